	.target	sm_80

	.elftype	@"ET_EXEC"


//--------------------- .note.nv.tkinfo           --------------------------
	.section	.note.nv.tkinfo,"",@"SHT_NOTE"
	.sectionflags	@"SHF_NOTE_NV_TKINFO"
	.tkinfo
        /*0018*/ 	.word	0x00000002
        /*0030*/ 	.string	""
        /*0030*/ 	.string	"ptxas"
        /*0030*/ 	.string	"Cuda compilation tools, release 13.0, V13.0.88"
        /*0030*/ 	.string	"Build cuda_13.0.r13.0/compiler.36424714_0"
        /*0030*/ 	.string	"-v  -suppress-debug-info  -lineinfo  -arch sm_80 "



//--------------------- .note.nv.cuinfo           --------------------------
	.section	.note.nv.cuinfo,"",@"SHT_NOTE"
	.sectionflags	@"SHF_NOTE_NV_CUINFO"
        /*0018*/ 	.short	0x0002
        /*001a*/ 	.short	0x0050
        /*001c*/ 	.short	0x0082
	.zero		2


//--------------------- .nv.info                  --------------------------
	.section	.nv.info,"",@"SHT_CUDA_INFO"
	.align	4


	//----- nvinfo : EIATTR_REGCOUNT
	.align		4
        /*0000*/ 	.byte	0x04, 0x2f
        /*0002*/ 	.short	(.L_1 - .L_0)
	.align		4
.L_0:
        /*0004*/ 	.word	index@(matmul_kernel)
        /*0008*/ 	.word	0x00000020


	//----- nvinfo : EIATTR_FRAME_SIZE
	.align		4
.L_1:
        /*000c*/ 	.byte	0x04, 0x11
        /*000e*/ 	.short	(.L_3 - .L_2)
	.align		4
.L_2:
        /*0010*/ 	.word	index@(matmul_kernel)
        /*0014*/ 	.word	0x00001868


	//----- nvinfo : EIATTR_MIN_STACK_SIZE
	.align		4
.L_3:
        /*0018*/ 	.byte	0x04, 0x12
        /*001a*/ 	.short	(.L_5 - .L_4)
	.align		4
.L_4:
        /*001c*/ 	.word	index@(matmul_kernel)
        /*0020*/ 	.word	0x00001868
.L_5:


//--------------------- .nv.info.matmul_kernel    --------------------------
	.section	.nv.info.matmul_kernel,"",@"SHT_CUDA_INFO"
	.sectionflags	@""
	.align	4


	//----- nvinfo : EIATTR_CUDA_API_VERSION
	.align		4
        /*0000*/ 	.byte	0x04, 0x37
        /*0002*/ 	.short	(.L_7 - .L_6)
.L_6:
        /*0004*/ 	.word	0x00000082


	//----- nvinfo : EIATTR_SW2861232_WAR
	.align		4
.L_7:
        /*0008*/ 	.byte	0x01, 0x35
	.zero		2


	//----- nvinfo : EIATTR_PARAM_CBANK
	.align		4
        /*000c*/ 	.byte	0x04, 0x0a
        /*000e*/ 	.short	(.L_9 - .L_8)
	.align		4
.L_8:
        /*0010*/ 	.word	index@(.nv.constant0.matmul_kernel)
        /*0014*/ 	.short	0x0160
        /*0016*/ 	.short	0x0050


	//----- nvinfo : EIATTR_CBANK_PARAM_SIZE
	.align		4
.L_9:
        /*0018*/ 	.byte	0x03, 0x19
        /*001a*/ 	.short	0x0050


	//----- nvinfo : EIATTR_KPARAM_INFO
	.align		4
        /*001c*/ 	.byte	0x04, 0x17
        /*001e*/ 	.short	(.L_11 - .L_10)
.L_10:
        /*0020*/ 	.word	0x00000000
        /*0024*/ 	.short	0x000d
        /*0026*/ 	.short	0x0048
        /*0028*/ 	.byte	0x00, 0xf4, 0x21, 0x00


	//----- nvinfo : EIATTR_KPARAM_INFO
	.align		4
.L_11:
        /*002c*/ 	.byte	0x04, 0x17
        /*002e*/ 	.short	(.L_13 - .L_12)
.L_12:
        /*0030*/ 	.word	0x00000000
        /*0034*/ 	.short	0x000c
        /*0036*/ 	.short	0x0040
        /*0038*/ 	.byte	0x00, 0xf4, 0x21, 0x00


	//----- nvinfo : EIATTR_KPARAM_INFO
	.align		4
.L_13:
        /*003c*/ 	.byte	0x04, 0x17
        /*003e*/ 	.short	(.L_15 - .L_14)
.L_14:
        /*0040*/ 	.word	0x00000000
        /*0044*/ 	.short	0x000b
        /*0046*/ 	.short	0x0038
        /*0048*/ 	.byte	0x00, 0xf0, 0x11, 0x00


	//----- nvinfo : EIATTR_KPARAM_INFO
	.align		4
.L_15:
        /*004c*/ 	.byte	0x04, 0x17
        /*004e*/ 	.short	(.L_17 - .L_16)
.L_16:
        /*0050*/ 	.word	0x00000000
        /*0054*/ 	.short	0x000a
        /*0056*/ 	.short	0x0034
        /*0058*/ 	.byte	0x00, 0xf0, 0x11, 0x00


	//----- nvinfo : EIATTR_KPARAM_INFO
	.align		4
.L_17:
        /*005c*/ 	.byte	0x04, 0x17
        /*005e*/ 	.short	(.L_19 - .L_18)
.L_18:
        /*0060*/ 	.word	0x00000000
        /*0064*/ 	.short	0x0009
        /*0066*/ 	.short	0x0030
        /*0068*/ 	.byte	0x00, 0xf0, 0x11, 0x00


	//----- nvinfo : EIATTR_KPARAM_INFO
	.align		4
.L_19:
        /*006c*/ 	.byte	0x04, 0x17
        /*006e*/ 	.short	(.L_21 - .L_20)
.L_20:
        /*0070*/ 	.word	0x00000000
        /*0074*/ 	.short	0x0008
        /*0076*/ 	.short	0x002c
        /*0078*/ 	.byte	0x00, 0xf0, 0x11, 0x00


	//----- nvinfo : EIATTR_KPARAM_INFO
	.align		4
.L_21:
        /*007c*/ 	.byte	0x04, 0x17
        /*007e*/ 	.short	(.L_23 - .L_22)
.L_22:
        /*0080*/ 	.word	0x00000000
        /*0084*/ 	.short	0x0007
        /*0086*/ 	.short	0x0028
        /*0088*/ 	.byte	0x00, 0xf0, 0x11, 0x00


	//----- nvinfo : EIATTR_KPARAM_INFO
	.align		4
.L_23:
        /*008c*/ 	.byte	0x04, 0x17
        /*008e*/ 	.short	(.L_25 - .L_24)
.L_24:
        /*0090*/ 	.word	0x00000000
        /*0094*/ 	.short	0x0006
        /*0096*/ 	.short	0x0024
        /*0098*/ 	.byte	0x00, 0xf0, 0x11, 0x00


	//----- nvinfo : EIATTR_KPARAM_INFO
	.align		4
.L_25:
        /*009c*/ 	.byte	0x04, 0x17
        /*009e*/ 	.short	(.L_27 - .L_26)
.L_26:
        /*00a0*/ 	.word	0x00000000
        /*00a4*/ 	.short	0x0005
        /*00a6*/ 	.short	0x0020
        /*00a8*/ 	.byte	0x00, 0xf0, 0x11, 0x00


	//----- nvinfo : EIATTR_KPARAM_INFO
	.align		4
.L_27:
        /*00ac*/ 	.byte	0x04, 0x17
        /*00ae*/ 	.short	(.L_29 - .L_28)
.L_28:
        /*00b0*/ 	.word	0x00000000
        /*00b4*/ 	.short	0x0004
        /*00b6*/ 	.short	0x001c
        /*00b8*/ 	.byte	0x00, 0xf0, 0x11, 0x00


	//----- nvinfo : EIATTR_KPARAM_INFO
	.align		4
.L_29:
        /*00bc*/ 	.byte	0x04, 0x17
        /*00be*/ 	.short	(.L_31 - .L_30)
.L_30:
        /*00c0*/ 	.word	0x00000000
        /*00c4*/ 	.short	0x0003
        /*00c6*/ 	.short	0x0018
        /*00c8*/ 	.byte	0x00, 0xf0, 0x11, 0x00


	//----- nvinfo : EIATTR_KPARAM_INFO
	.align		4
.L_31:
        /*00cc*/ 	.byte	0x04, 0x17
        /*00ce*/ 	.short	(.L_33 - .L_32)
.L_32:
        /*00d0*/ 	.word	0x00000000
        /*00d4*/ 	.short	0x0002
        /*00d6*/ 	.short	0x0010
        /*00d8*/ 	.byte	0x00, 0xf4, 0x21, 0x00


	//----- nvinfo : EIATTR_KPARAM_INFO
	.align		4
.L_33:
        /*00dc*/ 	.byte	0x04, 0x17
        /*00de*/ 	.short	(.L_35 - .L_34)
.L_34:
        /*00e0*/ 	.word	0x00000000
        /*00e4*/ 	.short	0x0001
        /*00e6*/ 	.short	0x0008
        /*00e8*/ 	.byte	0x00, 0xf4, 0x21, 0x00


	//----- nvinfo : EIATTR_KPARAM_INFO
	.align		4
.L_35:
        /*00ec*/ 	.byte	0x04, 0x17
        /*00ee*/ 	.short	(.L_37 - .L_36)
.L_36:
        /*00f0*/ 	.word	0x00000000
        /*00f4*/ 	.short	0x0000
        /*00f6*/ 	.short	0x0000
        /*00f8*/ 	.byte	0x00, 0xf4, 0x21, 0x00


	//----- nvinfo : EIATTR_MAXREG_COUNT
	.align		4
.L_37:
        /*00fc*/ 	.byte	0x03, 0x1b
        /*00fe*/ 	.short	0x0080


	//----- nvinfo : EIATTR_NUM_BARRIERS
	.align		4
        /*0100*/ 	.byte	0x02, 0x4c
        /*0102*/ 	.byte	0x01
	.zero		1


	//----- nvinfo : EIATTR_ANNOTATIONS
	.align		4
        /*0104*/ 	.byte	0x04, 0x55
        /*0106*/ 	.short	(.L_39 - .L_38)


	//   ....[0]....
.L_38:
        /*0108*/ 	.word	0x00000001
        /*010c*/ 	.byte	0x00, 0x06, 0x00, 0x00, 0x01, 0x00, 0x00, 0x00, 0x40, 0x08, 0x00, 0x00, 0x01, 0x00, 0x00, 0x00
        /* <DEDUP_REMOVED lines=2101> */
        /*846c*/ 	.byte	0x00, 0x57, 0x02, 0x00


	//----- nvinfo : EIATTR_MERCURY_ISA_VERSION
	.align		4
.L_39:
        /*8470*/ 	.byte	0x03, 0x5f
        /*8472*/ 	.short	0x0000


	//----- nvinfo : EIATTR_EXIT_INSTR_OFFSETS
	.align		4
        /*8474*/ 	.byte	0x04, 0x1c
        /*8476*/ 	.short	(.L_41 - .L_40)


	//   ....[0]....
.L_40:
        /*8478*/ 	.word	0x00025cc0


	//   ....[1]....
        /*847c*/ 	.word	0x00025ce0


	//----- nvinfo : EIATTR_REQNTID
	.align		4
.L_41:
        /*8480*/ 	.byte	0x04, 0x10
        /*8482*/ 	.short	(.L_43 - .L_42)
.L_42:
        /*8484*/ 	.word	0x00000200
        /*8488*/ 	.word	0x00000001
        /*848c*/ 	.word	0x00000001
.L_43:


//--------------------- .nv.callgraph             --------------------------
	.section	.nv.callgraph,"",@"SHT_CUDA_CALLGRAPH"
	.align	4
	.sectionentsize	8
	.align		4
        /*0000*/ 	.word	0x00000000
	.align		4
        /*0004*/ 	.word	0xffffffff
	.align		4
        /*0008*/ 	.word	0x00000000
	.align		4
        /*000c*/ 	.word	0xfffffffe
	.align		4
        /*0010*/ 	.word	0x00000000
	.align		4
        /*0014*/ 	.word	0xfffffffd
	.align		4
        /*0018*/ 	.word	0x00000000
	.align		4
        /*001c*/ 	.word	0xfffffffc


//--------------------- .nv.rel.action            --------------------------
	.section	.nv.rel.action,"",@"SHT_CUDA_RELOCINFO"
	.align	8
	.sectionentsize	8
        /*0000*/ 	.byte	0x73, 0x00, 0x00, 0x00, 0x00, 0x00, 0x00, 0x00, 0x00, 0x00, 0x00, 0x11, 0x25, 0x00, 0x05, 0x36


//--------------------- .nv.constant0.matmul_kernel --------------------------
	.section	.nv.constant0.matmul_kernel,"a",@progbits
	.sectionflags	@""
	.align	4
.nv.constant0.matmul_kernel:
	.zero		432


//--------------------- .text.matmul_kernel       --------------------------
	.section	.text.matmul_kernel,"ax",@progbits
	.sectioninfo	@"SHI_REGISTERS=32"
	.align	128
        .global         matmul_kernel
        .type           matmul_kernel,@function
        .size           matmul_kernel,(.L_x_3 - matmul_kernel)
        .other          matmul_kernel,@"STO_CUDA_ENTRY STV_DEFAULT"
matmul_kernel:
.text.matmul_kernel:
[----:B------:R-:W-:Y:S02]  /*0000*/  IMAD.MOV.U32 R1, RZ, RZ, c[0x0][0x28] ;  /* 0x00000a00ff017624 */ /* 0x000fe400078e00ff */
[----:B------:R-:W-:Y:S01]  /*0010*/  IMAD.MOV.U32 R0, RZ, RZ, c[0x0][0x17c] ;  /* 0x00005f00ff007624 */ /* 0x000fe200078e00ff */
[----:B------:R-:W1:Y:S01]  /*0020*/  S2R R11, SR_TID.X ;  /* 0x00000000000b7919 */ /* 0x000e620000002100 */
[----:B------:R-:W-:Y:S01]  /*0030*/  IMAD.MOV.U32 R23, RZ, RZ, c[0x0][0x188] ;  /* 0x00006200ff177624 */ /* 0x000fe200078e00ff */
[----:B------:R-:W-:Y:S01]  /*0040*/  IADD3 R1, R1, -0x1868, RZ ;  /* 0xffffe79801017810 */ /* 0x000fe20007ffe0ff */
[----:B------:R-:W-:Y:S01]  /*0050*/  ULDC.64 UR4, c[0x0][0x118] ;  /* 0x0000460000047ab9 */ /* 0x000fe20000000a00 */
[----:B------:R-:W-:Y:S01]  /*0060*/  IADD3 R0, R0, 0x3f, RZ ;  /* 0x0000003f00007810 */ /* 0x000fe20007ffe0ff */
[C---:B------:R-:W-:Y:S02]  /*0070*/  IMAD R26, R23.reuse, 0xc, RZ ;  /* 0x0000000c171a7824 */ /* 0x040fe400078e02ff */
[C---:B------:R-:W-:Y:S01]  /*0080*/  IMAD R22, R23.reuse, 0x18, RZ ;  /* 0x0000001817167824 */ /* 0x040fe200078e02ff */
[----:B------:R-:W-:Y:S01]  /*0090*/  SHF.R.S32.HI R3, RZ, 0x1f, R0 ;  /* 0x0000001fff037819 */ /* 0x000fe20000011400 */
[----:B------:R-:W-:-:S02]  /*00a0*/  IMAD R29, R23, 0x1c, RZ ;  /* 0x0000001c171d7824 */ /* 0x000fc400078e02ff */
[----:B------:R-:W-:Y:S01]  /*00b0*/  IMAD R21, R23, 0x28, RZ ;  /* 0x0000002817157824 */ /* 0x000fe200078e02ff */
[----:B------:R-:W-:Y:S01]  /*00c0*/  LEA.HI R3, R3, R0, RZ, 0x6 ;  /* 0x0000000003037211 */ /* 0x000fe200078f30ff */
[C---:B------:R-:W-:Y:S02]  /*00d0*/  IMAD R28, R23.reuse, 0x2c, RZ ;  /* 0x0000002c171c7824 */ /* 0x040fe400078e02ff */
[C---:B------:R-:W-:Y:S01]  /*00e0*/  IMAD R20, R23.reuse, 0x38, RZ ;  /* 0x0000003817147824 */ /* 0x040fe200078e02ff */
[----:B------:R-:W-:Y:S01]  /*00f0*/  SHF.R.S32.HI R2, RZ, 0x6, R3 ;  /* 0x00000006ff027819 */ /* 0x000fe20000011403 */
[C---:B------:R-:W-:Y:S01]  /*0100*/  IMAD R27, R23.reuse, 0x3c, RZ ;  /* 0x0000003c171b7824 */ /* 0x040fe200078e02ff */
[----:B------:R-:W2:Y:S01]  /*0110*/  S2R R3, SR_CTAID.X ;  /* 0x0000000000037919 */ /* 0x000ea20000002500 */
[----:B------:R-:W-:Y:S02]  /*0120*/  IMAD R17, R23, 0x68, RZ ;  /* 0x0000006817117824 */ /* 0x000fe400078e02ff */
[----:B------:R-:W-:Y:S01]  /*0130*/  IMAD.SHL.U32 R2, R2, 0x8, RZ ;  /* 0x0000000802027824 */ /* 0x000fe200078e00ff */
[----:B-1----:R-:W-:-:S04]  /*0140*/  LOP3.LUT R16, R11, 0x1ff, RZ, 0xc0, !PT ;  /* 0x000001ff0b107812 */ /* 0x002fc800078ec0ff */
[-C--:B------:R-:W-:Y:S02]  /*0150*/  IABS R7, R2.reuse ;  /* 0x0000000200077213 */ /* 0x080fe40000000000 */
[----:B------:R-:W-:Y:S02]  /*0160*/  IABS R10, R2 ;  /* 0x00000002000a7213 */ /* 0x000fe40000000000 */
[----:B------:R-:W1:Y:S01]  /*0170*/  I2F.RP R0, R7 ;  /* 0x0000000700007306 */ /* 0x000e620000209400 */
[----:B--2---:R-:W-:-:S07]  /*0180*/  IABS R8, R3 ;  /* 0x0000000300087213 */ /* 0x004fce0000000000 */
[----:B-1----:R-:W1:Y:S02]  /*0190*/  MUFU.RCP R0, R0 ;  /* 0x0000000000007308 */ /* 0x002e640000001000 */
[----:B-1----:R-:W-:Y:S01]  /*01a0*/  IADD3 R4, R0, 0xffffffe, RZ ;  /* 0x0ffffffe00047810 */ /* 0x002fe20007ffe0ff */
[----:B------:R-:W-:-:S05]  /*01b0*/  IMAD.MOV R0, RZ, RZ, -R10 ;  /* 0x000000ffff007224 */ /* 0x000fca00078e0a0a */
[----:B------:R1:W2:Y:S02]  /*01c0*/  F2I.FTZ.U32.TRUNC.NTZ R5, R4 ;  /* 0x0000000400057305 */ /* 0x0002a4000021f000 */
[----:B-1----:R-:W-:Y:S02]  /*01d0*/  IMAD.MOV.U32 R4, RZ, RZ, RZ ;  /* 0x000000ffff047224 */ /* 0x002fe400078e00ff */
[----:B--2---:R-:W-:-:S04]  /*01e0*/  IMAD.MOV R6, RZ, RZ, -R5 ;  /* 0x000000ffff067224 */ /* 0x004fc800078e0a05 */
[----:B------:R-:W-:Y:S02]  /*01f0*/  IMAD R9, R6, R7, RZ ;  /* 0x0000000706097224 */ /* 0x000fe400078e02ff */
[----:B------:R-:W-:Y:S02]  /*0200*/  IMAD.MOV.U32 R6, RZ, RZ, R8 ;  /* 0x000000ffff067224 */ /* 0x000fe400078e0008 */
[----:B------:R-:W-:-:S06]  /*0210*/  IMAD.HI.U32 R5, R5, R9, R4 ;  /* 0x0000000905057227 */ /* 0x000fcc00078e0004 */
[----:B------:R-:W-:-:S04]  /*0220*/  IMAD.HI.U32 R5, R5, R6, RZ ;  /* 0x0000000605057227 */ /* 0x000fc800078e00ff */
[----:B------:R-:W-:-:S05]  /*0230*/  IMAD R0, R5, R0, R6 ;  /* 0x0000000005007224 */ /* 0x000fca00078e0206 */
[----:B------:R-:W-:-:S13]  /*0240*/  ISETP.GT.U32.AND P1, PT, R7, R0, PT ;  /* 0x000000000700720c */ /* 0x000fda0003f24070 */
[----:B------:R-:W-:Y:S01]  /*0250*/  @!P1 IMAD.IADD R0, R0, 0x1, -R7 ;  /* 0x0000000100009824 */ /* 0x000fe200078e0a07 */
[----:B------:R-:W-:Y:S02]  /*0260*/  @!P1 IADD3 R5, R5, 0x1, RZ ;  /* 0x0000000105059810 */ /* 0x000fe40007ffe0ff */
[----:B------:R-:W-:Y:S02]  /*0270*/  ISETP.NE.AND P1, PT, R2, RZ, PT ;  /* 0x000000ff0200720c */ /* 0x000fe40003f25270 */
[----:B------:R-:W-:Y:S02]  /*0280*/  ISETP.GE.U32.AND P0, PT, R0, R7, PT ;  /* 0x000000070000720c */ /* 0x000fe40003f06070 */
[----:B------:R-:W-:-:S04]  /*0290*/  LOP3.LUT R0, R3, R2, RZ, 0x3c, !PT ;  /* 0x0000000203007212 */ /* 0x000fc800078e3cff */
[----:B------:R-:W-:Y:S01]  /*02a0*/  ISETP.GE.AND P2, PT, R0, RZ, PT ;  /* 0x000000ff0000720c */ /* 0x000fe20003f46270 */
[----:B------:R-:W-:-:S05]  /*02b0*/  IMAD.MOV.U32 R0, RZ, RZ, c[0x0][0x178] ;  /* 0x00005e00ff007624 */ /* 0x000fca00078e00ff */
[----:B------:R-:W-:Y:S02]  /*02c0*/  IADD3 R0, R0, 0x1ff, RZ ;  /* 0x000001ff00007810 */ /* 0x000fe40007ffe0ff */
[----:B------:R-:W-:-:S05]  /*02d0*/  @P0 IADD3 R5, R5, 0x1, RZ ;  /* 0x0000000105050810 */ /* 0x000fca0007ffe0ff */
[----:B------:R-:W-:Y:S01]  /*02e0*/  IMAD.MOV.U32 R4, RZ, RZ, R5 ;  /* 0x000000ffff047224 */ /* 0x000fe200078e0005 */
[----:B------:R-:W-:-:S03]  /*02f0*/  SHF.R.S32.HI R5, RZ, 0x1f, R0 ;  /* 0x0000001fff057819 */ /* 0x000fc60000011400 */
[----:B------:R-:W-:Y:S01]  /*0300*/  @!P2 IMAD.MOV R4, RZ, RZ, -R4 ;  /* 0x000000ffff04a224 */ /* 0x000fe200078e0a04 */
[----:B------:R-:W-:Y:S02]  /*0310*/  @!P1 LOP3.LUT R4, RZ, R2, RZ, 0x33, !PT ;  /* 0x00000002ff049212 */ /* 0x000fe400078e33ff */
[----:B------:R-:W-:-:S03]  /*0320*/  LEA.HI R5, R5, R0, RZ, 0x9 ;  /* 0x0000000005057211 */ /* 0x000fc600078f48ff */
[----:B------:R-:W-:Y:S02]  /*0330*/  IMAD.SHL.U32 R0, R4, 0x8, RZ ;  /* 0x0000000804007824 */ /* 0x000fe400078e00ff */
[----:B------:R-:W-:-:S03]  /*0340*/  IMAD.MOV R4, RZ, RZ, -R4 ;  /* 0x000000ffff047224 */ /* 0x000fc600078e0a04 */
[----:B------:R-:W-:Y:S01]  /*0350*/  LEA.HI.SX32 R5, R5, -R0, 0x17 ;  /* 0x8000000005057211 */ /* 0x000fe200078fbaff */
[----:B------:R-:W-:-:S03]  /*0360*/  IMAD R12, R2, R4, R3 ;  /* 0x00000004020c7224 */ /* 0x000fc600078e0203 */
[----:B------:R-:W-:-:S04]  /*0370*/  IMNMX R5, R5, 0x8, PT ;  /* 0x0000000805057817 */ /* 0x000fc80003800200 */
[-C--:B------:R-:W-:Y:S02]  /*0380*/  IABS R10, R5.reuse ;  /* 0x00000005000a7213 */ /* 0x080fe40000000000 */
[----:B------:R-:W-:Y:S02]  /*0390*/  IABS R2, R5 ;  /* 0x0000000500027213 */ /* 0x000fe40000000000 */
[----:B------:R-:W1:Y:S08]  /*03a0*/  I2F.RP R8, R10 ;  /* 0x0000000a00087306 */ /* 0x000e700000209400 */
[----:B-1----:R-:W1:Y:S02]  /*03b0*/  MUFU.RCP R8, R8 ;  /* 0x0000000800087308 */ /* 0x002e640000001000 */
[----:B-1----:R-:W-:-:S06]  /*03c0*/  IADD3 R6, R8, 0xffffffe, RZ ;  /* 0x0ffffffe08067810 */ /* 0x002fcc0007ffe0ff */
[----:B------:R1:W2:Y:S02]  /*03d0*/  F2I.FTZ.U32.TRUNC.NTZ R7, R6 ;  /* 0x0000000600077305 */ /* 0x0002a4000021f000 */
[----:B-1----:R-:W-:Y:S02]  /*03e0*/  IMAD.MOV.U32 R6, RZ, RZ, RZ ;  /* 0x000000ffff067224 */ /* 0x002fe400078e00ff */
[----:B--2---:R-:W-:-:S04]  /*03f0*/  IMAD.MOV R9, RZ, RZ, -R7 ;  /* 0x000000ffff097224 */ /* 0x004fc800078e0a07 */
[----:B------:R-:W-:Y:S01]  /*0400*/  IMAD.MOV.U32 R3, RZ, RZ, R9 ;  /* 0x000000ffff037224 */ /* 0x000fe200078e0009 */
[----:B------:R-:W-:-:S03]  /*0410*/  IABS R9, R12 ;  /* 0x0000000c00097213 */ /* 0x000fc60000000000 */
[----:B------:R-:W-:-:S04]  /*0420*/  IMAD R3, R3, R10, RZ ;  /* 0x0000000a03037224 */ /* 0x000fc800078e02ff */
[----:B------:R-:W-:-:S04]  /*0430*/  IMAD.HI.U32 R7, R7, R3, R6 ;  /* 0x0000000307077227 */ /* 0x000fc800078e0006 */
[----:B------:R-:W-:Y:S01]  /*0440*/  IMAD.MOV R3, RZ, RZ, -R2 ;  /* 0x000000ffff037224 */ /* 0x000fe200078e0a02 */
[----:B------:R-:W-:Y:S01]  /*0450*/  IABS R2, c[0x0][0x178] ;  /* 0x00005e0000027a13 */ /* 0x000fe20000000000 */
[----:B------:R-:W-:-:S03]  /*0460*/  IMAD.HI.U32 R4, R7, R9, RZ ;  /* 0x0000000907047227 */ /* 0x000fc600078e00ff */
[----:B------:R-:W1:Y:S01]  /*0470*/  I2F.RP R8, R2 ;  /* 0x0000000200087306 */ /* 0x000e620000209400 */
[----:B------:R-:W-:-:S05]  /*0480*/  IMAD R3, R4, R3, R9 ;  /* 0x0000000304037224 */ /* 0x000fca00078e0209 */
[----:B------:R-:W-:Y:S02]  /*0490*/  ISETP.GT.U32.AND P1, PT, R10, R3, PT ;  /* 0x000000030a00720c */ /* 0x000fe40003f24070 */
[----:B-1----:R-:W1:Y:S11]  /*04a0*/  MUFU.RCP R8, R8 ;  /* 0x0000000800087308 */ /* 0x002e760000001000 */
[----:B------:R-:W-:Y:S01]  /*04b0*/  @!P1 IMAD.IADD R3, R3, 0x1, -R10 ;  /* 0x0000000103039824 */ /* 0x000fe200078e0a0a */
[----:B------:R-:W-:-:S02]  /*04c0*/  @!P1 IADD3 R4, R4, 0x1, RZ ;  /* 0x0000000104049810 */ /* 0x000fc40007ffe0ff */
[----:B------:R-:W-:Y:S02]  /*04d0*/  ISETP.NE.AND P1, PT, R5, RZ, PT ;  /* 0x000000ff0500720c */ /* 0x000fe40003f25270 */
[----:B------:R-:W-:Y:S02]  /*04e0*/  ISETP.GE.U32.AND P0, PT, R3, R10, PT ;  /* 0x0000000a0300720c */ /* 0x000fe40003f06070 */
[----:B------:R-:W-:-:S04]  /*04f0*/  LOP3.LUT R3, R12, R5, RZ, 0x3c, !PT ;  /* 0x000000050c037212 */ /* 0x000fc800078e3cff */
[----:B------:R-:W-:Y:S02]  /*0500*/  ISETP.GE.AND P2, PT, R3, RZ, PT ;  /* 0x000000ff0300720c */ /* 0x000fe40003f46270 */
[----:B-1----:R-:W-:-:S04]  /*0510*/  IADD3 R6, R8, 0xffffffe, RZ ;  /* 0x0ffffffe08067810 */ /* 0x002fc80007ffe0ff */
[----:B------:R1:W2:Y:S01]  /*0520*/  F2I.FTZ.U32.TRUNC.NTZ R7, R6 ;  /* 0x0000000600077305 */ /* 0x0002a2000021f000 */
[----:B------:R-:W-:-:S06]  /*0530*/  @P0 IADD3 R4, R4, 0x1, RZ ;  /* 0x0000000104040810 */ /* 0x000fcc0007ffe0ff */
[----:B------:R-:W-:Y:S01]  /*0540*/  @!P2 IMAD.MOV R4, RZ, RZ, -R4 ;  /* 0x000000ffff04a224 */ /* 0x000fe200078e0a04 */
[----:B------:R-:W-:Y:S01]  /*0550*/  @!P1 LOP3.LUT R4, RZ, R5, RZ, 0x33, !PT ;  /* 0x00000005ff049212 */ /* 0x000fe200078e33ff */
[----:B-1----:R-:W-:-:S04]  /*0560*/  IMAD.MOV.U32 R6, RZ, RZ, RZ ;  /* 0x000000ffff067224 */ /* 0x002fc800078e00ff */
[----:B------:R-:W-:Y:S02]  /*0570*/  IMAD.MOV R8, RZ, RZ, -R4 ;  /* 0x000000ffff087224 */ /* 0x000fe400078e0a04 */
[----:B--2---:R-:W-:Y:S02]  /*0580*/  IMAD.MOV R3, RZ, RZ, -R7 ;  /* 0x000000ffff037224 */ /* 0x004fe400078e0a07 */
[----:B------:R-:W-:Y:S02]  /*0590*/  IMAD R5, R5, R8, R12 ;  /* 0x0000000805057224 */ /* 0x000fe400078e020c */
[----:B------:R-:W-:Y:S02]  /*05a0*/  IMAD R3, R3, R2, RZ ;  /* 0x0000000203037224 */ /* 0x000fe400078e02ff */
[----:B------:R-:W-:Y:S02]  /*05b0*/  IMAD.IADD R5, R0, 0x1, R5 ;  /* 0x0000000100057824 */ /* 0x000fe400078e0205 */
[----:B------:R-:W-:-:S04]  /*05c0*/  IMAD.HI.U32 R6, R7, R3, R6 ;  /* 0x0000000307067227 */ /* 0x000fc800078e0006 */
[----:B------:R-:W-:Y:S02]  /*05d0*/  IMAD R8, R5, 0x200, R16 ;  /* 0x0000020005087824 */ /* 0x000fe400078e0210 */
[----:B------:R-:W-:-:S03]  /*05e0*/  IMAD.SHL.U32 R7, R23, 0x8, RZ ;  /* 0x0000000817077824 */ /* 0x000fc600078e00ff */
[----:B------:R-:W-:Y:S01]  /*05f0*/  IABS R0, R8 ;  /* 0x0000000800007213 */ /* 0x000fe20000000000 */
[----:B------:R1:W-:Y:S01]  /*0600*/  STL [R1+0x6cc], R8 ;  /* 0x0006cc0801007387 */ /* 0x0003e20000100800 */
[----:B------:R-:W-:-:S03]  /*0610*/  ISETP.GE.AND P2, PT, R8, RZ, PT ;  /* 0x000000ff0800720c */ /* 0x000fc60003f46270 */
[----:B------:R-:W-:Y:S02]  /*0620*/  IMAD.MOV.U32 R3, RZ, RZ, R0 ;  /* 0x000000ffff037224 */ /* 0x000fe400078e0000 */
[----:B------:R-:W-:Y:S02]  /*0630*/  IMAD.MOV.U32 R0, RZ, RZ, c[0x0][0x180] ;  /* 0x00006000ff007624 */ /* 0x000fe400078e00ff */
[----:B------:R-:W-:-:S03]  /*0640*/  IMAD.HI.U32 R6, R6, R3, RZ ;  /* 0x0000000306067227 */ /* 0x000fc600078e00ff */
[C---:B------:R-:W-:Y:S01]  /*0650*/  IADD3 R5, R0.reuse, -0x5, RZ ;  /* 0xfffffffb00057810 */ /* 0x040fe20007ffe0ff */
[----:B------:R-:W-:Y:S01]  /*0660*/  IMAD.MOV R6, RZ, RZ, -R6 ;  /* 0x000000ffff067224 */ /* 0x000fe200078e0a06 */
[----:B------:R-:W-:Y:S01]  /*0670*/  IADD3 R9, R0, -0x35, RZ ;  /* 0xffffffcb00097810 */ /* 0x000fe20007ffe0ff */
[----:B-1----:R-:W-:Y:S02]  /*0680*/  IMAD.SHL.U32 R8, R16, 0x4, RZ ;  /* 0x0000000410087824 */ /* 0x002fe400078e00ff */
[----:B------:R-:W-:Y:S01]  /*0690*/  IMAD R3, R2, R6, R3 ;  /* 0x0000000602037224 */ /* 0x000fe200078e0203 */
[----:B------:R-:W-:-:S04]  /*06a0*/  IADD3 R6, R0, -0x9, RZ ;  /* 0xfffffff700067810 */ /* 0x000fc80007ffe0ff */
[----:B------:R-:W-:-:S13]  /*06b0*/  ISETP.GT.U32.AND P0, PT, R2, R3, PT ;  /* 0x000000030200720c */ /* 0x000fda0003f04070 */
[----:B------:R-:W-:Y:S01]  /*06c0*/  @!P0 IMAD.IADD R3, R3, 0x1, -R2 ;  /* 0x0000000103038824 */ /* 0x000fe200078e0a02 */
[----:B------:R-:W-:-:S04]  /*06d0*/  ISETP.NE.AND P0, PT, RZ, c[0x0][0x178], PT ;  /* 0x00005e00ff007a0c */ /* 0x000fc80003f05270 */
[----:B------:R-:W-:-:S13]  /*06e0*/  ISETP.GT.U32.AND P1, PT, R2, R3, PT ;  /* 0x000000030200720c */ /* 0x000fda0003f24070 */
[----:B------:R-:W-:Y:S01]  /*06f0*/  @!P1 IMAD.IADD R3, R3, 0x1, -R2 ;  /* 0x0000000103039824 */ /* 0x000fe200078e0a02 */
[----:B------:R-:W-:-:S03]  /*0700*/  IADD3 R2, R0, -0x1, RZ ;  /* 0xffffffff00027810 */ /* 0x000fc60007ffe0ff */
[----:B------:R-:W-:Y:S01]  /*0710*/  @!P2 IMAD.MOV R3, RZ, RZ, -R3 ;  /* 0x000000ffff03a224 */ /* 0x000fe200078e0a03 */
[----:B------:R-:W-:Y:S02]  /*0720*/  @!P0 LOP3.LUT R3, RZ, c[0x0][0x178], RZ, 0x33, !PT ;  /* 0x00005e00ff038a12 */ /* 0x000fe400078e33ff */
[----:B------:R-:W-:Y:S02]  /*0730*/  ISETP.GE.U32.AND P4, PT, R2, 0x7fffff80, PT ;  /* 0x7fffff800200780c */ /* 0x000fe40003f86070 */
[----:B------:R-:W-:Y:S01]  /*0740*/  ISETP.GE.U32.AND P2, PT, R5, 0x7fffff7c, PT ;  /* 0x7fffff7c0500780c */ /* 0x000fe20003f46070 */
[----:B------:R-:W-:Y:S01]  /*0750*/  IMAD R3, R3, c[0x0][0x184], RZ ;  /* 0x0000610003037a24 */ /* 0x000fe200078e02ff */
[C---:B------:R-:W-:Y:S02]  /*0760*/  IADD3 R2, R0.reuse, -0xd, RZ ;  /* 0xfffffff300027810 */ /* 0x040fe40007ffe0ff */
[----:B------:R-:W-:Y:S02]  /*0770*/  IADD3 R5, R0, -0x11, RZ ;  /* 0xffffffef00057810 */ /* 0x000fe40007ffe0ff */
[----:B------:R-:W-:-:S02]  /*0780*/  ISETP.GE.U32.AND P5, PT, R2, 0x7fffff74, PT ;  /* 0x7fffff740200780c */ /* 0x000fc40003fa6070 */
[----:B------:R-:W-:Y:S01]  /*0790*/  ISETP.GE.U32.AND P1, PT, R5, 0x7fffff70, PT ;  /* 0x7fffff700500780c */ /* 0x000fe20003f26070 */
[----:B------:R-:W-:Y:S01]  /*07a0*/  IMAD.SHL.U32 R5, R23, 0x4, RZ ;  /* 0x0000000417057824 */ /* 0x000fe200078e00ff */
[C---:B------:R-:W-:Y:S02]  /*07b0*/  LEA R2, P3, R3.reuse, c[0x0][0x160], 0x2 ;  /* 0x0000580003027a11 */ /* 0x040fe400078610ff */
[----:B------:R-:W-:Y:S02]  /*07c0*/  ISETP.GE.U32.AND P0, PT, R6, 0x7fffff78, PT ;  /* 0x7fffff780600780c */ /* 0x000fe40003f06070 */
[----:B------:R-:W-:Y:S02]  /*07d0*/  LEA.HI.X.SX32 R3, R3, c[0x0][0x164], 0x2, P3 ;  /* 0x0000590003037a11 */ /* 0x000fe400018f16ff */
[----:B------:R-:W-:Y:S02]  /*07e0*/  IADD3 R12, P3, R5, R2, RZ ;  /* 0x00000002050c7210 */ /* 0x000fe40007f7e0ff */
[----:B------:R-:W-:Y:S01]  /*07f0*/  IADD3 R6, R0, -0x15, RZ ;  /* 0xffffffeb00067810 */ /* 0x000fe20007ffe0ff */
[----:B------:R1:W-:Y:S01]  /*0800*/  LDGSTS.E [R8], [R2.64], !P4 ;  /* 0x0000000002087fae */ /* 0x0003e2000e121844 */
[----:B------:R-:W-:-:S02]  /*0810*/  LEA.HI.X.SX32 R13, R23, R3, 0x2, P3 ;  /* 0x00000003170d7211 */ /* 0x000fc400018f16ff */
[----:B------:R-:W-:Y:S02]  /*0820*/  ISETP.GE.U32.AND P6, PT, R6, 0x7fffff6c, PT ;  /* 0x7fffff6c0600780c */ /* 0x000fe40003fc6070 */
[-C--:B------:R-:W-:Y:S01]  /*0830*/  LEA R10, P4, R23, R2.reuse, 0x4 ;  /* 0x00000002170a7211 */ /* 0x080fe200078820ff */
[----:B------:R2:W-:Y:S01]  /*0840*/  STL.64 [R1+0x308], R12 ;  /* 0x0003080c01007387 */ /* 0x0005e20000100a00 */
[----:B------:R-:W-:Y:S02]  /*0850*/  IADD3 R6, R0, -0x19, RZ ;  /* 0xffffffe700067810 */ /* 0x000fe40007ffe0ff */
[----:B------:R-:W-:Y:S01]  /*0860*/  LEA.HI.X.SX32 R11, R5, R3, 0x2, P4 ;  /* 0x00000003050b7211 */ /* 0x000fe200020f16ff */
[C---:B------:R-:W-:Y:S01]  /*0870*/  IMAD R5, R23.reuse, 0x30, RZ ;  /* 0x0000003017057824 */ /* 0x040fe200078e02ff */
[----:B------:R-:W-:Y:S02]  /*0880*/  ISETP.GE.U32.AND P4, PT, R6, 0x7fffff68, PT ;  /* 0x7fffff680600780c */ /* 0x000fe40003f86070 */
[----:B------:R-:W-:Y:S01]  /*0890*/  IADD3 R6, R0, -0x1d, RZ ;  /* 0xffffffe300067810 */ /* 0x000fe20007ffe0ff */
[----:B------:R3:W-:Y:S01]  /*08a0*/  STL.64 [R1+0x2f0], R10 ;  /* 0x0002f00a01007387 */ /* 0x0007e20000100a00 */
[----:B--2---:R-:W-:-:S03]  /*08b0*/  LEA R12, P3, R23, R2, 0x5 ;  /* 0x00000002170c7211 */ /* 0x004fc600078628ff */
[----:B------:R3:W-:Y:S01]  /*08c0*/  LDGSTS.E [R8+0x2000], [R10.64], !P2 ;  /* 0x020000000a087fae */ /* 0x0007e2000d121844 */
[----:B------:R-:W-:Y:S02]  /*08d0*/  ISETP.GE.U32.AND P2, PT, R6, 0x7fffff64, PT ;  /* 0x7fffff640600780c */ /* 0x000fe40003f46070 */
[----:B------:R-:W-:Y:S01]  /*08e0*/  LEA.HI.X.SX32 R13, R7, R3, 0x2, P3 ;  /* 0x00000003070d7211 */ /* 0x000fe200018f16ff */
[----:B------:R-:W-:Y:S01]  /*08f0*/  IMAD.SHL.U32 R7, R23, 0x10, RZ ;  /* 0x0000001017077824 */ /* 0x000fe200078e00ff */
[----:B------:R-:W-:-:S03]  /*0900*/  IADD3 R6, R0, -0x21, RZ ;  /* 0xffffffdf00067810 */ /* 0x000fc60007ffe0ff */
[----:B------:R1:W-:Y:S01]  /*0910*/  LDGSTS.E [R8+0x4000], [R12.64], !P0 ;  /* 0x040000000c087fae */ /* 0x0003e2000c121844 */
[----:B------:R-:W-:Y:S01]  /*0920*/  ISETP.GE.U32.AND P0, PT, R6, 0x7fffff60, PT ;  /* 0x7fffff600600780c */ /* 0x000fe20003f06070 */
[----:B------:R-:W-:Y:S01]  /*0930*/  IMAD R6, R23, 0x50, RZ ;  /* 0x0000005017067824 */ /* 0x000fe200078e02ff */
[-C--:B---3--:R-:W-:Y:S01]  /*0940*/  IADD3 R10, P3, R5, R2.reuse, RZ ;  /* 0x00000002050a7210 */ /* 0x088fe20007f7e0ff */
[----:B------:R2:W-:Y:S03]  /*0950*/  STL.64 [R1+0x2e0], R12 ;  /* 0x0002e00c01007387 */ /* 0x0005e60000100a00 */
[-C--:B------:R-:W-:Y:S01]  /*0960*/  LEA.HI.X.SX32 R11, R26, R3.reuse, 0x2, P3 ;  /* 0x000000031a0b7211 */ /* 0x080fe200018f16ff */
[----:B------:R-:W-:Y:S01]  /*0970*/  IMAD.SHL.U32 R26, R16, 0x4, RZ ;  /* 0x00000004101a7824 */ /* 0x000fe200078e00ff */
[----:B------:R-:W-:Y:S02]  /*0980*/  LEA R18, P3, R23, R2, 0x6 ;  /* 0x0000000217127211 */ /* 0x000fe400078630ff */
[----:B-1----:R-:W-:Y:S01]  /*0990*/  IADD3 R8, R0, -0x25, RZ ;  /* 0xffffffdb00087810 */ /* 0x002fe20007ffe0ff */
[----:B------:R1:W-:Y:S01]  /*09a0*/  STL.64 [R1+0x2d0], R10 ;  /* 0x0002d00a01007387 */ /* 0x0003e20000100a00 */
[----:B------:R-:W-:-:S02]  /*09b0*/  LEA.HI.X.SX32 R19, R7, R3, 0x2, P3 ;  /* 0x0000000307137211 */ /* 0x000fc400018f16ff */
[----:B------:R-:W-:Y:S01]  /*09c0*/  IADD3 R7, R0, -0x29, RZ ;  /* 0xffffffd700077810 */ /* 0x000fe20007ffe0ff */
[C---:B--2---:R-:W-:Y:S01]  /*09d0*/  IMAD R13, R23.reuse, 0x14, RZ ;  /* 0x00000014170d7824 */ /* 0x044fe200078e02ff */
[----:B------:R1:W-:Y:S01]  /*09e0*/  LDGSTS.E [R26+0x6000], [R10.64], !P5 ;  /* 0x060000000a1a7fae */ /* 0x0003e2000e921844 */
[----:B------:R-:W-:Y:S01]  /*09f0*/  IADD3 R14, P5, R6, R2, RZ ;  /* 0x00000002060e7210 */ /* 0x000fe20007fbe0ff */
[----:B------:R-:W-:Y:S01]  /*0a00*/  IMAD R12, R23, 0x24, RZ ;  /* 0x00000024170c7824 */ /* 0x000fe200078e02ff */
[----:B------:R-:W-:Y:S01]  /*0a10*/  ISETP.GE.U32.AND P3, PT, R8, 0x7fffff5c, PT ;  /* 0x7fffff5c0800780c */ /* 0x000fe20003f66070 */
[----:B------:R2:W-:Y:S01]  /*0a20*/  STL.64 [R1+0x2c0], R18 ;  /* 0x0002c01201007387 */ /* 0x0005e20000100a00 */
[----:B------:R-:W-:Y:S02]  /*0a30*/  LEA.HI.X.SX32 R15, R13, R3, 0x2, P5 ;  /* 0x000000030d0f7211 */ /* 0x000fe400028f16ff */
[----:B------:R-:W-:Y:S01]  /*0a40*/  IADD3 R8, R0, -0x31, RZ ;  /* 0xffffffcf00087810 */ /* 0x000fe20007ffe0ff */
[----:B------:R2:W-:Y:S01]  /*0a50*/  LDGSTS.E [R26+0x8000], [R18.64], !P1 ;  /* 0x08000000121a7fae */ /* 0x0005e2000c921844 */
[----:B------:R-:W-:-:S02]  /*0a60*/  ISETP.GE.U32.AND P1, PT, R7, 0x7fffff58, PT ;  /* 0x7fffff580700780c */ /* 0x000fc40003f26070 */
[----:B------:R-:W-:Y:S01]  /*0a70*/  IADD3 R7, R0, -0x2d, RZ ;  /* 0xffffffd300077810 */ /* 0x000fe20007ffe0ff */
[C---:B-1----:R-:W-:Y:S01]  /*0a80*/  IMAD R10, R23.reuse, 0x60, RZ ;  /* 0x00000060170a7824 */ /* 0x042fe200078e02ff */
[----:B------:R1:W-:Y:S01]  /*0a90*/  LDGSTS.E [R26+0xa000], [R14.64], !P6 ;  /* 0x0a0000000e1a7fae */ /* 0x0003e2000f121844 */
[----:B------:R-:W-:Y:S01]  /*0aa0*/  IMAD R11, R23, 0x70, RZ ;  /* 0x00000070170b7824 */ /* 0x000fe200078e02ff */
[----:B------:R-:W-:Y:S01]  /*0ab0*/  ISETP.GE.U32.AND P6, PT, R7, 0x7fffff54, PT ;  /* 0x7fffff540700780c */ /* 0x000fe20003fc6070 */
[----:B------:R-:W-:Y:S01]  /*0ac0*/  IMAD.SHL.U32 R7, R23, 0x20, RZ ;  /* 0x0000002017077824 */ /* 0x000fe200078e00ff */
[----:B------:R1:W-:Y:S01]  /*0ad0*/  STL.64 [R1+0x2b0], R14 ;  /* 0x0002b00e01007387 */ /* 0x0003e20000100a00 */
[----:B--2---:R-:W-:-:S04]  /*0ae0*/  IADD3 R18, P5, R10, R2, RZ ;  /* 0x000000020a127210 */ /* 0x004fc80007fbe0ff */
[----:B------:R-:W-:-:S05]  /*0af0*/  LEA.HI.X.SX32 R19, R22, R3, 0x2, P5 ;  /* 0x0000000316137211 */ /* 0x000fca00028f16ff */
[----:B------:R2:W-:Y:S01]  /*0b00*/  STL.64 [R1+0x2a0], R18 ;  /* 0x0002a01201007387 */ /* 0x0005e20000100a00 */
[----:B-1----:R-:W-:-:S03]  /*0b10*/  IADD3 R14, P5, R11, R2, RZ ;  /* 0x000000020b0e7210 */ /* 0x002fc60007fbe0ff */
[----:B------:R2:W-:Y:S01]  /*0b20*/  LDGSTS.E [R26+0xc000], [R18.64], !P4 ;  /* 0x0c000000121a7fae */ /* 0x0005e2000e121844 */
[----:B------:R-:W-:Y:S02]  /*0b30*/  LEA.HI.X.SX32 R15, R29, R3, 0x2, P5 ;  /* 0x000000031d0f7211 */ /* 0x000fe400028f16ff */
[----:B------:R-:W-:Y:S01]  /*0b40*/  ISETP.GE.U32.AND P5, PT, R8, 0x7fffff50, PT ;  /* 0x7fffff500800780c */ /* 0x000fe20003fa6070 */
[C---:B------:R-:W-:Y:S02]  /*0b50*/  IMAD R8, R23.reuse, 0x90, RZ ;  /* 0x0000009017087824 */ /* 0x040fe400078e02ff */
[----:B------:R1:W-:Y:S04]  /*0b60*/  LDGSTS.E [R26+0xe000], [R14.64], !P2 ;  /* 0x0e0000000e1a7fae */ /* 0x0003e8000d121844 */
[----:B------:R1:W-:Y:S01]  /*0b70*/  STL.64 [R1+0x290], R14 ;  /* 0x0002900e01007387 */ /* 0x0003e20000100a00 */
[----:B--2---:R-:W-:-:S04]  /*0b80*/  LEA R18, P4, R23, R2, 0x7 ;  /* 0x0000000217127211 */ /* 0x004fc800078838ff */
[----:B------:R-:W-:Y:S02]  /*0b90*/  LEA.HI.X.SX32 R19, R7, R3, 0x2, P4 ;  /* 0x0000000307137211 */ /* 0x000fe400020f16ff */
[----:B------:R-:W-:Y:S02]  /*0ba0*/  IADD3 R7, R0, -0x39, RZ ;  /* 0xffffffc700077810 */ /* 0x000fe40007ffe0ff */
[----:B------:R-:W-:Y:S01]  /*0bb0*/  ISETP.GE.U32.AND P4, PT, R9, 0x7fffff4c, PT ;  /* 0x7fffff4c0900780c */ /* 0x000fe20003f86070 */
[----:B------:R2:W-:Y:S01]  /*0bc0*/  LDGSTS.E [R26+0x10000], [R18.64], !P0 ;  /* 0x10000000121a7fae */ /* 0x0005e2000c121844 */
[----:B------:R-:W-:Y:S01]  /*0bd0*/  ISETP.GE.U32.AND P0, PT, R7, 0x7fffff48, PT ;  /* 0x7fffff480700780c */ /* 0x000fe20003f06070 */
[C---:B------:R-:W-:Y:S01]  /*0be0*/  IMAD R7, R23.reuse, 0xa0, RZ ;  /* 0x000000a017077824 */ /* 0x040fe200078e02ff */
[----:B-1----:R-:W-:Y:S01]  /*0bf0*/  IADD3 R14, P2, R8, R2, RZ ;  /* 0x00000002080e7210 */ /* 0x002fe20007f5e0ff */
[----:B------:R2:W-:Y:S01]  /*0c00*/  STL.64 [R1+0x280], R18 ;  /* 0x0002801201007387 */ /* 0x0005e20000100a00 */
[----:B------:R-:W-:Y:S01]  /*0c10*/  IMAD R8, R23, 0xb0, RZ ;  /* 0x000000b017087824 */ /* 0x000fe200078e02ff */
[----:B------:R-:W-:-:S02]  /*0c20*/  IADD3 R9, R0, -0x3d, RZ ;  /* 0xffffffc300097810 */ /* 0x000fc40007ffe0ff */
[----:B------:R-:W-:-:S05]  /*0c30*/  LEA.HI.X.SX32 R15, R12, R3, 0x2, P2 ;  /* 0x000000030c0f7211 */ /* 0x000fca00010f16ff */
[----:B------:R1:W-:Y:S01]  /*0c40*/  STL.64 [R1+0x270], R14 ;  /* 0x0002700e01007387 */ /* 0x0003e20000100a00 */
[----:B--2---:R-:W-:-:S03]  /*0c50*/  IADD3 R18, P2, R7, R2, RZ ;  /* 0x0000000207127210 */ /* 0x004fc60007f5e0ff */
[----:B------:R1:W-:Y:S01]  /*0c60*/  LDGSTS.E [R26+0x12000], [R14.64], !P3 ;  /* 0x120000000e1a7fae */ /* 0x0003e2000d921844 */
[----:B------:R-:W-:Y:S01]  /*0c70*/  IMAD R7, R23, 0xc0, RZ ;  /* 0x000000c017077824 */ /* 0x000fe200078e02ff */
[----:B------:R-:W-:Y:S02]  /*0c80*/  ISETP.GE.U32.AND P3, PT, R9, 0x7fffff44, PT ;  /* 0x7fffff440900780c */ /* 0x000fe40003f66070 */
[----:B------:R-:W-:Y:S02]  /*0c90*/  LEA.HI.X.SX32 R19, R21, R3, 0x2, P2 ;  /* 0x0000000315137211 */ /* 0x000fe400010f16ff */
[----:B------:R-:W-:-:S03]  /*0ca0*/  IADD3 R9, R0, -0x41, RZ ;  /* 0xffffffbf00097810 */ /* 0x000fc60007ffe0ff */
[----:B------:R-:W-:Y:S01]  /*0cb0*/  STL.64 [R1+0x260], R18 ;  /* 0x0002601201007387 */ /* 0x000fe20000100a00 */
[----:B-1----:R-:W-:-:S03]  /*0cc0*/  IADD3 R14, P2, R8, R2, RZ ;  /* 0x00000002080e7210 */ /* 0x002fc60007f5e0ff */
[----:B------:R-:W-:Y:S01]  /*0cd0*/  STL.64 [R1+0x7b8], R28 ;  /* 0x0007b81c01007387 */ /* 0x000fe20000100a00 */
[----:B------:R-:W-:Y:S02]  /*0ce0*/  IADD3 R8, R0, -0x45, RZ ;  /* 0xffffffbb00087810 */ /* 0x000fe40007ffe0ff */
[----:B------:R-:W-:Y:S01]  /*0cf0*/  LEA.HI.X.SX32 R15, R28, R3, 0x2, P2 ;  /* 0x000000031c0f7211 */ /* 0x000fe200010f16ff */
[----:B------:R1:W-:Y:S01]  /*0d00*/  LDGSTS.E [R26+0x14000], [R18.64], !P1 ;  /* 0x14000000121a7fae */ /* 0x0003e2000c921844 */
[----:B------:R-:W-:Y:S01]  /*0d10*/  ISETP.GE.U32.AND P2, PT, R9, 0x7fffff40, PT ;  /* 0x7fffff400900780c */ /* 0x000fe20003f46070 */
[C---:B------:R-:W-:Y:S01]  /*0d20*/  IMAD R9, R23.reuse, 0x34, RZ ;  /* 0x0000003417097824 */ /* 0x040fe200078e02ff */
[----:B------:R-:W-:Y:S01]  /*0d30*/  ISETP.GE.U32.AND P1, PT, R8, 0x7fffff3c, PT ;  /* 0x7fffff3c0800780c */ /* 0x000fe20003f26070 */
[----:B------:R2:W-:Y:S01]  /*0d40*/  STL.64 [R1+0x250], R14 ;  /* 0x0002500e01007387 */ /* 0x0005e20000100a00 */
[----:B------:R-:W-:-:S03]  /*0d50*/  IMAD R8, R23, 0xf0, RZ ;  /* 0x000000f017087824 */ /* 0x000fc600078e02ff */
[----:B------:R2:W-:Y:S02]  /*0d60*/  LDGSTS.E [R26+0x16000], [R14.64], !P6 ;  /* 0x160000000e1a7fae */ /* 0x0005e4000f121844 */
[----:B--2---:R-:W-:Y:S01]  /*0d70*/  IADD3 R14, P6, R7, R2, RZ ;  /* 0x00000002070e7210 */ /* 0x004fe20007fde0ff */
[----:B------:R-:W-:-:S03]  /*0d80*/  IMAD R7, R23, 0xd0, RZ ;  /* 0x000000d017077824 */ /* 0x000fc600078e02ff */
[-C--:B------:R-:W-:Y:S01]  /*0d90*/  LEA.HI.X.SX32 R15, R5, R3.reuse, 0x2, P6 ;  /* 0x00000003050f7211 */ /* 0x080fe200030f16ff */
[----:B------:R-:W-:Y:S01]  /*0da0*/  IMAD R5, R23, 0xe0, RZ ;  /* 0x000000e017057824 */ /* 0x000fe200078e02ff */
[-C--:B------:R-:W-:Y:S02]  /*0db0*/  IADD3 R24, P6, R7, R2.reuse, RZ ;  /* 0x0000000207187210 */ /* 0x080fe40007fde0ff */
[C---:B------:R-:W-:Y:S01]  /*0dc0*/  IADD3 R7, R0.reuse, -0x49, RZ ;  /* 0xffffffb700077810 */ /* 0x040fe20007ffe0ff */
[----:B------:R2:W-:Y:S01]  /*0dd0*/  LDGSTS.E [R26+0x18000], [R14.64], !P5 ;  /* 0x180000000e1a7fae */ /* 0x0005e2000e921844 */
[----:B-1----:R-:W-:Y:S02]  /*0de0*/  IADD3 R18, P5, R5, R2, RZ ;  /* 0x0000000205127210 */ /* 0x002fe40007fbe0ff */
[----:B------:R-:W-:Y:S01]  /*0df0*/  IADD3 R5, R0, -0x4d, RZ ;  /* 0xffffffb300057810 */ /* 0x000fe20007ffe0ff */
[----:B------:R2:W-:Y:S01]  /*0e00*/  STL.64 [R1+0x240], R14 ;  /* 0x0002400e01007387 */ /* 0x0005e20000100a00 */
[----:B------:R-:W-:-:S02]  /*0e10*/  LEA.HI.X.SX32 R25, R9, R3, 0x2, P6 ;  /* 0x0000000309197211 */ /* 0x000fc400030f16ff */
[----:B------:R-:W-:Y:S02]  /*0e20*/  LEA.HI.X.SX32 R19, R20, R3, 0x2, P5 ;  /* 0x0000000314137211 */ /* 0x000fe400028f16ff */
[----:B------:R-:W-:Y:S01]  /*0e30*/  ISETP.GE.U32.AND P5, PT, R5, 0x7fffff34, PT ;  /* 0x7fffff340500780c */ /* 0x000fe20003fa6070 */
[----:B------:R1:W-:Y:S01]  /*0e40*/  STL.64 [R1+0x230], R24 ;  /* 0x0002301801007387 */ /* 0x0003e20000100a00 */
[----:B------:R-:W-:-:S03]  /*0e50*/  IADD3 R5, R0, -0x51, RZ ;  /* 0xffffffaf00057810 */ /* 0x000fc60007ffe0ff */
[----:B------:R1:W-:Y:S01]  /*0e60*/  LDGSTS.E [R26+0x1a000], [R24.64], !P4 ;  /* 0x1a000000181a7fae */ /* 0x0003e2000e121844 */
[----:B------:R-:W-:Y:S01]  /*0e70*/  ISETP.GE.U32.AND P4, PT, R7, 0x7fffff38, PT ;  /* 0x7fffff380700780c */ /* 0x000fe20003f86070 */
[C---:B------:R-:W-:Y:S01]  /*0e80*/  IMAD R7, R23.reuse, 0x110, RZ ;  /* 0x0000011017077824 */ /* 0x040fe200078e02ff */
[----:B--2---:R-:W-:Y:S01]  /*0e90*/  IADD3 R14, P6, R8, R2, RZ ;  /* 0x00000002080e7210 */ /* 0x004fe20007fde0ff */
[----:B------:R-:W-:Y:S01]  /*0ea0*/  IMAD.SHL.U32 R8, R23, 0x40, RZ ;  /* 0x0000004017087824 */ /* 0x000fe200078e00ff */
[----:B------:R2:W-:Y:S01]  /*0eb0*/  LDGSTS.E [R26+0x1c000], [R18.64], !P0 ;  /* 0x1c000000121a7fae */ /* 0x0005e2000c121844 */
[----:B------:R-:W-:Y:S02]  /*0ec0*/  ISETP.GE.U32.AND P0, PT, R5, 0x7fffff30, PT ;  /* 0x7fffff300500780c */ /* 0x000fe40003f06070 */
[----:B------:R-:W-:Y:S01]  /*0ed0*/  LEA.HI.X.SX32 R15, R27, R3, 0x2, P6 ;  /* 0x000000031b0f7211 */ /* 0x000fe200030f16ff */
[----:B------:R3:W-:Y:S01]  /*0ee0*/  STL.64 [R1+0x7c0], R20 ;  /* 0x0007c01401007387 */ /* 0x0007e20000100a00 */
[----:B------:R-:W-:-:S02]  /*0ef0*/  IADD3 R5, R0, -0x55, RZ ;  /* 0xffffffab00057810 */ /* 0x000fc40007ffe0ff */
[-C--:B-1----:R-:W-:Y:S01]  /*0f00*/  LEA R24, P6, R23, R2.reuse, 0x8 ;  /* 0x0000000217187211 */ /* 0x082fe200078c40ff */
[----:B------:R1:W-:Y:S01]  /*0f10*/  LDGSTS.E [R26+0x1e000], [R14.64], !P3 ;  /* 0x1e0000000e1a7fae */ /* 0x0003e2000d921844 */
[----:B------:R-:W-:Y:S01]  /*0f20*/  ISETP.GE.U32.AND P3, PT, R5, 0x7fffff2c, PT ;  /* 0x7fffff2c0500780c */ /* 0x000fe20003f66070 */
[C---:B------:R-:W-:Y:S01]  /*0f30*/  IMAD R5, R23.reuse, 0x44, RZ ;  /* 0x0000004417057824 */ /* 0x040fe200078e02ff */
[----:B------:R-:W-:Y:S01]  /*0f40*/  LEA.HI.X.SX32 R25, R8, R3, 0x2, P6 ;  /* 0x0000000308197211 */ /* 0x000fe200030f16ff */
[----:B------:R-:W-:Y:S01]  /*0f50*/  IMAD R8, R23, 0x120, RZ ;  /* 0x0000012017087824 */ /* 0x000fe200078e02ff */
[----:B------:R2:W-:Y:S01]  /*0f60*/  STL.64 [R1+0x220], R18 ;  /* 0x0002201201007387 */ /* 0x0005e20000100a00 */
[----:B---3--:R-:W-:-:S03]  /*0f70*/  IADD3 R20, P6, R7, R2, RZ ;  /* 0x0000000207147210 */ /* 0x008fc60007fde0ff */
[----:B------:R1:W-:Y:S01]  /*0f80*/  STL.64 [R1+0x210], R14 ;  /* 0x0002100e01007387 */ /* 0x0003e20000100a00 */
[----:B------:R-:W-:Y:S01]  /*0f90*/  IMAD R7, R23, 0x130, RZ ;  /* 0x0000013017077824 */ /* 0x000fe200078e02ff */
[----:B------:R-:W-:Y:S02]  /*0fa0*/  LEA.HI.X.SX32 R21, R5, R3, 0x2, P6 ;  /* 0x0000000305157211 */ /* 0x000fe400030f16ff */
[----:B------:R3:W-:Y:S01]  /*0fb0*/  STL.64 [R1+0x200], R24 ;  /* 0x0002001801007387 */ /* 0x0007e20000100a00 */
[----:B--2---:R-:W-:-:S03]  /*0fc0*/  IMAD R19, R23, 0x48, RZ ;  /* 0x0000004817137824 */ /* 0x004fc600078e02ff */
[----:B------:R3:W-:Y:S01]  /*0fd0*/  LDGSTS.E [R26+0x20000], [R24.64], !P2 ;  /* 0x20000000181a7fae */ /* 0x0007e2000d121844 */
[C---:B------:R-:W-:Y:S01]  /*0fe0*/  IMAD R18, R23.reuse, 0x58, RZ ;  /* 0x0000005817127824 */ /* 0x040fe200078e02ff */
[C---:B-1----:R-:W-:Y:S02]  /*0ff0*/  IADD3 R14, R0.reuse, -0x59, RZ ;  /* 0xffffffa7000e7810 */ /* 0x042fe40007ffe0ff */
[----:B------:R1:W-:Y:S01]  /*1000*/  LDGSTS.E [R26+0x22000], [R20.64], !P1 ;  /* 0x22000000141a7fae */ /* 0x0003e2000c921844 */
[----:B------:R-:W-:Y:S02]  /*1010*/  IADD3 R15, R0, -0x65, RZ ;  /* 0xffffff9b000f7810 */ /* 0x000fe40007ffe0ff */
[----:B------:R-:W-:Y:S01]  /*1020*/  ISETP.GE.U32.AND P6, PT, R14, 0x7fffff28, PT ;  /* 0x7fffff280e00780c */ /* 0x000fe20003fc6070 */
[----:B------:R1:W-:Y:S01]  /*1030*/  STL.64 [R1+0x1f0], R20 ;  /* 0x0001f01401007387 */ /* 0x0003e20000100a00 */
[----:B------:R-:W-:Y:S01]  /*1040*/  IMAD R14, R23, 0x4c, RZ ;  /* 0x0000004c170e7824 */ /* 0x000fe200078e02ff */
[----:B---3--:R-:W-:-:S02]  /*1050*/  IADD3 R24, P2, R8, R2, RZ ;  /* 0x0000000208187210 */ /* 0x008fc40007f5e0ff */
[----:B------:R-:W-:Y:S02]  /*1060*/  IADD3 R8, R0, -0x5d, RZ ;  /* 0xffffffa300087810 */ /* 0x000fe40007ffe0ff */
[-C--:B------:R-:W-:Y:S02]  /*1070*/  LEA.HI.X.SX32 R25, R19, R3.reuse, 0x2, P2 ;  /* 0x0000000313197211 */ /* 0x080fe400010f16ff */
[----:B------:R-:W-:Y:S02]  /*1080*/  ISETP.GE.U32.AND P2, PT, R8, 0x7fffff24, PT ;  /* 0x7fffff240800780c */ /* 0x000fe40003f46070 */
[----:B------:R-:W-:Y:S01]  /*1090*/  IADD3 R8, R0, -0x61, RZ ;  /* 0xffffff9f00087810 */ /* 0x000fe20007ffe0ff */
[----:B------:R2:W-:Y:S01]  /*10a0*/  LDGSTS.E [R26+0x24000], [R24.64], !P4 ;  /* 0x24000000181a7fae */ /* 0x0005e2000e121844 */
[----:B-1----:R-:W-:Y:S01]  /*10b0*/  IADD3 R20, P1, R7, R2, RZ ;  /* 0x0000000207147210 */ /* 0x002fe20007f3e0ff */
[C---:B------:R-:W-:Y:S01]  /*10c0*/  IMAD R7, R23.reuse, 0x54, RZ ;  /* 0x0000005417077824 */ /* 0x040fe200078e02ff */
[----:B------:R-:W-:Y:S01]  /*10d0*/  ISETP.GE.U32.AND P4, PT, R8, 0x7fffff20, PT ;  /* 0x7fffff200800780c */ /* 0x000fe20003f86070 */
[C---:B------:R-:W-:Y:S01]  /*10e0*/  IMAD R8, R23.reuse, 0x140, RZ ;  /* 0x0000014017087824 */ /* 0x040fe200078e02ff */
[----:B------:R2:W-:Y:S01]  /*10f0*/  STL.64 [R1+0x1e0], R24 ;  /* 0x0001e01801007387 */ /* 0x0005e20000100a00 */
[----:B------:R-:W-:Y:S01]  /*1100*/  LEA.HI.X.SX32 R21, R14, R3, 0x2, P1 ;  /* 0x000000030e157211 */ /* 0x000fe200008f16ff */
[----:B------:R-:W-:-:S04]  /*1110*/  IMAD R14, R23, 0x150, RZ ;  /* 0x00000150170e7824 */ /* 0x000fc800078e02ff */
[----:B------:R1:W-:Y:S04]  /*1120*/  STL.64 [R1+0x1d0], R20 ;  /* 0x0001d01401007387 */ /* 0x0003e80000100a00 */
[----:B------:R1:W-:Y:S01]  /*1130*/  LDGSTS.E [R26+0x26000], [R20.64], !P5 ;  /* 0x26000000141a7fae */ /* 0x0003e2000e921844 */
[----:B--2---:R-:W-:Y:S02]  /*1140*/  IADD3 R24, P1, R8, R2, RZ ;  /* 0x0000000208187210 */ /* 0x004fe40007f3e0ff */
[----:B------:R-:W-:Y:S02]  /*1150*/  IADD3 R8, R0, -0x69, RZ ;  /* 0xffffff9700087810 */ /* 0x000fe40007ffe0ff */
[----:B------:R-:W-:Y:S01]  /*1160*/  LEA.HI.X.SX32 R25, R6, R3, 0x2, P1 ;  /* 0x0000000306197211 */ /* 0x000fe200008f16ff */
[----:B------:R-:W-:Y:S01]  /*1170*/  IMAD R6, R23, 0x160, RZ ;  /* 0x0000016017067824 */ /* 0x000fe200078e02ff */
[----:B------:R-:W-:-:S03]  /*1180*/  ISETP.GE.U32.AND P1, PT, R15, 0x7fffff1c, PT ;  /* 0x7fffff1c0f00780c */ /* 0x000fc60003f26070 */
[----:B------:R2:W-:Y:S01]  /*1190*/  LDGSTS.E [R26+0x28000], [R24.64], !P0 ;  /* 0x28000000181a7fae */ /* 0x0005e2000c121844 */
[-C--:B-1----:R-:W-:Y:S02]  /*11a0*/  IADD3 R20, P5, R14, R2.reuse, RZ ;  /* 0x000000020e147210 */ /* 0x082fe40007fbe0ff */
[----:B------:R-:W-:Y:S01]  /*11b0*/  ISETP.GE.U32.AND P0, PT, R8, 0x7fffff18, PT ;  /* 0x7fffff180800780c */ /* 0x000fe20003f06070 */
[----:B------:R2:W-:Y:S01]  /*11c0*/  STL.64 [R1+0x1c0], R24 ;  /* 0x0001c01801007387 */ /* 0x0005e20000100a00 */
[-C--:B------:R-:W-:Y:S02]  /*11d0*/  LEA.HI.X.SX32 R21, R7, R3.reuse, 0x2, P5 ;  /* 0x0000000307157211 */ /* 0x080fe400028f16ff */
[----:B------:R-:W-:Y:S01]  /*11e0*/  IADD3 R28, P5, R6, R2, RZ ;  /* 0x00000002061c7210 */ /* 0x000fe20007fbe0ff */
[----:B------:R-:W-:Y:S01]  /*11f0*/  IMAD R6, R23, 0x170, RZ ;  /* 0x0000017017067824 */ /* 0x000fe200078e02ff */
[----:B------:R-:W-:Y:S01]  /*1200*/  IADD3 R8, R0, -0x6d, RZ ;  /* 0xffffff9300087810 */ /* 0x000fe20007ffe0ff */
[----:B------:R1:W-:Y:S01]  /*1210*/  LDGSTS.E [R26+0x2a000], [R20.64], !P3 ;  /* 0x2a000000141a7fae */ /* 0x0003e2000d921844 */
[----:B------:R-:W-:-:S02]  /*1220*/  LEA.HI.X.SX32 R29, R18, R3, 0x2, P5 ;  /* 0x00000003121d7211 */ /* 0x000fc400028f16ff */
[----:B------:R-:W-:Y:S01]  /*1230*/  ISETP.GE.U32.AND P3, PT, R8, 0x7fffff14, PT ;  /* 0x7fffff140800780c */ /* 0x000fe20003f66070 */
[----:B------:R1:W-:Y:S01]  /*1240*/  STL.64 [R1+0x1b0], R20 ;  /* 0x0001b01401007387 */ /* 0x0003e20000100a00 */
[C---:B------:R-:W-:Y:S01]  /*1250*/  IMAD R8, R23.reuse, 0x180, RZ ;  /* 0x0000018017087824 */ /* 0x040fe200078e02ff */
[----:B------:R-:W-:Y:S01]  /*1260*/  IADD3 R14, R0, -0x71, RZ ;  /* 0xffffff8f000e7810 */ /* 0x000fe20007ffe0ff */
[C---:B--2---:R-:W-:Y:S01]  /*1270*/  IMAD R25, R23.reuse, 0x5c, RZ ;  /* 0x0000005c17197824 */ /* 0x044fe200078e02ff */
[----:B------:R2:W-:Y:S01]  /*1280*/  STL.64 [R1+0x1a0], R28 ;  /* 0x0001a01c01007387 */ /* 0x0005e20000100a00 */
[----:B------:R-:W-:-:S03]  /*1290*/  IMAD R24, R23, 0x6c, RZ ;  /* 0x0000006c17187824 */ /* 0x000fc600078e02ff */
[----:B------:R2:W-:Y:S01]  /*12a0*/  LDGSTS.E [R26+0x2c000], [R28.64], !P6 ;  /* 0x2c0000001c1a7fae */ /* 0x0005e2000f121844 */
[-C--:B-1----:R-:W-:Y:S02]  /*12b0*/  IADD3 R20, P5, R6, R2.reuse, RZ ;  /* 0x0000000206147210 */ /* 0x082fe40007fbe0ff */
[----:B------:R-:W-:Y:S02]  /*12c0*/  IADD3 R6, R0, -0x75, RZ ;  /* 0xffffff8b00067810 */ /* 0x000fe40007ffe0ff */
[-C--:B------:R-:W-:Y:S02]  /*12d0*/  LEA.HI.X.SX32 R21, R25, R3.reuse, 0x2, P5 ;  /* 0x0000000319157211 */ /* 0x080fe400028f16ff */
[----:B------:R-:W-:Y:S02]  /*12e0*/  ISETP.GE.U32.AND P5, PT, R14, 0x7fffff10, PT ;  /* 0x7fffff100e00780c */ /* 0x000fe40003fa6070 */
[----:B--2---:R-:W-:Y:S01]  /*12f0*/  IADD3 R28, P6, R8, R2, RZ ;  /* 0x00000002081c7210 */ /* 0x004fe20007fde0ff */
[C---:B------:R-:W-:Y:S01]  /*1300*/  IMAD R8, R23.reuse, 0x190, RZ ;  /* 0x0000019017087824 */ /* 0x040fe200078e02ff */
[----:B------:R1:W-:Y:S01]  /*1310*/  LDGSTS.E [R26+0x2e000], [R20.64], !P2 ;  /* 0x2e000000141a7fae */ /* 0x0003e2000d121844 */
[----:B------:R-:W-:Y:S01]  /*1320*/  ISETP.GE.U32.AND P2, PT, R6, 0x7fffff0c, PT ;  /* 0x7fffff0c0600780c */ /* 0x000fe20003f46070 */
[----:B------:R-:W-:Y:S01]  /*1330*/  IMAD R6, R23, 0x64, RZ ;  /* 0x0000006417067824 */ /* 0x000fe200078e02ff */
[----:B------:R-:W-:Y:S01]  /*1340*/  LEA.HI.X.SX32 R29, R10, R3, 0x2, P6 ;  /* 0x000000030a1d7211 */ /* 0x000fe200030f16ff */
[----:B------:R1:W-:Y:S01]  /*1350*/  STL.64 [R1+0x190], R20 ;  /* 0x0001901401007387 */ /* 0x0003e20000100a00 */
[----:B------:R-:W-:-:S02]  /*1360*/  IADD3 R10, R0, -0x79, RZ ;  /* 0xffffff87000a7810 */ /* 0x000fc40007ffe0ff */
[----:B------:R-:W-:Y:S01]  /*1370*/  IADD3 R14, R0, -0x7d, RZ ;  /* 0xffffff83000e7810 */ /* 0x000fe20007ffe0ff */
[----:B------:R2:W-:Y:S04]  /*1380*/  STL.64 [R1+0x180], R28 ;  /* 0x0001801c01007387 */ /* 0x0005e80000100a00 */
[----:B------:R2:W-:Y:S01]  /*1390*/  LDGSTS.E [R26+0x30000], [R28.64], !P4 ;  /* 0x300000001c1a7fae */ /* 0x0005e2000e121844 */
[----:B------:R-:W-:Y:S01]  /*13a0*/  ISETP.GE.U32.AND P4, PT, R10, 0x7fffff08, PT ;  /* 0x7fffff080a00780c */ /* 0x000fe20003f86070 */
[C---:B------:R-:W-:Y:S01]  /*13b0*/  IMAD R10, R23.reuse, 0x1b0, RZ ;  /* 0x000001b0170a7824 */ /* 0x040fe200078e02ff */
[----:B-1----:R-:W-:Y:S01]  /*13c0*/  IADD3 R20, P6, R8, R2, RZ ;  /* 0x0000000208147210 */ /* 0x002fe20007fde0ff */
[----:B------:R-:W-:-:S03]  /*13d0*/  IMAD R8, R23, 0x1a0, RZ ;  /* 0x000001a017087824 */ /* 0x000fc600078e02ff */
[----:B------:R-:W-:Y:S02]  /*13e0*/  LEA.HI.X.SX32 R21, R6, R3, 0x2, P6 ;  /* 0x0000000306157211 */ /* 0x000fe400030f16ff */
[----:B--2---:R-:W-:-:S03]  /*13f0*/  IADD3 R28, P6, R8, R2, RZ ;  /* 0x00000002081c7210 */ /* 0x004fc60007fde0ff */
[----:B------:R1:W-:Y:S01]  /*1400*/  STL.64 [R1+0x170], R20 ;  /* 0x0001701401007387 */ /* 0x0003e20000100a00 */
[----:B------:R-:W-:Y:S01]  /*1410*/  IMAD R8, R23, 0x1c0, RZ ;  /* 0x000001c017087824 */ /* 0x000fe200078e02ff */
[----:B------:R-:W-:Y:S02]  /*1420*/  LEA.HI.X.SX32 R29, R17, R3, 0x2, P6 ;  /* 0x00000003111d7211 */ /* 0x000fe400030f16ff */
[----:B------:R1:W-:Y:S01]  /*1430*/  LDGSTS.E [R26+0x32000], [R20.64], !P1 ;  /* 0x32000000141a7fae */ /* 0x0003e2000c921844 */
[----:B------:R-:W-:Y:S02]  /*1440*/  ISETP.GE.U32.AND P6, PT, R14, 0x7fffff04, PT ;  /* 0x7fffff040e00780c */ /* 0x000fe40003fc6070 */
[----:B------:R-:W-:Y:S01]  /*1450*/  IADD3 R14, R0, -0xa, RZ ;  /* 0xfffffff6000e7810 */ /* 0x000fe20007ffe0ff */
[----:B------:R-:W-:Y:S04]  /*1460*/  STL.64 [R1+0x160], R28 ;  /* 0x0001601c01007387 */ /* 0x000fe80000100a00 */
[----:B------:R2:W-:Y:S01]  /*1470*/  STL.64 [R1+0x7a8], R24 ;  /* 0x0007a81801007387 */ /* 0x0005e20000100a00 */
[----:B-1----:R-:W-:-:S02]  /*1480*/  IADD3 R20, P1, R10, R2, RZ ;  /* 0x000000020a147210 */ /* 0x002fc40007f3e0ff */
[----:B------:R-:W-:Y:S02]  /*1490*/  IADD3 R10, R0, -0x2, RZ ;  /* 0xfffffffe000a7810 */ /* 0x000fe40007ffe0ff */
[----:B------:R-:W-:Y:S02]  /*14a0*/  LEA.HI.X.SX32 R21, R24, R3, 0x2, P1 ;  /* 0x0000000318157211 */ /* 0x000fe400008f16ff */
[----:B------:R-:W-:Y:S01]  /*14b0*/  ISETP.GE.U32.AND P1, PT, R10, 0x7fffff7f, PT ;  /* 0x7fffff7f0a00780c */ /* 0x000fe20003f26070 */
[----:B--2---:R-:W-:Y:S01]  /*14c0*/  IMAD.SHL.U32 R24, R16, 0x4, RZ ;  /* 0x0000000410187824 */ /* 0x004fe200078e00ff */
[----:B------:R-:W-:Y:S01]  /*14d0*/  IADD3 R10, R0, -0x6, RZ ;  /* 0xfffffffa000a7810 */ /* 0x000fe20007ffe0ff */
[----:B------:R-:W-:Y:S01]  /*14e0*/  IMAD.MOV.U32 R25, RZ, RZ, c[0x0][0x188] ;  /* 0x00006200ff197624 */ /* 0x000fe200078e00ff */
[----:B------:R1:W-:Y:S02]  /*14f0*/  STL.64 [R1+0x150], R20 ;  /* 0x0001501401007387 */ /* 0x0003e40000100a00 */
[----:B------:R-:W-:Y:S01]  /*1500*/  LOP3.LUT R26, R24, 0x20, RZ, 0x3c, !PT ;  /* 0x00000020181a7812 */ /* 0x000fe200078e3cff */
[C---:B------:R-:W-:Y:S01]  /*1510*/  IMAD R15, R25.reuse, 0x78, RZ ;  /* 0x00000078190f7824 */ /* 0x040fe200078e02ff */
[----:B------:R2:W-:Y:S01]  /*1520*/  LDGSTS.E [R24+0x34000], [R28.64], !P0 ;  /* 0x340000001c187fae */ /* 0x0005e2000c121844 */
[----:B------:R-:W-:-:S02]  /*1530*/  IMAD R23, R25, 0x7c, RZ ;  /* 0x0000007c19177824 */ /* 0x000fc400078e02ff */
[C---:B------:R-:W-:Y:S01]  /*1540*/  IMAD R16, R25.reuse, 0x9, RZ ;  /* 0x0000000919107824 */ /* 0x040fe200078e02ff */
[----:B------:R1:W-:Y:S01]  /*1550*/  LDGSTS.E [R24+0x36000], [R20.64], !P3 ;  /* 0x3600000014187fae */ /* 0x0003e2000d921844 */
[----:B------:R-:W-:Y:S01]  /*1560*/  ISETP.GE.U32.AND P3, PT, R10, 0x7fffff7b, PT ;  /* 0x7fffff7b0a00780c */ /* 0x000fe20003f66070 */
[C---:B------:R-:W-:Y:S01]  /*1570*/  IMAD R10, R25.reuse, 0x1d0, RZ ;  /* 0x000001d0190a7824 */ /* 0x040fe200078e02ff */
[----:B--2---:R-:W-:Y:S01]  /*1580*/  IADD3 R28, P0, R8, R2, RZ ;  /* 0x00000002081c7210 */ /* 0x004fe20007f1e0ff */
[----:B------:R-:W-:-:S03]  /*1590*/  IMAD R8, R25, 0x74, RZ ;  /* 0x0000007419087824 */ /* 0x000fc600078e02ff */
[-C--:B------:R-:W-:Y:S01]  /*15a0*/  LEA.HI.X.SX32 R29, R11, R3.reuse, 0x2, P0 ;  /* 0x000000030b1d7211 */ /* 0x080fe200000f16ff */
[C---:B------:R-:W-:Y:S01]  /*15b0*/  IMAD R11, R25.reuse, 0x1e0, RZ ;  /* 0x000001e0190b7824 */ /* 0x040fe200078e02ff */
[----:B-1----:R-:W-:Y:S01]  /*15c0*/  IADD3 R20, P0, R10, R2, RZ ;  /* 0x000000020a147210 */ /* 0x002fe20007f1e0ff */
[C---:B------:R-:W-:Y:S02]  /*15d0*/  IMAD R10, R25.reuse, 0x1f0, RZ ;  /* 0x000001f0190a7824 */ /* 0x040fe400078e02ff */
[----:B------:R1:W-:Y:S01]  /*15e0*/  STL.64 [R1+0x138], R28 ;  /* 0x0001381c01007387 */ /* 0x0003e20000100a00 */
[----:B------:R-:W-:Y:S02]  /*15f0*/  LEA.HI.X.SX32 R21, R8, R3, 0x2, P0 ;  /* 0x0000000308157211 */ /* 0x000fe400000f16ff */
[----:B------:R-:W-:Y:S01]  /*1600*/  ISETP.GE.U32.AND P0, PT, R14, 0x7fffff77, PT ;  /* 0x7fffff770e00780c */ /* 0x000fe20003f06070 */
[----:B------:R1:W-:Y:S01]  /*1610*/  LDGSTS.E [R24+0x38000], [R28.64], !P5 ;  /* 0x380000001c187fae */ /* 0x0003e2000e921844 */
[----:B------:R-:W-:-:S03]  /*1620*/  IMAD R14, R25, 0x5, RZ ;  /* 0x00000005190e7824 */ /* 0x000fc600078e02ff */
[----:B------:R2:W-:Y:S04]  /*1630*/  STL.64 [R1+0x120], R20 ;  /* 0x0001201401007387 */ /* 0x0005e80000100a00 */
[----:B------:R2:W-:Y:S01]  /*1640*/  LDGSTS.E [R24+0x3a000], [R20.64], !P2 ;  /* 0x3a00000014187fae */ /* 0x0005e2000d121844 */
[----:B-1----:R-:W-:Y:S02]  /*1650*/  IADD3 R28, P5, R11, R2, RZ ;  /* 0x000000020b1c7210 */ /* 0x002fe40007fbe0ff */
[----:B------:R-:W-:Y:S02]  /*1660*/  IADD3 R11, R0, -0xe, RZ ;  /* 0xfffffff2000b7810 */ /* 0x000fe40007ffe0ff */
[----:B------:R-:W-:Y:S02]  /*1670*/  LEA.HI.X.SX32 R29, R15, R3, 0x2, P5 ;  /* 0x000000030f1d7211 */ /* 0x000fe400028f16ff */
[----:B------:R-:W-:-:S02]  /*1680*/  ISETP.GE.U32.AND P5, PT, R11, 0x7fffff73, PT ;  /* 0x7fffff730b00780c */ /* 0x000fc40003fa6070 */
[----:B--2---:R-:W-:Y:S01]  /*1690*/  IADD3 R20, P2, R10, R2, RZ ;  /* 0x000000020a147210 */ /* 0x004fe20007f5e0ff */
[----:B------:R1:W-:Y:S01]  /*16a0*/  STL.64 [R1+0x50], R28 ;  /* 0x0000501c01007387 */ /* 0x0003e20000100a00 */
[C---:B------:R-:W-:Y:S02]  /*16b0*/  IADD3 R11, R0.reuse, -0x12, RZ ;  /* 0xffffffee000b7810 */ /* 0x040fe40007ffe0ff */
[----:B------:R-:W-:Y:S01]  /*16c0*/  LEA.HI.X.SX32 R21, R23, R3, 0x2, P2 ;  /* 0x0000000317157211 */ /* 0x000fe200010f16ff */
[----:B------:R1:W-:Y:S01]  /*16d0*/  LDGSTS.E [R24+0x3c000], [R28.64], !P4 ;  /* 0x3c0000001c187fae */ /* 0x0003e2000e121844 */
[----:B------:R-:W-:Y:S02]  /*16e0*/  ISETP.GE.U32.AND P4, PT, R11, 0x7fffff6f, PT ;  /* 0x7fffff6f0b00780c */ /* 0x000fe40003f86070 */
[C---:B------:R-:W-:Y:S01]  /*16f0*/  IADD3 R11, R0.reuse, -0x16, RZ ;  /* 0xffffffea000b7810 */ /* 0x040fe20007ffe0ff */
[----:B------:R2:W-:Y:S01]  /*1700*/  STL.64 [R1+0x30], R20 ;  /* 0x0000301401007387 */ /* 0x0005e20000100a00 */
[----:B------:R-:W-:-:S03]  /*1710*/  IADD3 R10, R0, -0x1a, RZ ;  /* 0xffffffe6000a7810 */ /* 0x000fc60007ffe0ff */
[----:B------:R2:W-:Y:S01]  /*1720*/  LDGSTS.E [R24+0x3e000], [R20.64], !P6 ;  /* 0x3e00000014187fae */ /* 0x0005e2000f121844 */
[-C--:B-1----:R-:W-:Y:S02]  /*1730*/  IADD3 R28, P2, R13, R2.reuse, RZ ;  /* 0x000000020d1c7210 */ /* 0x082fe40007f5e0ff */
[----:B--2---:R-:W-:Y:S02]  /*1740*/  IADD3 R20, P6, R12, R2, RZ ;  /* 0x000000020c147210 */ /* 0x004fe40007fde0ff */
[----:B------:R-:W2:Y:S01]  /*1750*/  LDL.64 R12, [R1+0x308] ;  /* 0x00030800010c7983 */ /* 0x000ea20000100a00 */
[-C--:B------:R-:W-:Y:S02]  /*1760*/  LEA.HI.X.SX32 R29, R14, R3.reuse, 0x2, P2 ;  /* 0x000000030e1d7211 */ /* 0x080fe400010f16ff */
[----:B------:R-:W-:Y:S02]  /*1770*/  ISETP.GE.U32.AND P2, PT, R10, 0x7fffff67, PT ;  /* 0x7fffff670a00780c */ /* 0x000fe40003f46070 */
[----:B------:R-:W-:Y:S01]  /*1780*/  IADD3 R10, R0, -0x1e, RZ ;  /* 0xffffffe2000a7810 */ /* 0x000fe20007ffe0ff */
[----:B------:R1:W-:Y:S01]  /*1790*/  STL.64 [R1+0x2e8], R28 ;  /* 0x0002e81c01007387 */ /* 0x0003e20000100a00 */
[----:B------:R-:W-:-:S02]  /*17a0*/  LEA.HI.X.SX32 R21, R16, R3, 0x2, P6 ;  /* 0x0000000310157211 */ /* 0x000fc400030f16ff */
[----:B------:R-:W-:Y:S02]  /*17b0*/  ISETP.GE.U32.AND P6, PT, R10, 0x7fffff63, PT ;  /* 0x7fffff630a00780c */ /* 0x000fe40003fc6070 */
[----:B------:R-:W-:Y:S01]  /*17c0*/  IADD3 R10, R0, -0x22, RZ ;  /* 0xffffffde000a7810 */ /* 0x000fe20007ffe0ff */
[----:B------:R3:W-:Y:S04]  /*17d0*/  STL.64 [R1+0x2d8], R20 ;  /* 0x0002d81401007387 */ /* 0x0007e80000100a00 */
[----:B--2---:R2:W-:Y:S01]  /*17e0*/  LDGSTS.E [R26+0x800], [R12.64], !P1 ;  /* 0x008000000c1a7fae */ /* 0x0045e2000c921844 */
[----:B------:R-:W-:Y:S01]  /*17f0*/  ISETP.GE.U32.AND P1, PT, R11, 0x7fffff6b, PT ;  /* 0x7fffff6b0b00780c */ /* 0x000fe20003f26070 */
[C---:B------:R-:W-:Y:S02]  /*1800*/  IMAD R11, R25.reuse, 0xd, RZ ;  /* 0x0000000d190b7824 */ /* 0x040fe400078e02ff */
[----:B------:R1:W-:Y:S04]  /*1810*/  LDGSTS.E [R26+0x2800], [R28.64], !P3 ;  /* 0x028000001c1a7fae */ /* 0x0003e8000d921844 */
[----:B------:R3:W-:Y:S01]  /*1820*/  LDGSTS.E [R26+0x4800], [R20.64], !P0 ;  /* 0x04800000141a7fae */ /* 0x0007e2000c121844 */
[----:B------:R-:W-:Y:S01]  /*1830*/  ISETP.GE.U32.AND P0, PT, R10, 0x7fffff5f, PT ;  /* 0x7fffff5f0a00780c */ /* 0x000fe20003f06070 */
[----:B------:R-:W-:Y:S01]  /*1840*/  IMAD R10, R25, 0x15, RZ ;  /* 0x00000015190a7824 */ /* 0x000fe200078e02ff */
[----:B--2---:R-:W-:Y:S01]  /*1850*/  IADD3 R12, P3, R9, R2, RZ ;  /* 0x00000002090c7210 */ /* 0x004fe20007f7e0ff */
[----:B------:R-:W-:-:S03]  /*1860*/  IMAD R9, R25, 0x11, RZ ;  /* 0x0000001119097824 */ /* 0x000fc600078e02ff */
[-C--:B------:R-:W-:Y:S01]  /*1870*/  LEA.HI.X.SX32 R13, R11, R3.reuse, 0x2, P3 ;  /* 0x000000030b0d7211 */ /* 0x080fe200018f16ff */
[----:B------:R-:W-:Y:S01]  /*1880*/  IMAD R11, R25, 0x19, RZ ;  /* 0x00000019190b7824 */ /* 0x000fe200078e02ff */
[-C--:B-1----:R-:W-:Y:S02]  /*1890*/  IADD3 R28, P3, R5, R2.reuse, RZ ;  /* 0x00000002051c7210 */ /* 0x082fe40007f7e0ff */
[----:B------:R-:W-:Y:S01]  /*18a0*/  IADD3 R5, R0, -0x2a, RZ ;  /* 0xffffffd600057810 */ /* 0x000fe20007ffe0ff */
[----:B------:R1:W-:Y:S01]  /*18b0*/  LDGSTS.E [R26+0x6800], [R12.64], !P5 ;  /* 0x068000000c1a7fae */ /* 0x0003e2000e921844 */
[----:B---3--:R-:W-:Y:S02]  /*18c0*/  IADD3 R20, P5, R7, R2, RZ ;  /* 0x0000000207147210 */ /* 0x008fe40007fbe0ff */
[-C--:B------:R-:W-:Y:S01]  /*18d0*/  LEA.HI.X.SX32 R29, R9, R3.reuse, 0x2, P3 ;  /* 0x00000003091d7211 */ /* 0x080fe200018f16ff */
[----:B------:R1:W-:Y:S01]  /*18e0*/  STL.64 [R1+0x2c8], R12 ;  /* 0x0002c80c01007387 */ /* 0x0003e20000100a00 */
[----:B------:R-:W-:Y:S01]  /*18f0*/  LEA.HI.X.SX32 R21, R10, R3, 0x2, P5 ;  /* 0x000000030a157211 */ /* 0x000fe200028f16ff */
[----:B------:R-:W-:Y:S01]  /*1900*/  IMAD R9, R25, 0x25, RZ ;  /* 0x0000002519097824 */ /* 0x000fe200078e02ff */
[----:B------:R-:W-:Y:S01]  /*1910*/  ISETP.GE.U32.AND P5, PT, R5, 0x7fffff57, PT ;  /* 0x7fffff570500780c */ /* 0x000fe20003fa6070 */
[----:B------:R2:W-:Y:S01]  /*1920*/  LDGSTS.E [R26+0x8800], [R28.64], !P4 ;  /* 0x088000001c1a7fae */ /* 0x0005e2000e121844 */
[----:B------:R-:W-:-:S02]  /*1930*/  IADD3 R5, R0, -0x2e, RZ ;  /* 0xffffffd200057810 */ /* 0x000fc40007ffe0ff */
[C---:B------:R-:W-:Y:S01]  /*1940*/  IADD3 R7, R0.reuse, -0x26, RZ ;  /* 0xffffffda00077810 */ /* 0x040fe20007ffe0ff */
[----:B------:R3:W-:Y:S01]  /*1950*/  LDGSTS.E [R26+0xa800], [R20.64], !P1 ;  /* 0x0a800000141a7fae */ /* 0x0007e2000c921844 */
[----:B------:R-:W-:Y:S02]  /*1960*/  ISETP.GE.U32.AND P1, PT, R5, 0x7fffff53, PT ;  /* 0x7fffff530500780c */ /* 0x000fe40003f26070 */
[----:B------:R-:W-:Y:S01]  /*1970*/  IADD3 R5, R0, -0x32, RZ ;  /* 0xffffffce00057810 */ /* 0x000fe20007ffe0ff */
[----:B------:R-:W-:Y:S01]  /*1980*/  STL.64 [R1+0x2b8], R28 ;  /* 0x0002b81c01007387 */ /* 0x000fe20000100a00 */
[----:B-1----:R-:W-:Y:S01]  /*1990*/  IADD3 R12, P3, R6, R2, RZ ;  /* 0x00000002060c7210 */ /* 0x002fe20007f7e0ff */
[----:B------:R-:W-:Y:S01]  /*19a0*/  IMAD R6, R25, 0x1d, RZ ;  /* 0x0000001d19067824 */ /* 0x000fe200078e02ff */
[----:B------:R-:W-:Y:S01]  /*19b0*/  ISETP.GE.U32.AND P4, PT, R7, 0x7fffff5b, PT ;  /* 0x7fffff5b0700780c */ /* 0x000fe20003f86070 */
[----:B------:R-:W-:Y:S01]  /*19c0*/  STL.64 [R1+0x2a8], R20 ;  /* 0x0002a81401007387 */ /* 0x000fe20000100a00 */
[----:B------:R-:W-:-:S02]  /*19d0*/  LEA.HI.X.SX32 R13, R11, R3, 0x2, P3 ;  /* 0x000000030b0d7211 */ /* 0x000fc400018f16ff */
[----:B------:R-:W-:Y:S01]  /*19e0*/  IADD3 R10, P3, R8, R2, RZ ;  /* 0x00000002080a7210 */ /* 0x000fe20007f7e0ff */
[----:B------:R-:W-:Y:S01]  /*19f0*/  IMAD R8, R25, 0x21, RZ ;  /* 0x0000002119087824 */ /* 0x000fe200078e02ff */
[----:B------:R-:W-:Y:S01]  /*1a00*/  IADD3 R7, R0, -0x36, RZ ;  /* 0xffffffca00077810 */ /* 0x000fe20007ffe0ff */
[----:B------:R1:W-:Y:S01]  /*1a10*/  LDGSTS.E [R26+0xc800], [R12.64], !P2 ;  /* 0x0c8000000c1a7fae */ /* 0x0003e2000d121844 */
[----:B------:R-:W-:Y:S01]  /*1a20*/  ISETP.GE.U32.AND P2, PT, R5, 0x7fffff4f, PT ;  /* 0x7fffff4f0500780c */ /* 0x000fe20003f46070 */
[C---:B------:R-:W-:Y:S01]  /*1a30*/  IMAD R5, R25.reuse, 0x84, RZ ;  /* 0x0000008419057824 */ /* 0x040fe200078e02ff */
[----:B------:R-:W-:Y:S01]  /*1a40*/  LEA.HI.X.SX32 R11, R6, R3, 0x2, P3 ;  /* 0x00000003060b7211 */ /* 0x000fe200018f16ff */
[----:B------:R1:W-:Y:S01]  /*1a50*/  STL.64 [R1+0x298], R12 ;  /* 0x0002980c01007387 */ /* 0x0003e20000100a00 */
[----:B------:R-:W-:-:S03]  /*1a60*/  IMAD R6, R25, 0x94, RZ ;  /* 0x0000009419067824 */ /* 0x000fc600078e02ff */
[----:B------:R4:W-:Y:S04]  /*1a70*/  STL.64 [R1+0x288], R10 ;  /* 0x0002880a01007387 */ /* 0x0009e80000100a00 */
[----:B------:R4:W-:Y:S01]  /*1a80*/  LDGSTS.E [R26+0xe800], [R10.64], !P6 ;  /* 0x0e8000000a1a7fae */ /* 0x0009e2000f121844 */
[----:B-1----:R-:W-:Y:S01]  /*1a90*/  IADD3 R12, P3, R5, R2, RZ ;  /* 0x00000002050c7210 */ /* 0x002fe20007f7e0ff */
[----:B------:R-:W-:-:S03]  /*1aa0*/  IMAD R5, R25, 0xa4, RZ ;  /* 0x000000a419057824 */ /* 0x000fc600078e02ff */
[-C--:B------:R-:W-:Y:S01]  /*1ab0*/  LEA.HI.X.SX32 R13, R8, R3.reuse, 0x2, P3 ;  /* 0x00000003080d7211 */ /* 0x080fe200018f16ff */
[----:B------:R-:W-:Y:S01]  /*1ac0*/  IMAD R8, R25, 0x2d, RZ ;  /* 0x0000002d19087824 */ /* 0x000fe200078e02ff */
[----:B------:R-:W-:Y:S01]  /*1ad0*/  ISETP.GE.U32.AND P3, PT, R7, 0x7fffff4b, PT ;  /* 0x7fffff4b0700780c */ /* 0x000fe20003f66070 */
[----:B------:R-:W-:Y:S01]  /*1ae0*/  IMAD R7, R25, 0x29, RZ ;  /* 0x0000002919077824 */ /* 0x000fe200078e02ff */
[-C--:B----4-:R-:W-:Y:S01]  /*1af0*/  IADD3 R10, P6, R6, R2.reuse, RZ ;  /* 0x00000002060a7210 */ /* 0x090fe20007fde0ff */
[----:B------:R1:W-:Y:S01]  /*1b00*/  STL.64 [R1+0x278], R12 ;  /* 0x0002780c01007387 */ /* 0x0003e20000100a00 */
[----:B------:R-:W-:Y:S02]  /*1b10*/  IADD3 R6, R0, -0x3a, RZ ;  /* 0xffffffc600067810 */ /* 0x000fe40007ffe0ff */
[----:B------:R-:W-:Y:S01]  /*1b20*/  LEA.HI.X.SX32 R11, R9, R3, 0x2, P6 ;  /* 0x00000003090b7211 */ /* 0x000fe200030f16ff */
[----:B------:R1:W-:Y:S01]  /*1b30*/  LDGSTS.E [R26+0x10800], [R12.64], !P0 ;  /* 0x108000000c1a7fae */ /* 0x0003e2000c121844 */
[----:B------:R-:W-:Y:S01]  /*1b40*/  ISETP.GE.U32.AND P0, PT, R6, 0x7fffff47, PT ;  /* 0x7fffff470600780c */ /* 0x000fe20003f06070 */
[C---:B------:R-:W-:Y:S01]  /*1b50*/  IMAD R9, R25.reuse, 0x31, RZ ;  /* 0x0000003119097824 */ /* 0x040fe200078e02ff */
[----:B------:R-:W-:Y:S01]  /*1b60*/  IADD3 R6, R0, -0x3e, RZ ;  /* 0xffffffc200067810 */ /* 0x000fe20007ffe0ff */
[----:B------:R4:W-:Y:S03]  /*1b70*/  LDGSTS.E [R26+0x12800], [R10.64], !P4 ;  /* 0x128000000a1a7fae */ /* 0x0009e6000e121844 */
[----:B------:R-:W-:Y:S01]  /*1b80*/  ISETP.GE.U32.AND P4, PT, R6, 0x7fffff43, PT ;  /* 0x7fffff430600780c */ /* 0x000fe20003f86070 */
[----:B------:R4:W-:Y:S01]  /*1b90*/  STL.64 [R1+0x268], R10 ;  /* 0x0002680a01007387 */ /* 0x0009e20000100a00 */
[----:B------:R-:W-:Y:S01]  /*1ba0*/  IMAD R6, R25, 0xc4, RZ ;  /* 0x000000c419067824 */ /* 0x000fe200078e02ff */
[----:B-1----:R-:W-:Y:S01]  /*1bb0*/  IADD3 R12, P6, R5, R2, RZ ;  /* 0x00000002050c7210 */ /* 0x002fe20007fde0ff */
[----:B------:R-:W-:-:S03]  /*1bc0*/  IMAD R5, R25, 0xb4, RZ ;  /* 0x000000b419057824 */ /* 0x000fc600078e02ff */
[-C--:B------:R-:W-:Y:S02]  /*1bd0*/  LEA.HI.X.SX32 R13, R7, R3.reuse, 0x2, P6 ;  /* 0x00000003070d7211 */ /* 0x080fe400030f16ff */
[----:B------:R-:W-:Y:S02]  /*1be0*/  IADD3 R7, R0, -0x42, RZ ;  /* 0xffffffbe00077810 */ /* 0x000fe40007ffe0ff */
[----:B----4-:R-:W-:Y:S01]  /*1bf0*/  IADD3 R10, P6, R5, R2, RZ ;  /* 0x00000002050a7210 */ /* 0x010fe20007fde0ff */
[----:B------:R1:W-:Y:S01]  /*1c00*/  STL.64 [R1+0x258], R12 ;  /* 0x0002580c01007387 */ /* 0x0003e20000100a00 */
[----:B------:R-:W-:Y:S02]  /*1c10*/  IMAD R5, R25, 0xd4, RZ ;  /* 0x000000d419057824 */ /* 0x000fe400078e02ff */
[----:B------:R-:W-:Y:S01]  /*1c20*/  LEA.HI.X.SX32 R11, R8, R3, 0x2, P6 ;  /* 0x00000003080b7211 */ /* 0x000fe200030f16ff */
[----:B------:R1:W-:Y:S01]  /*1c30*/  LDGSTS.E [R26+0x14800], [R12.64], !P5 ;  /* 0x148000000c1a7fae */ /* 0x0003e2000e921844 */
[----:B------:R-:W-:Y:S01]  /*1c40*/  ISETP.GE.U32.AND P6, PT, R7, 0x7fffff3f, PT ;  /* 0x7fffff3f0700780c */ /* 0x000fe20003fc6070 */
[----:B------:R-:W-:-:S02]  /*1c50*/  IMAD R7, R25, 0x35, RZ ;  /* 0x0000003519077824 */ /* 0x000fc400078e02ff */
[----:B------:R4:W-:Y:S01]  /*1c60*/  STL.64 [R1+0x248], R10 ;  /* 0x0002480a01007387 */ /* 0x0009e20000100a00 */
[----:B------:R-:W-:-:S03]  /*1c70*/  IMAD R8, R25, 0x39, RZ ;  /* 0x0000003919087824 */ /* 0x000fc600078e02ff */
[----:B------:R4:W-:Y:S01]  /*1c80*/  LDGSTS.E [R26+0x16800], [R10.64], !P1 ;  /* 0x168000000a1a7fae */ /* 0x0009e2000c921844 */
[-C--:B-1----:R-:W-:Y:S02]  /*1c90*/  IADD3 R12, P5, R6, R2.reuse, RZ ;  /* 0x00000002060c7210 */ /* 0x082fe40007fbe0ff */
[----:B------:R-:W-:Y:S02]  /*1ca0*/  IADD3 R6, R0, -0x46, RZ ;  /* 0xffffffba00067810 */ /* 0x000fe40007ffe0ff */
[-C--:B------:R-:W-:Y:S01]  /*1cb0*/  LEA.HI.X.SX32 R13, R9, R3.reuse, 0x2, P5 ;  /* 0x00000003090d7211 */ /* 0x080fe200028f16ff */
[----:B------:R-:W-:Y:S01]  /*1cc0*/  IMAD R9, R25, 0x3d, RZ ;  /* 0x0000003d19097824 */ /* 0x000fe200078e02ff */
[----:B------:R-:W-:Y:S02]  /*1cd0*/  ISETP.GE.U32.AND P1, PT, R6, 0x7fffff3b, PT ;  /* 0x7fffff3b0600780c */ /* 0x000fe40003f26070 */
[----:B----4-:R-:W-:Y:S01]  /*1ce0*/  IADD3 R10, P5, R5, R2, RZ ;  /* 0x00000002050a7210 */ /* 0x010fe20007fbe0ff */
[----:B------:R-:W-:Y:S01]  /*1cf0*/  IMAD R5, R25, 0xe4, RZ ;  /* 0x000000e419057824 */ /* 0x000fe200078e02ff */
[----:B------:R-:W-:Y:S01]  /*1d00*/  IADD3 R6, R0, -0x4a, RZ ;  /* 0xffffffb600067810 */ /* 0x000fe20007ffe0ff */
[----:B------:R1:W-:Y:S01]  /*1d10*/  LDGSTS.E [R26+0x18800], [R12.64], !P2 ;  /* 0x188000000c1a7fae */ /* 0x0003e2000d121844 */
[----:B------:R-:W-:-:S02]  /*1d20*/  LEA.HI.X.SX32 R11, R7, R3, 0x2, P5 ;  /* 0x00000003070b7211 */ /* 0x000fc400028f16ff */
[----:B------:R-:W-:Y:S01]  /*1d30*/  ISETP.GE.U32.AND P2, PT, R6, 0x7fffff37, PT ;  /* 0x7fffff370600780c */ /* 0x000fe20003f46070 */
[----:B------:R1:W-:Y:S01]  /*1d40*/  STL.64 [R1+0x238], R12 ;  /* 0x0002380c01007387 */ /* 0x0003e20000100a00 */
[----:B------:R-:W-:Y:S01]  /*1d50*/  IMAD R6, R25, 0xf4, RZ ;  /* 0x000000f419067824 */ /* 0x000fe200078e02ff */
[----:B------:R-:W-:Y:S02]  /*1d60*/  IADD3 R7, R0, -0x4e, RZ ;  /* 0xffffffb200077810 */ /* 0x000fe40007ffe0ff */
        /* <DEDUP_REMOVED lines=90> */
[----:B------:R1:W-:Y:S01]  /*2310*/  STL.64 [R1+0x178], R12 ;  /* 0x0001780c01007387 */ /* 0x0003e20000100a00 */
[----:B------:R-:W-:-:S02]  /*2320*/  LEA.HI.X.SX32 R11, R7, R3, 0x2, P3 ;  /* 0x00000003070b7211 */ /* 0x000fc400018f16ff */
[----:B------:R-:W-:Y:S01]  /*2330*/  IADD3 R7, R0, -0x7e, RZ ;  /* 0xffffff8200077810 */ /* 0x000fe20007ffe0ff */
[----:B------:R1:W-:Y:S01]  /*2340*/  LDGSTS.E [R26+0x30800], [R12.64], !P2 ;  /* 0x308000000c1a7fae */ /* 0x0003e2000d121844 */
[----:B------:R-:W-:Y:S01]  /*2350*/  ISETP.GE.U32.AND P2, PT, R6, 0x7fffff07, PT ;  /* 0x7fffff070600780c */ /* 0x000fe20003f46070 */
[----:B------:R-:W-:Y:S02]  /*2360*/  IMAD R6, R25, 0x1b4, RZ ;  /* 0x000001b419067824 */ /* 0x000fe400078e02ff */
[----:B------:R4:W-:Y:S04]  /*2370*/  STL.64 [R1+0x168], R10 ;  /* 0x0001680a01007387 */ /* 0x0009e80000100a00 */
[----:B------:R4:W-:Y:S01]  /*2380*/  LDGSTS.E [R26+0x32800], [R10.64], !P6 ;  /* 0x328000000a1a7fae */ /* 0x0009e2000f121844 */
[----:B-1----:R-:W-:-:S02]  /*2390*/  IADD3 R12, P3, R5, R2, RZ ;  /* 0x00000002050c7210 */ /* 0x002fc40007f7e0ff */
[----:B------:R-:W-:Y:S02]  /*23a0*/  IADD3 R5, R0, -0x3, RZ ;  /* 0xfffffffd00057810 */ /* 0x000fe40007ffe0ff */
[-C--:B------:R-:W-:Y:S01]  /*23b0*/  LEA.HI.X.SX32 R13, R8, R3.reuse, 0x2, P3 ;  /* 0x00000003080d7211 */ /* 0x080fe200018f16ff */
[----:B------:R-:W-:Y:S01]  /*23c0*/  IMAD R8, R25, 0x1f4, RZ ;  /* 0x000001f419087824 */ /* 0x000fe200078e02ff */
[----:B------:R-:W-:Y:S01]  /*23d0*/  ISETP.GE.U32.AND P3, PT, R7, 0x7fffff03, PT ;  /* 0x7fffff030700780c */ /* 0x000fe20003f66070 */
[----:B------:R-:W-:Y:S01]  /*23e0*/  IMAD R7, R25, 0x75, RZ ;  /* 0x0000007519077824 */ /* 0x000fe200078e02ff */
[----:B----4-:R-:W-:Y:S01]  /*23f0*/  IADD3 R10, P6, R6, R2, RZ ;  /* 0x00000002060a7210 */ /* 0x010fe20007fde0ff */
[----:B------:R1:W-:Y:S01]  /*2400*/  LDGSTS.E [R26+0x34800], [R12.64], !P0 ;  /* 0x348000000c1a7fae */ /* 0x0003e2000c121844 */
[----:B------:R-:W-:Y:S02]  /*2410*/  IADD3 R6, R0, -0x7, RZ ;  /* 0xfffffff900067810 */ /* 0x000fe40007ffe0ff */
[----:B------:R-:W-:Y:S01]  /*2420*/  LEA.HI.X.SX32 R11, R9, R3, 0x2, P6 ;  /* 0x00000003090b7211 */ /* 0x000fe200030f16ff */
[----:B------:R1:W-:Y:S01]  /*2430*/  STL.64 [R1+0x158], R12 ;  /* 0x0001580c01007387 */ /* 0x0003e20000100a00 */
[----:B------:R-:W-:Y:S01]  /*2440*/  ISETP.GE.U32.AND P0, PT, R5, 0x7fffff7e, PT ;  /* 0x7fffff7e0500780c */ /* 0x000fe20003f06070 */
[C---:B------:R-:W-:Y:S01]  /*2450*/  IMAD R5, R25.reuse, 0x1c4, RZ ;  /* 0x000001c419057824 */ /* 0x040fe200078e02ff */
[----:B------:R-:W-:Y:S01]  /*2460*/  ISETP.GE.U32.AND P6, PT, R6, 0x7fffff7a, PT ;  /* 0x7fffff7a0600780c */ /* 0x000fe20003fc6070 */
[C---:B------:R-:W-:Y:S01]  /*2470*/  IMAD R6, R25.reuse, 0x71, RZ ;  /* 0x0000007119067824 */ /* 0x040fe200078e02ff */
[----:B------:R4:W-:Y:S01]  /*2480*/  LDGSTS.E [R26+0x36800], [R10.64], !P4 ;  /* 0x368000000a1a7fae */ /* 0x0009e2000e121844 */
[----:B------:R-:W-:-:S03]  /*2490*/  IMAD R9, R25, 0x7d, RZ ;  /* 0x0000007d19097824 */ /* 0x000fc600078e02ff */
[----:B------:R4:W-:Y:S01]  /*24a0*/  STL.64 [R1+0x148], R10 ;  /* 0x0001480a01007387 */ /* 0x0009e20000100a00 */
[----:B-1----:R-:W-:Y:S01]  /*24b0*/  IADD3 R12, P4, R5, R2, RZ ;  /* 0x00000002050c7210 */ /* 0x002fe20007f9e0ff */
[----:B------:R-:W-:-:S03]  /*24c0*/  IMAD R5, R25, 0x1d4, RZ ;  /* 0x000001d419057824 */ /* 0x000fc600078e02ff */
[-C--:B------:R-:W-:Y:S01]  /*24d0*/  LEA.HI.X.SX32 R13, R6, R3.reuse, 0x2, P4 ;  /* 0x00000003060d7211 */ /* 0x080fe200020f16ff */
[----:B------:R-:W-:Y:S01]  /*24e0*/  IMAD R6, R25, 0x1e4, RZ ;  /* 0x000001e419067824 */ /* 0x000fe200078e02ff */
[-C--:B--2---:R-:W-:Y:S02]  /*24f0*/  IADD3 R28, P4, R5, R2.reuse, RZ ;  /* 0x00000002051c7210 */ /* 0x084fe40007f9e0ff */
[----:B------:R-:W-:Y:S01]  /*2500*/  IADD3 R5, R0, -0xf, RZ ;  /* 0xfffffff100057810 */ /* 0x000fe20007ffe0ff */
[----:B----4-:R-:W-:Y:S01]  /*2510*/  IMAD R10, R25, 0x79, RZ ;  /* 0x00000079190a7824 */ /* 0x010fe200078e02ff */
[----:B------:R1:W-:Y:S01]  /*2520*/  LDGSTS.E [R26+0x38800], [R12.64], !P5 ;  /* 0x388000000c1a7fae */ /* 0x0003e2000e921844 */
[----:B---3--:R-:W-:Y:S02]  /*2530*/  IADD3 R20, P5, R6, R2, RZ ;  /* 0x0000000206147210 */ /* 0x008fe40007fbe0ff */
[-C--:B------:R-:W-:Y:S01]  /*2540*/  LEA.HI.X.SX32 R29, R7, R3.reuse, 0x2, P4 ;  /* 0x00000003071d7211 */ /* 0x080fe200020f16ff */
[----:B------:R1:W-:Y:S01]  /*2550*/  STL.64 [R1+0x130], R12 ;  /* 0x0001300c01007387 */ /* 0x0003e20000100a00 */
[----:B------:R-:W-:Y:S01]  /*2560*/  LEA.HI.X.SX32 R21, R10, R3, 0x2, P5 ;  /* 0x000000030a157211 */ /* 0x000fe200028f16ff */
[----:B------:R-:W-:Y:S01]  /*2570*/  IMAD.MOV.U32 R10, RZ, RZ, R20 ;  /* 0x000000ffff0a7224 */ /* 0x000fe200078e0014 */
[----:B------:R-:W-:Y:S01]  /*2580*/  IADD3 R6, R0, -0xb, RZ ;  /* 0xfffffff500067810 */ /* 0x000fe20007ffe0ff */
[----:B------:R-:W-:Y:S02]  /*2590*/  STL.64 [R1+0x68], R28 ;  /* 0x0000681c01007387 */ /* 0x000fe40000100a00 */
[----:B------:R-:W-:-:S02]  /*25a0*/  IMAD.MOV.U32 R11, RZ, RZ, R21 ;  /* 0x000000ffff0b7224 */ /* 0x000fc400078e0015 */
[----:B------:R2:W-:Y:S04]  /*25b0*/  STL.64 [R1+0x48], R20 ;  /* 0x0000481401007387 */ /* 0x0005e80000100a00 */
[----:B------:R3:W-:Y:S01]  /*25c0*/  LDGSTS.E [R26+0x3a800], [R28.64], !P1 ;  /* 0x3a8000001c1a7fae */ /* 0x0007e2000c921844 */
[----:B-1----:R-:W-:-:S03]  /*25d0*/  IADD3 R12, P4, R8, R2, RZ ;  /* 0x00000002080c7210 */ /* 0x002fc60007f9e0ff */
[----:B--2---:R-:W2:Y:S04]  /*25e0*/  LDL.LU.64 R20, [R1+0x7c0] ;  /* 0x0007c00001147983 */ /* 0x004ea80000300a00 */
[----:B---3--:R-:W3:Y:S01]  /*25f0*/  LDL.LU.64 R28, [R1+0x7b8] ;  /* 0x0007b800011c7983 */ /* 0x008ee20000300a00 */
[----:B------:R-:W-:Y:S01]  /*2600*/  ISETP.GE.U32.AND P5, PT, R6, 0x7fffff76, PT ;  /* 0x7fffff760600780c */ /* 0x000fe20003fa6070 */
[----:B------:R-:W-:Y:S01]  /*2610*/  IMAD.SHL.U32 R6, R25, 0x2, RZ ;  /* 0x0000000219067824 */ /* 0x000fe200078e00ff */
[----:B------:R-:W-:Y:S01]  /*2620*/  LEA.HI.X.SX32 R13, R9, R3, 0x2, P4 ;  /* 0x00000003090d7211 */ /* 0x000fe200020f16ff */
[----:B------:R1:W-:Y:S01]  /*2630*/  LDGSTS.E [R26+0x3c800], [R10.64], !P2 ;  /* 0x3c8000000a1a7fae */ /* 0x0003e2000d121844 */
[----:B------:R-:W-:Y:S02]  /*2640*/  LEA R8, P4, R25, R2, 0x3 ;  /* 0x0000000219087211 */ /* 0x000fe400078818ff */
[----:B------:R-:W-:Y:S01]  /*2650*/  ISETP.GE.U32.AND P1, PT, R5, 0x7fffff72, PT ;  /* 0x7fffff720500780c */ /* 0x000fe20003f26070 */
[----:B------:R-:W-:Y:S01]  /*2660*/  STL.64 [R1+0x28], R12 ;  /* 0x0000280c01007387 */ /* 0x000fe20000100a00 */
[----:B------:R-:W-:-:S02]  /*2670*/  IADD3 R5, R0, -0x13, RZ ;  /* 0xffffffed00057810 */ /* 0x000fc40007ffe0ff */
[----:B------:R-:W-:Y:S01]  /*2680*/  LEA.HI.X.SX32 R9, R6, R3, 0x2, P4 ;  /* 0x0000000306097211 */ /* 0x000fe200020f16ff */
[----:B------:R4:W-:Y:S01]  /*2690*/  LDGSTS.E [R26+0x3e800], [R12.64], !P3 ;  /* 0x3e8000000c1a7fae */ /* 0x0009e2000d921844 */
[----:B------:R-:W-:Y:S01]  /*26a0*/  ISETP.GE.U32.AND P2, PT, R5, 0x7fffff6e, PT ;  /* 0x7fffff6e0500780c */ /* 0x000fe20003f46070 */
[----:B------:R-:W-:Y:S01]  /*26b0*/  IMAD R6, R25, 0x6, RZ ;  /* 0x0000000619067824 */ /* 0x000fe200078e02ff */
[----:B------:R-:W-:Y:S01]  /*26c0*/  IADD3 R5, R0, -0x17, RZ ;  /* 0xffffffe900057810 */ /* 0x000fe20007ffe0ff */
[----:B------:R-:W-:Y:S01]  /*26d0*/  STL.64 [R1+0x300], R8 ;  /* 0x0003000801007387 */ /* 0x000fe20000100a00 */
[----:B-1----:R-:W-:Y:S02]  /*26e0*/  IADD3 R10, P4, R22, R2, RZ ;  /* 0x00000002160a7210 */ /* 0x002fe40007f9e0ff */
[----:B------:R-:W-:Y:S01]  /*26f0*/  ISETP.GE.U32.AND P3, PT, R5, 0x7fffff6a, PT ;  /* 0x7fffff6a0500780c */ /* 0x000fe20003f66070 */
[----:B------:R1:W-:Y:S01]  /*2700*/  STL [R1+0x7a4], R23 ;  /* 0x0007a41701007387 */ /* 0x0003e20000100800 */
[----:B------:R-:W-:-:S02]  /*2710*/  IADD3 R5, R0, -0x1b, RZ ;  /* 0xffffffe500057810 */ /* 0x000fc40007ffe0ff */
[----:B------:R-:W-:Y:S01]  /*2720*/  LEA.HI.X.SX32 R11, R6, R3, 0x2, P4 ;  /* 0x00000003060b7211 */ /* 0x000fe200020f16ff */
[----:B------:R-:W2:Y:S01]  /*2730*/  S2R R22, SR_TID.X ;  /* 0x0000000000167919 */ /* 0x000ea20000002100 */
[----:B------:R-:W-:Y:S01]  /*2740*/  LOP3.LUT R7, R24, 0x40, RZ, 0x3c, !PT ;  /* 0x0000004018077812 */ /* 0x000fe200078e3cff */
[----:B------:R-:W-:Y:S01]  /*2750*/  IMAD R7, R25, 0xe, RZ ;  /* 0x0000000e19077824 */ /* 0x000fe200078e02ff */
[----:B------:R-:W-:Y:S01]  /*2760*/  IADD3 R6, R0, -0x1f, RZ ;  /* 0xffffffe100067810 */ /* 0x000fe20007ffe0ff */
[----:B------:R2:W-:Y:S01]  /*2770*/  STL.64 [R1+0x328], R10 ;  /* 0x0003280a01007387 */ /* 0x0005e20000100a00 */
[----:B----4-:R-:W-:Y:S01]  /*2780*/  IMAD.MOV.U32 R26, RZ, RZ, c[0x0][0x188] ;  /* 0x00006200ff1a7624 */ /* 0x010fe200078e00ff */
[----:B-1----:R-:W-:-:S03]  /*2790*/  LOP3.LUT R23, R24, 0x40, RZ, 0x3c, !PT ;  /* 0x0000004018177812 */ /* 0x002fc600078e3cff */
[----:B------:R-:W-:Y:S02]  /*27a0*/  IMAD R26, R26, 0xc, RZ ;  /* 0x0000000c1a1a7824 */ /* 0x000fe400078e02ff */
[----:B------:R1:W-:Y:S01]  /*27b0*/  LDGSTS.E [R23+0x1000], [R8.64], !P0 ;  /* 0x0100000008177fae */ /* 0x0003e2000c121844 */
[----:B------:R-:W-:Y:S01]  /*27c0*/  ISETP.GE.U32.AND P0, PT, R5, 0x7fffff66, PT ;  /* 0x7fffff660500780c */ /* 0x000fe20003f06070 */
[C---:B------:R-:W-:Y:S02]  /*27d0*/  IMAD R5, R25.reuse, 0xa, RZ ;  /* 0x0000000a19057824 */ /* 0x040fe400078e02ff */
[----:B------:R4:W-:Y:S01]  /*27e0*/  LDGSTS.E [R23+0x3000], [R10.64], !P6 ;  /* 0x030000000a177fae */ /* 0x0009e2000f121844 */
[----:B-1----:R-:W-:Y:S01]  /*27f0*/  IMAD R8, R25, 0x12, RZ ;  /* 0x0000001219087824 */ /* 0x002fe200078e02ff */
[-C--:B--2---:R-:W-:Y:S02]  /*2800*/  IADD3 R24, P4, R21, R2.reuse, RZ ;  /* 0x0000000215187210 */ /* 0x084fe40007f9e0ff */
[----:B------:R-:W-:Y:S01]  /*2810*/  IADD3 R12, P6, R20, R2, RZ ;  /* 0x00000002140c7210 */ /* 0x000fe20007fde0ff */
[----:B------:R-:W-:Y:S01]  /*2820*/  IMAD.MOV.U32 R20, RZ, RZ, c[0x0][0x188] ;  /* 0x00006200ff147624 */ /* 0x000fe200078e00ff */
[----:B------:R-:W-:-:S02]  /*2830*/  LEA.HI.X.SX32 R25, R5, R3, 0x2, P4 ;  /* 0x0000000305197211 */ /* 0x000fc400020f16ff */
[----:B------:R-:W-:Y:S02]  /*2840*/  IADD3 R5, R0, -0x23, RZ ;  /* 0xffffffdd00057810 */ /* 0x000fe40007ffe0ff */
[-C--:B----4-:R-:W-:Y:S01]  /*2850*/  IADD3 R10, P4, R19, R2.reuse, RZ ;  /* 0x00000002130a7210 */ /* 0x090fe20007f9e0ff */
[----:B------:R1:W-:Y:S01]  /*2860*/  LDGSTS.E [R23+0x5000], [R24.64], !P5 ;  /* 0x0500000018177fae */ /* 0x0003e2000e921844 */
[-C--:B------:R-:W-:Y:S01]  /*2870*/  LEA.HI.X.SX32 R13, R7, R3.reuse, 0x2, P6 ;  /* 0x00000003070d7211 */ /* 0x080fe200030f16ff */
[----:B------:R-:W-:Y:S01]  /*2880*/  IMAD R7, R20, 0x1e, RZ ;  /* 0x0000001e14077824 */ /* 0x000fe200078e02ff */
[----:B------:R-:W-:Y:S01]  /*2890*/  ISETP.GE.U32.AND P6, PT, R5, 0x7fffff5e, PT ;  /* 0x7fffff5e0500780c */ /* 0x000fe20003fc6070 */
[----:B------:R-:W-:Y:S01]  /*28a0*/  STL.64 [R1+0x3f0], R24 ;  /* 0x0003f01801007387 */ /* 0x000fe20000100a00 */
[----:B------:R-:W-:Y:S01]  /*28b0*/  IADD3 R5, R0, -0x27, RZ ;  /* 0xffffffd900057810 */ /* 0x000fe20007ffe0ff */
[----:B------:R-:W-:Y:S01]  /*28c0*/  IMAD R19, R20, 0xf, RZ ;  /* 0x0000000f14137824 */ /* 0x000fe200078e02ff */
[----:B------:R-:W-:Y:S01]  /*28d0*/  ISETP.GE.U32.AND P5, PT, R6, 0x7fffff62, PT ;  /* 0x7fffff620600780c */ /* 0x000fe20003fa6070 */
[----:B------:R-:W-:Y:S01]  /*28e0*/  IMAD R6, R20, 0x16, RZ ;  /* 0x0000001614067824 */ /* 0x000fe200078e02ff */
[----:B------:R-:W-:Y:S01]  /*28f0*/  LEA.HI.X.SX32 R11, R8, R3, 0x2, P4 ;  /* 0x00000003080b7211 */ /* 0x000fe200020f16ff */
[----:B------:R2:W-:Y:S01]  /*2900*/  LDGSTS.E [R23+0x7000], [R12.64], !P1 ;  /* 0x070000000c177fae */ /* 0x0005e2000c921844 */
[----:B------:R-:W-:Y:S01]  /*2910*/  IADD3 R8, P4, R18, R2, RZ ;  /* 0x0000000212087210 */ /* 0x000fe20007f9e0ff */
[----:B------:R-:W-:Y:S01]  /*2920*/  IMAD R18, R20, 0xb, RZ ;  /* 0x0000000b14127824 */ /* 0x000fe200078e02ff */
[----:B------:R-:W-:Y:S01]  /*2930*/  ISETP.GE.U32.AND P1, PT, R5, 0x7fffff5a, PT ;  /* 0x7fffff5a0500780c */ /* 0x000fe20003f26070 */
[----:B------:R-:W-:Y:S01]  /*2940*/  STL.64 [R1+0x3e0], R12 ;  /* 0x0003e00c01007387 */ /* 0x000fe20000100a00 */
[----:B------:R-:W-:-:S02]  /*2950*/  IADD3 R5, R0, -0x2b, RZ ;  /* 0xffffffd500057810 */ /* 0x000fc40007ffe0ff */
[----:B------:R-:W-:Y:S01]  /*2960*/  LEA.HI.X.SX32 R9, R6, R3, 0x2, P4 ;  /* 0x0000000306097211 */ /* 0x000fe200020f16ff */
[----:B------:R4:W-:Y:S01]  /*2970*/  STL.64 [R1+0x3d8], R10 ;  /* 0x0003d80a01007387 */ /* 0x0009e20000100a00 */
[----:B------:R-:W-:-:S03]  /*2980*/  IMAD R6, R20, 0x1a, RZ ;  /* 0x0000001a14067824 */ /* 0x000fc600078e02ff */
[----:B------:R4:W-:Y:S01]  /*2990*/  LDGSTS.E [R23+0x9000], [R10.64], !P2 ;  /* 0x090000000a177fae */ /* 0x0009e2000d121844 */
[----:B------:R-:W-:Y:S02]  /*29a0*/  ISETP.GE.U32.AND P2, PT, R5, 0x7fffff56, PT ;  /* 0x7fffff560500780c */ /* 0x000fe40003f46070 */
[----:B------:R-:W-:Y:S01]  /*29b0*/  IADD3 R5, R0, -0x2f, RZ ;  /* 0xffffffd100057810 */ /* 0x000fe20007ffe0ff */
[----:B------:R1:W-:Y:S04]  /*29c0*/  STL.64 [R1+0x3d0], R8 ;  /* 0x0003d00801007387 */ /* 0x0003e80000100a00 */
[----:B------:R1:W-:Y:S01]  /*29d0*/  LDGSTS.E [R23+0xb000], [R8.64], !P3 ;  /* 0x0b00000008177fae */ /* 0x0003e2000d921844 */
[----:B----4-:R-:W-:-:S04]  /*29e0*/  IADD3 R10, P4, R17, R2, RZ ;  /* 0x00000002110a7210 */ /* 0x010fc80007f9e0ff */
[-C--:B------:R-:W-:Y:S02]  /*29f0*/  LEA.HI.X.SX32 R11, R6, R3.reuse, 0x2, P4 ;  /* 0x00000003060b7211 */ /* 0x080fe400020f16ff */
[----:B------:R-:W-:Y:S01]  /*2a00*/  ISETP.GE.U32.AND P4, PT, R5, 0x7fffff52, PT ;  /* 0x7fffff520500780c */ /* 0x000fe20003f86070 */
[----:B------:R-:W-:Y:S01]  /*2a10*/  IMAD R5, R20, 0x88, RZ ;  /* 0x0000008814057824 */ /* 0x000fe200078e02ff */
[-C--:B-1----:R-:W-:Y:S01]  /*2a20*/  IADD3 R8, P3, R15, R2.reuse, RZ ;  /* 0x000000020f087210 */ /* 0x082fe20007f7e0ff */
[----:B------:R1:W-:Y:S01]  /*2a30*/  LDGSTS.E [R23+0xd000], [R10.64], !P0 ;  /* 0x0d0000000a177fae */ /* 0x0003e2000c121844 */
[----:B------:R-:W-:Y:S02]  /*2a40*/  IADD3 R6, R0, -0x33, RZ ;  /* 0xffffffcd00067810 */ /* 0x000fe40007ffe0ff */
[-C--:B------:R-:W-:Y:S01]  /*2a50*/  LEA.HI.X.SX32 R9, R7, R3.reuse, 0x2, P3 ;  /* 0x0000000307097211 */ /* 0x080fe200018f16ff */
[----:B------:R-:W-:Y:S01]  /*2a60*/  IMAD R7, R20, 0x22, RZ ;  /* 0x0000002214077824 */ /* 0x000fe200078e02ff */
[----:B------:R-:W-:Y:S01]  /*2a70*/  ISETP.GE.U32.AND P0, PT, R6, 0x7fffff4e, PT ;  /* 0x7fffff4e0600780c */ /* 0x000fe20003f06070 */
[----:B------:R1:W-:Y:S01]  /*2a80*/  STL.64 [R1+0x3c8], R10 ;  /* 0x0003c80a01007387 */ /* 0x0003e20000100a00 */
[----:B--2---:R-:W-:Y:S01]  /*2a90*/  IADD3 R12, P3, R5, R2, RZ ;  /* 0x00000002050c7210 */ /* 0x004fe20007f7e0ff */
[----:B------:R-:W-:Y:S01]  /*2aa0*/  IMAD R5, R20, 0x98, RZ ;  /* 0x0000009814057824 */ /* 0x000fe200078e02ff */
[----:B------:R-:W-:Y:S01]  /*2ab0*/  IADD3 R6, R0, -0x37, RZ ;  /* 0xffffffc900067810 */ /* 0x000fe20007ffe0ff */
[----:B------:R2:W-:Y:S01]  /*2ac0*/  STL.64 [R1+0x3c0], R8 ;  /* 0x0003c00801007387 */ /* 0x0005e20000100a00 */
[----:B------:R-:W-:-:S02]  /*2ad0*/  LEA.HI.X.SX32 R13, R7, R3, 0x2, P3 ;  /* 0x00000003070d7211 */ /* 0x000fc400018f16ff */
[----:B------:R-:W-:Y:S01]  /*2ae0*/  IADD3 R7, R0, -0x3b, RZ ;  /* 0xffffffc500077810 */ /* 0x000fe20007ffe0ff */
[----:B------:R2:W-:Y:S01]  /*2af0*/  LDGSTS.E [R23+0xf000], [R8.64], !P5 ;  /* 0x0f00000008177fae */ /* 0x0005e2000e921844 */
[----:B------:R-:W-:Y:S01]  /*2b00*/  ISETP.GE.U32.AND P5, PT, R6, 0x7fffff4a, PT ;  /* 0x7fffff4a0600780c */ /* 0x000fe20003fa6070 */
[C---:B------:R-:W-:Y:S01]  /*2b10*/  IMAD R6, R20.reuse, 0xa8, RZ ;  /* 0x000000a814067824 */ /* 0x040fe200078e02ff */
[----:B-1----:R-:W-:Y:S01]  /*2b20*/  IADD3 R10, P3, R5, R2, RZ ;  /* 0x00000002050a7210 */ /* 0x002fe20007f7e0ff */
[----:B------:R1:W-:Y:S01]  /*2b30*/  STL.64 [R1+0x3b8], R12 ;  /* 0x0003b80c01007387 */ /* 0x0003e20000100a00 */
[----:B------:R-:W-:-:S03]  /*2b40*/  IMAD R5, R20, 0xb8, RZ ;  /* 0x000000b814057824 */ /* 0x000fc600078e02ff */
[----:B------:R1:W-:Y:S01]  /*2b50*/  LDGSTS.E [R23+0x11000], [R12.64], !P6 ;  /* 0x110000000c177fae */ /* 0x0003e2000f121844 */
[C---:B--2---:R-:W-:Y:S02]  /*2b60*/  IMAD R8, R20.reuse, 0x26, RZ ;  /* 0x0000002614087824 */ /* 0x044fe400078e02ff */
[----:B------:R-:W-:-:S03]  /*2b70*/  IMAD R9, R20, 0x2a, RZ ;  /* 0x0000002a14097824 */ /* 0x000fc600078e02ff */
[-C--:B------:R-:W-:Y:S01]  /*2b80*/  LEA.HI.X.SX32 R11, R8, R3.reuse, 0x2, P3 ;  /* 0x00000003080b7211 */ /* 0x080fe200018f16ff */
[C---:B------:R-:W-:Y:S01]  /*2b90*/  IMAD R8, R20.reuse, 0x32, RZ ;  /* 0x0000003214087824 */ /* 0x040fe200078e02ff */
[----:B------:R-:W-:Y:S01]  /*2ba0*/  ISETP.GE.U32.AND P3, PT, R7, 0x7fffff46, PT ;  /* 0x7fffff460700780c */ /* 0x000fe20003f66070 */
[----:B------:R-:W-:Y:S01]  /*2bb0*/  IMAD R7, R20, 0x2e, RZ ;  /* 0x0000002e14077824 */ /* 0x000fe200078e02ff */
[-C--:B-1----:R-:W-:Y:S01]  /*2bc0*/  IADD3 R12, P6, R6, R2.reuse, RZ ;  /* 0x00000002060c7210 */ /* 0x082fe20007fde0ff */
[----:B------:R1:W-:Y:S01]  /*2bd0*/  STL.64 [R1+0x3b0], R10 ;  /* 0x0003b00a01007387 */ /* 0x0003e20000100a00 */
[----:B------:R-:W-:Y:S02]  /*2be0*/  IADD3 R6, R0, -0x3f, RZ ;  /* 0xffffffc100067810 */ /* 0x000fe40007ffe0ff */
[----:B------:R-:W-:Y:S01]  /*2bf0*/  LEA.HI.X.SX32 R13, R9, R3, 0x2, P6 ;  /* 0x00000003090d7211 */ /* 0x000fe200030f16ff */
[----:B------:R1:W-:Y:S01]  /*2c00*/  LDGSTS.E [R23+0x13000], [R10.64], !P1 ;  /* 0x130000000a177fae */ /* 0x0003e2000c921844 */
[----:B------:R-:W-:Y:S01]  /*2c10*/  ISETP.GE.U32.AND P1, PT, R6, 0x7fffff42, PT ;  /* 0x7fffff420600780c */ /* 0x000fe20003f26070 */
[----:B------:R-:W-:Y:S01]  /*2c20*/  IMAD R9, R20, 0x36, RZ ;  /* 0x0000003614097824 */ /* 0x000fe200078e02ff */
[----:B------:R-:W-:Y:S01]  /*2c30*/  IADD3 R6, R0, -0x43, RZ ;  /* 0xffffffbd00067810 */ /* 0x000fe20007ffe0ff */
[----:B------:R2:W-:Y:S03]  /*2c40*/  LDGSTS.E [R23+0x15000], [R12.64], !P2 ;  /* 0x150000000c177fae */ /* 0x0005e6000d121844 */
[----:B------:R-:W-:Y:S01]  /*2c50*/  ISETP.GE.U32.AND P2, PT, R6, 0x7fffff3e, PT ;  /* 0x7fffff3e0600780c */ /* 0x000fe20003f46070 */
[----:B------:R2:W-:Y:S01]  /*2c60*/  STL.64 [R1+0x3a8], R12 ;  /* 0x0003a80c01007387 */ /* 0x0005e20000100a00 */
[C---:B------:R-:W-:Y:S01]  /*2c70*/  IMAD R6, R20.reuse, 0xd8, RZ ;  /* 0x000000d814067824 */ /* 0x040fe200078e02ff */
[----:B-1----:R-:W-:Y:S01]  /*2c80*/  IADD3 R10, P6, R5, R2, RZ ;  /* 0x00000002050a7210 */ /* 0x002fe20007fde0ff */
[----:B------:R-:W-:-:S03]  /*2c90*/  IMAD R5, R20, 0xc8, RZ ;  /* 0x000000c814057824 */ /* 0x000fc600078e02ff */
[-C--:B------:R-:W-:Y:S02]  /*2ca0*/  LEA.HI.X.SX32 R11, R7, R3.reuse, 0x2, P6 ;  /* 0x00000003070b7211 */ /* 0x080fe400030f16ff */
[----:B------:R-:W-:Y:S02]  /*2cb0*/  IADD3 R7, R0, -0x47, RZ ;  /* 0xffffffb900077810 */ /* 0x000fe40007ffe0ff */
[----:B--2---:R-:W-:Y:S01]  /*2cc0*/  IADD3 R12, P6, R5, R2, RZ ;  /* 0x00000002050c7210 */ /* 0x004fe20007fde0ff */
        /* <DEDUP_REMOVED lines=14> */
[----:B--2---:R-:W-:Y:S01]  /*2db0*/  IADD3 R12, P4, R5, R2, RZ ;  /* 0x00000002050c7210 */ /* 0x004fe20007f9e0ff */
        /* <DEDUP_REMOVED lines=13> */
[C---:B------:R-:W-:Y:S01]  /*2e90*/  IMAD R8, R20.reuse, 0x4a, RZ ;  /* 0x0000004a14087824 */ /* 0x040fe200078e02ff */
[----:B------:R-:W-:Y:S01]  /*2ea0*/  ISETP.GE.U32.AND P4, PT, R7, 0x7fffff2e, PT ;  /* 0x7fffff2e0700780c */ /* 0x000fe20003f86070 */
[----:B------:R-:W-:Y:S01]  /*2eb0*/  IMAD R7, R20, 0x46, RZ ;  /* 0x0000004614077824 */ /* 0x000fe200078e02ff */
[----:B--2---:R-:W-:Y:S01]  /*2ec0*/  IADD3 R12, P3, R6, R2, RZ ;  /* 0x00000002060c7210 */ /* 0x004fe20007f7e0ff */
[----:B------:R1:W-:Y:S01]  /*2ed0*/  STL.64 [R1+0x380], R10 ;  /* 0x0003800a01007387 */ /* 0x0003e20000100a00 */
[----:B------:R-:W-:Y:S02]  /*2ee0*/  IADD3 R6, R0, -0x57, RZ ;  /* 0xffffffa900067810 */ /* 0x000fe40007ffe0ff */
[----:B------:R-:W-:Y:S01]  /*2ef0*/  LEA.HI.X.SX32 R13, R9, R3, 0x2, P3 ;  /* 0x00000003090d7211 */ /* 0x000fe200018f16ff */
[----:B------:R1:W-:Y:S01]  /*2f00*/  LDGSTS.E [R23+0x1f000], [R10.64], !P1 ;  /* 0x1f0000000a177fae */ /* 0x0003e2000c921844 */
[----:B------:R-:W-:-:S02]  /*2f10*/  ISETP.GE.U32.AND P3, PT, R6, 0x7fffff2a, PT ;  /* 0x7fffff2a0600780c */ /* 0x000fc40003f66070 */
[----:B------:R-:W-:Y:S01]  /*2f20*/  IADD3 R6, R0, -0x5b, RZ ;  /* 0xffffffa500067810 */ /* 0x000fe20007ffe0ff */
[----:B------:R2:W-:Y:S01]  /*2f30*/  LDGSTS.E [R23+0x21000], [R12.64], !P2 ;  /* 0x210000000c177fae */ /* 0x0005e2000d121844 */
[----:B------:R-:W-:Y:S02]  /*2f40*/  IABS R9, c[0x0][0x17c] ;  /* 0x00005f0000097a13 */ /* 0x000fe40000000000 */
[----:B------:R-:W-:Y:S01]  /*2f50*/  ISETP.GE.U32.AND P2, PT, R6, 0x7fffff26, PT ;  /* 0x7fffff260600780c */ /* 0x000fe20003f46070 */
[----:B------:R2:W-:Y:S01]  /*2f60*/  STL.64 [R1+0x378], R12 ;  /* 0x0003780c01007387 */ /* 0x0005e20000100a00 */
[----:B------:R-:W-:Y:S02]  /*2f70*/  IADD3 R6, R0, -0x5f, RZ ;  /* 0xffffffa100067810 */ /* 0x000fe40007ffe0ff */
[----:B-1----:R-:W-:Y:S01]  /*2f80*/  IADD3 R10, P1, R5, R2, RZ ;  /* 0x00000002050a7210 */ /* 0x002fe20007f3e0ff */
[----:B------:R-:W-:-:S03]  /*2f90*/  IMAD R5, R20, 0x128, RZ ;  /* 0x0000012814057824 */ /* 0x000fc600078e02ff */
[----:B------:R-:W-:Y:S01]  /*2fa0*/  LEA.HI.X.SX32 R11, R7, R3, 0x2, P1 ;  /* 0x00000003070b7211 */ /* 0x000fe200008f16ff */
[----:B------:R-:W-:Y:S01]  /*2fb0*/  IMAD R7, R20, 0x138, RZ ;  /* 0x0000013814077824 */ /* 0x000fe200078e02ff */
[----:B--2---:R-:W-:-:S03]  /*2fc0*/  IADD3 R12, P1, R5, R2, RZ ;  /* 0x00000002050c7210 */ /* 0x004fc60007f3e0ff */
[----:B------:R1:W-:Y:S01]  /*2fd0*/  LDGSTS.E [R23+0x23000], [R10.64], !P6 ;  /* 0x230000000a177fae */ /* 0x0003e2000f121844 */
[----:B------:R-:W-:Y:S01]  /*2fe0*/  ISETP.GE.U32.AND P6, PT, R6, 0x7fffff22, PT ;  /* 0x7fffff220600780c */ /* 0x000fe20003fc6070 */
[----:B------:R-:W-:Y:S01]  /*2ff0*/  IMAD.MOV.U32 R6, RZ, RZ, R9 ;  /* 0x000000ffff067224 */ /* 0x000fe200078e0009 */
[----:B------:R-:W-:Y:S01]  /*3000*/  LEA.HI.X.SX32 R13, R8, R3, 0x2, P1 ;  /* 0x00000003080d7211 */ /* 0x000fe200008f16ff */
[----:B------:R1:W-:Y:S01]  /*3010*/  STL.64 [R1+0x370], R10 ;  /* 0x0003700a01007387 */ /* 0x0003e20000100a00 */
[----:B------:R-:W-:Y:S01]  /*3020*/  IMAD R9, R20, 0x4e, RZ ;  /* 0x0000004e14097824 */ /* 0x000fe200078e02ff */
[----:B------:R-:W2:Y:S01]  /*3030*/  I2F.RP R8, R6 ;  /* 0x0000000600087306 */ /* 0x000ea20000209400 */
[----:B------:R-:W-:Y:S01]  /*3040*/  IADD3 R5, R0, -0x63, RZ ;  /* 0xffffff9d00057810 */ /* 0x000fe20007ffe0ff */
[----:B------:R4:W-:Y:S04]  /*3050*/  LDGSTS.E [R23+0x25000], [R12.64], !P0 ;  /* 0x250000000c177fae */ /* 0x0009e8000c121844 */
[----:B------:R4:W-:Y:S01]  /*3060*/  STL.64 [R1+0x368], R12 ;  /* 0x0003680c01007387 */ /* 0x0009e20000100a00 */
[----:B-1----:R-:W-:-:S02]  /*3070*/  IADD3 R10, P1, R7, R2, RZ ;  /* 0x00000002070a7210 */ /* 0x002fc40007f3e0ff */
[----:B------:R-:W-:Y:S02]  /*3080*/  IADD3 R7, R0, -0x67, RZ ;  /* 0xffffff9900077810 */ /* 0x000fe40007ffe0ff */
[----:B------:R-:W-:Y:S02]  /*3090*/  LEA.HI.X.SX32 R11, R9, R3, 0x2, P1 ;  /* 0x00000003090b7211 */ /* 0x000fe400008f16ff */
[----:B------:R-:W-:Y:S01]  /*30a0*/  ISETP.GE.U32.AND P1, PT, R5, 0x7fffff1e, PT ;  /* 0x7fffff1e0500780c */ /* 0x000fe20003f26070 */
[C---:B------:R-:W-:Y:S01]  /*30b0*/  IMAD R5, R20.reuse, 0x148, RZ ;  /* 0x0000014814057824 */ /* 0x040fe200078e02ff */
[----:B------:R-:W-:Y:S01]  /*30c0*/  ISETP.GE.U32.AND P0, PT, R7, 0x7fffff1a, PT ;  /* 0x7fffff1a0700780c */ /* 0x000fe20003f06070 */
[----:B------:R1:W-:Y:S01]  /*30d0*/  LDGSTS.E [R23+0x27000], [R10.64], !P5 ;  /* 0x270000000a177fae */ /* 0x0003e2000e921844 */
[C---:B------:R-:W-:Y:S01]  /*30e0*/  IMAD R7, R20.reuse, 0x52, RZ ;  /* 0x0000005214077824 */ /* 0x040fe200078e02ff */
[----:B--2---:R-:W2:Y:S01]  /*30f0*/  MUFU.RCP R8, R8 ;  /* 0x0000000800087308 */ /* 0x004ea20000001000 */
[----:B------:R-:W-:Y:S01]  /*3100*/  IADD3 R14, P5, R5, R2, RZ ;  /* 0x00000002050e7210 */ /* 0x000fe20007fbe0ff */
[----:B------:R-:W-:Y:S01]  /*3110*/  IMAD R5, R20, 0x158, RZ ;  /* 0x0000015814057824 */ /* 0x000fe200078e02ff */
[----:B------:R1:W-:Y:S01]  /*3120*/  STL.64 [R1+0x360], R10 ;  /* 0x0003600a01007387 */ /* 0x0003e20000100a00 */
[----:B------:R-:W-:-:S02]  /*3130*/  IADD3 R9, R0, -0x6b, RZ ;  /* 0xffffff9500097810 */ /* 0x000fc40007ffe0ff */
[----:B------:R-:W-:Y:S01]  /*3140*/  LEA.HI.X.SX32 R15, R7, R3, 0x2, P5 ;  /* 0x00000003070f7211 */ /* 0x000fe200028f16ff */
[C---:B------:R-:W-:Y:S01]  /*3150*/  IMAD R7, R20.reuse, 0x168, RZ ;  /* 0x0000016814077824 */ /* 0x040fe200078e02ff */
[----:B----4-:R-:W-:Y:S01]  /*3160*/  IADD3 R12, P5, R5, R2, RZ ;  /* 0x00000002050c7210 */ /* 0x010fe20007fbe0ff */
[C---:B------:R-:W-:Y:S02]  /*3170*/  IMAD R5, R20.reuse, 0x178, RZ ;  /* 0x0000017814057824 */ /* 0x040fe400078e02ff */
[----:B------:R4:W-:Y:S01]  /*3180*/  STL.64 [R1+0x358], R14 ;  /* 0x0003580e01007387 */ /* 0x0009e20000100a00 */
[----:B-1----:R-:W-:-:S03]  /*3190*/  IMAD R10, R20, 0x56, RZ ;  /* 0x00000056140a7824 */ /* 0x002fc600078e02ff */
[----:B------:R4:W-:Y:S01]  /*31a0*/  LDGSTS.E [R23+0x29000], [R14.64], !P4 ;  /* 0x290000000e177fae */ /* 0x0009e2000e121844 */
[----:B------:R-:W-:Y:S01]  /*31b0*/  IMAD R11, R20, 0x5a, RZ ;  /* 0x0000005a140b7824 */ /* 0x000fe200078e02ff */
[----:B--2---:R-:W-:Y:S02]  /*31c0*/  IADD3 R8, R8, 0xffffffe, RZ ;  /* 0x0ffffffe08087810 */ /* 0x004fe40007ffe0ff */
[----:B------:R-:W-:Y:S01]  /*31d0*/  LEA.HI.X.SX32 R13, R10, R3, 0x2, P5 ;  /* 0x000000030a0d7211 */ /* 0x000fe200028f16ff */
[C---:B------:R-:W-:Y:S01]  /*31e0*/  IMAD R10, R20.reuse, 0x62, RZ ;  /* 0x00000062140a7824 */ /* 0x040fe200078e02ff */
[----:B------:R-:W-:Y:S01]  /*31f0*/  ISETP.GE.U32.AND P5, PT, R9, 0x7fffff16, PT ;  /* 0x7fffff160900780c */ /* 0x000fe20003fa6070 */
[----:B------:R-:W-:Y:S02]  /*3200*/  IMAD R9, R20, 0x5e, RZ ;  /* 0x0000005e14097824 */ /* 0x000fe400078e02ff */
[----:B------:R1:W-:Y:S01]  /*3210*/  STL.64 [R1+0x350], R12 ;  /* 0x0003500c01007387 */ /* 0x0003e20000100a00 */
[----:B----4-:R-:W-:-:S03]  /*3220*/  IADD3 R14, P4, R7, R2, RZ ;  /* 0x00000002070e7210 */ /* 0x010fc60007f9e0ff */
[----:B------:R1:W-:Y:S01]  /*3230*/  LDGSTS.E [R23+0x2b000], [R12.64], !P3 ;  /* 0x2b0000000c177fae */ /* 0x0003e2000d921844 */
[----:B------:R-:W-:Y:S02]  /*3240*/  IADD3 R7, R0, -0x6f, RZ ;  /* 0xffffff9100077810 */ /* 0x000fe40007ffe0ff */
[----:B------:R-:W-:Y:S01]  /*3250*/  LEA.HI.X.SX32 R15, R11, R3, 0x2, P4 ;  /* 0x000000030b0f7211 */ /* 0x000fe200020f16ff */
[----:B------:R-:W-:Y:S01]  /*3260*/  IMAD.SHL.U32 R11, R4, 0x40, RZ ;  /* 0x00000040040b7824 */ /* 0x000fe200078e00ff */
[----:B------:R-:W-:Y:S02]  /*3270*/  ISETP.GE.U32.AND P4, PT, R7, 0x7fffff12, PT ;  /* 0x7fffff120700780c */ /* 0x000fe40003f86070 */
[----:B------:R-:W-:Y:S01]  /*3280*/  IADD3 R7, R0, -0x73, RZ ;  /* 0xffffff8d00077810 */ /* 0x000fe20007ffe0ff */
[----:B------:R2:W-:Y:S01]  /*3290*/  STL.64 [R1+0x348], R14 ;  /* 0x0003480e01007387 */ /* 0x0005e20000100a00 */
[----:B-1----:R-:W-:Y:S01]  /*32a0*/  IADD3 R12, P3, R5, R2, RZ ;  /* 0x00000002050c7210 */ /* 0x002fe20007f7e0ff */
[----:B------:R-:W-:-:S02]  /*32b0*/  IMAD R5, R20, 0x188, RZ ;  /* 0x0000018814057824 */ /* 0x000fc400078e02ff */
[----:B------:R2:W-:Y:S01]  /*32c0*/  LDGSTS.E [R23+0x2d000], [R14.64], !P2 ;  /* 0x2d0000000e177fae */ /* 0x0005e2000d121844 */
[----:B------:R-:W-:Y:S02]  /*32d0*/  ISETP.GE.U32.AND P2, PT, R7, 0x7fffff0e, PT ;  /* 0x7fffff0e0700780c */ /* 0x000fe40003f46070 */
[----:B------:R-:W-:Y:S02]  /*32e0*/  LEA.HI.X.SX32 R13, R9, R3, 0x2, P3 ;  /* 0x00000003090d7211 */ /* 0x000fe400018f16ff */
[----:B------:R-:W-:Y:S01]  /*32f0*/  IADD3 R7, R0, -0x77, RZ ;  /* 0xffffff8900077810 */ /* 0x000fe20007ffe0ff */
[----:B------:R1:W4:Y:S02]  /*3300*/  F2I.FTZ.U32.TRUNC.NTZ R9, R8 ;  /* 0x0000000800097305 */ /* 0x000324000021f000 */
[----:B------:R3:W-:Y:S01]  /*3310*/  STL.64 [R1+0x340], R12 ;  /* 0x0003400c01007387 */ /* 0x0007e20000100a00 */
[----:B--2---:R-:W-:Y:S01]  /*3320*/  IADD3 R14, P3, R5, R2, RZ ;  /* 0x00000002050e7210 */ /* 0x004fe20007f7e0ff */
[----:B------:R-:W-:-:S02]  /*3330*/  IMAD R5, R20, 0x198, RZ ;  /* 0x0000019814057824 */ /* 0x000fc400078e02ff */
[----:B------:R3:W-:Y:S01]  /*3340*/  LDGSTS.E [R23+0x2f000], [R12.64], !P6 ;  /* 0x2f0000000c177fae */ /* 0x0007e2000f121844 */
[----:B------:R-:W-:Y:S02]  /*3350*/  ISETP.GE.U32.AND P6, PT, R7, 0x7fffff0a, PT ;  /* 0x7fffff0a0700780c */ /* 0x000fe40003fc6070 */
[----:B------:R-:W-:Y:S01]  /*3360*/  LEA.HI.X.SX32 R15, R10, R3, 0x2, P3 ;  /* 0x000000030a0f7211 */ /* 0x000fe200018f16ff */
[----:B------:R-:W-:Y:S01]  /*3370*/  IMAD R10, R20, 0x66, RZ ;  /* 0x00000066140a7824 */ /* 0x000fe200078e02ff */
[C---:B-1----:R-:W-:Y:S02]  /*3380*/  IADD3 R8, R0.reuse, -0x7b, RZ ;  /* 0xffffff8500087810 */ /* 0x042fe40007ffe0ff */
[----:B------:R-:W-:Y:S01]  /*3390*/  IADD3 R7, R0, -0x7f, RZ ;  /* 0xffffff8100077810 */ /* 0x000fe20007ffe0ff */
[----:B------:R1:W-:Y:S01]  /*33a0*/  LDGSTS.E [R23+0x31000], [R14.64], !P1 ;  /* 0x310000000e177fae */ /* 0x0003e2000c921844 */
[----:B------:R-:W-:Y:S01]  /*33b0*/  ISETP.GE.U32.AND P1, PT, R8, 0x7fffff06, PT ;  /* 0x7fffff060800780c */ /* 0x000fe20003f26070 */
[----:B------:R-:W-:Y:S01]  /*33c0*/  IMAD R8, R20, 0x1a8, RZ ;  /* 0x000001a814087824 */ /* 0x000fe200078e02ff */
[----:B---3--:R-:W-:Y:S01]  /*33d0*/  IADD3 R12, P3, R5, R2, RZ ;  /* 0x00000002050c7210 */ /* 0x008fe20007f7e0ff */
[----:B------:R-:W-:Y:S01]  /*33e0*/  STL.64 [R1+0x338], R14 ;  /* 0x0003380e01007387 */ /* 0x000fe20000100a00 */
[----:B----4-:R-:W-:-:S02]  /*33f0*/  IMAD.MOV R5, RZ, RZ, -R9 ;  /* 0x000000ffff057224 */ /* 0x010fc400078e0a09 */
[----:B------:R-:W-:Y:S01]  /*3400*/  LEA.HI.X.SX32 R13, R10, R3, 0x2, P3 ;  /* 0x000000030a0d7211 */ /* 0x000fe200018f16ff */
[----:B------:R-:W-:Y:S01]  /*3410*/  IMAD R10, R20, 0x6a, RZ ;  /* 0x0000006a140a7824 */ /* 0x000fe200078e02ff */
[----:B------:R-:W-:Y:S01]  /*3420*/  ISETP.GE.U32.AND P3, PT, R7, 0x7fffff02, PT ;  /* 0x7fffff020700780c */ /* 0x000fe20003f66070 */
[----:B------:R-:W-:Y:S01]  /*3430*/  IMAD R4, R5, R6, RZ ;  /* 0x0000000605047224 */ /* 0x000fe200078e02ff */
[----:B------:R-:W-:Y:S01]  /*3440*/  SHF.R.U32.HI R7, RZ, 0x7, R22 ;  /* 0x00000007ff077819 */ /* 0x000fe20000011616 */
[----:B------:R2:W-:Y:S03]  /*3450*/  STL.64 [R1+0x330], R12 ;  /* 0x0003300c01007387 */ /* 0x0005e60000100a00 */
[----:B------:R-:W-:Y:S01]  /*3460*/  SGXT.U32 R7, R7, 0x2 ;  /* 0x000000020707781a */ /* 0x000fe20000000000 */
[----:B------:R2:W-:Y:S03]  /*3470*/  LDGSTS.E [R23+0x33000], [R12.64], !P0 ;  /* 0x330000000c177fae */ /* 0x0005e6000c121844 */
[----:B------:R-:W-:Y:S01]  /*3480*/  LOP3.LUT R7, R11, R7, RZ, 0xfc, !PT ;  /* 0x000000070b077212 */ /* 0x000fe200078efcff */
[----:B------:R3:W-:Y:S03]  /*3490*/  STL [R1+0x320], R11 ;  /* 0x0003200b01007387 */ /* 0x0007e60000100800 */
[----:B------:R-:W-:-:S02]  /*34a0*/  IABS R5, R7 ;  /* 0x0000000700057213 */ /* 0x000fc40000000000 */
[----:B--2---:R-:W-:Y:S02]  /*34b0*/  IADD3 R12, P0, R8, R2, RZ ;  /* 0x00000002080c7210 */ /* 0x004fe40007f1e0ff */
[----:B------:R-:W-:Y:S02]  /*34c0*/  IADD3 R8, R0, -0x4, RZ ;  /* 0xfffffffc00087810 */ /* 0x000fe40007ffe0ff */
[----:B------:R-:W-:Y:S01]  /*34d0*/  LEA.HI.X.SX32 R13, R10, R3, 0x2, P0 ;  /* 0x000000030a0d7211 */ /* 0x000fe200000f16ff */
[----:B------:R-:W-:Y:S01]  /*34e0*/  IMAD R10, R20, 0x6e, RZ ;  /* 0x0000006e140a7824 */ /* 0x000fe200078e02ff */
[----:B------:R-:W-:Y:S01]  /*34f0*/  ISETP.GE.U32.AND P0, PT, R8, 0x7fffff7d, PT ;  /* 0x7fffff7d0800780c */ /* 0x000fe20003f06070 */
[----:B------:R-:W-:Y:S01]  /*3500*/  IMAD.MOV.U32 R8, RZ, RZ, RZ ;  /* 0x000000ffff087224 */ /* 0x000fe200078e00ff */
[----:B---3--:R-:W-:Y:S01]  /*3510*/  IADD3 R11, R0, -0x8, RZ ;  /* 0xfffffff8000b7810 */ /* 0x008fe20007ffe0ff */
[----:B------:R2:W-:Y:S02]  /*3520*/  LDGSTS.E [R23+0x35000], [R12.64], !P5 ;  /* 0x350000000c177fae */ /* 0x0005e4000e921844 */
[----:B------:R-:W-:-:S02]  /*3530*/  IMAD.HI.U32 R8, R9, R4, R8 ;  /* 0x0000000409087227 */ /* 0x000fc400078e0008 */
[----:B------:R2:W-:Y:S02]  /*3540*/  STL.64 [R1+0x310], R12 ;  /* 0x0003100c01007387 */ /* 0x0005e40000100a00 */
[C---:B------:R-:W-:Y:S02]  /*3550*/  IMAD R4, R20.reuse, 0x1b8, RZ ;  /* 0x000001b814047824 */ /* 0x040fe400078e02ff */
[----:B------:R-:W-:Y:S02]  /*3560*/  IMAD.MOV.U32 R9, RZ, RZ, R5 ;  /* 0x000000ffff097224 */ /* 0x000fe400078e0005 */
[----:B------:R-:W-:Y:S01]  /*3570*/  IMAD R5, R20, 0x1c8, RZ ;  /* 0x000001c814057824 */ /* 0x000fe200078e02ff */
[----:B------:R-:W-:Y:S01]  /*3580*/  IADD3 R16, P5, R4, R2, RZ ;  /* 0x0000000204107210 */ /* 0x000fe20007fbe0ff */
[----:B------:R-:W-:-:S03]  /*3590*/  IMAD.HI.U32 R4, R8, R9, RZ ;  /* 0x0000000908047227 */ /* 0x000fc600078e00ff */
[-C--:B------:R-:W-:Y:S01]  /*35a0*/  LEA.HI.X.SX32 R17, R10, R3.reuse, 0x2, P5 ;  /* 0x000000030a117211 */ /* 0x080fe200028f16ff */
[----:B--2---:R-:W-:Y:S01]  /*35b0*/  IMAD R12, R20, 0x72, RZ ;  /* 0x00000072140c7824 */ /* 0x004fe200078e02ff */
[----:B-1----:R-:W-:Y:S01]  /*35c0*/  IADD3 R14, P5, R5, R2, RZ ;  /* 0x00000002050e7210 */ /* 0x002fe20007fbe0ff */
[----:B------:R-:W-:Y:S01]  /*35d0*/  IMAD.MOV R4, RZ, RZ, -R4 ;  /* 0x000000ffff047224 */ /* 0x000fe200078e0a04 */
[----:B------:R-:W-:Y:S01]  /*35e0*/  IADD3 R10, R0, -0xc, RZ ;  /* 0xfffffff4000a7810 */ /* 0x000fe20007ffe0ff */
[----:B------:R1:W-:Y:S01]  /*35f0*/  LDGSTS.E [R23+0x37000], [R16.64], !P4 ;  /* 0x3700000010177fae */ /* 0x0003e2000e121844 */
[-C--:B------:R-:W-:Y:S01]  /*3600*/  LEA.HI.X.SX32 R15, R12, R3.reuse, 0x2, P5 ;  /* 0x000000030c0f7211 */ /* 0x080fe200028f16ff */
[----:B------:R-:W-:Y:S01]  /*3610*/  IMAD R9, R6, R4, R9 ;  /* 0x0000000406097224 */ /* 0x000fe200078e0209 */
[----:B------:R-:W-:Y:S01]  /*3620*/  ISETP.GE.U32.AND P5, PT, R10, 0x7fffff75, PT ;  /* 0x7fffff750a00780c */ /* 0x000fe20003fa6070 */
[C---:B------:R-:W-:Y:S01]  /*3630*/  IMAD R4, R20.reuse, 0x1d8, RZ ;  /* 0x000001d814047824 */ /* 0x040fe200078e02ff */
[----:B------:R1:W-:Y:S01]  /*3640*/  STL.64 [R1+0x140], R16 ;  /* 0x0001401001007387 */ /* 0x0003e20000100a00 */
[C---:B------:R-:W-:Y:S01]  /*3650*/  IMAD R5, R20.reuse, 0x76, RZ ;  /* 0x0000007614057824 */ /* 0x040fe200078e02ff */
[----:B------:R-:W-:Y:S01]  /*3660*/  ISETP.GE.U32.AND P4, PT, R11, 0x7fffff79, PT ;  /* 0x7fffff790b00780c */ /* 0x000fe20003f86070 */
[----:B------:R-:W-:Y:S01]  /*3670*/  IMAD R10, R20, 0x1e8, RZ ;  /* 0x000001e8140a7824 */ /* 0x000fe200078e02ff */
[----:B------:R2:W-:Y:S01]  /*3680*/  LDGSTS.E [R23+0x39000], [R14.64], !P2 ;  /* 0x390000000e177fae */ /* 0x0005e2000d121844 */
[----:B------:R-:W-:Y:S01]  /*3690*/  IADD3 R24, P2, R4, R2, RZ ;  /* 0x0000000204187210 */ /* 0x000fe20007f5e0ff */
[C---:B------:R-:W-:Y:S01]  /*36a0*/  IMAD R13, R20.reuse, 0x7a, RZ ;  /* 0x0000007a140d7824 */ /* 0x040fe200078e02ff */
[----:B------:R-:W-:Y:S01]  /*36b0*/  LOP3.LUT R4, R7, 0x4, RZ, 0xfc, !PT ;  /* 0x0000000407047812 */ /* 0x000fe200078efcff */
[----:B------:R2:W-:Y:S01]  /*36c0*/  STL.64 [R1+0x128], R14 ;  /* 0x0001280e01007387 */ /* 0x0005e20000100a00 */
[----:B------:R-:W-:Y:S01]  /*36d0*/  LEA.HI.X.SX32 R25, R5, R3, 0x2, P2 ;  /* 0x0000000305197211 */ /* 0x000fe200010f16ff */
[----:B------:R-:W-:-:S02]  /*36e0*/  IMAD R12, R20, 0x7e, RZ ;  /* 0x0000007e140c7824 */ /* 0x000fc400078e02ff */
[C---:B------:R-:W-:Y:S01]  /*36f0*/  IMAD R11, R20.reuse, 0x1f8, RZ ;  /* 0x000001f8140b7824 */ /* 0x040fe200078e02ff */
[----:B------:R3:W-:Y:S01]  /*3700*/  STL [R1+0x7b0], R20 ;  /* 0x0007b01401007387 */ /* 0x0007e20000100800 */
[C---:B-1----:R-:W-:Y:S01]  /*3710*/  IMAD R16, R20.reuse, 0x7, RZ ;  /* 0x0000000714107824 */ /* 0x042fe200078e02ff */
[----:B------:R-:W-:Y:S02]  /*3720*/  LOP3.LUT R17, R7, 0xc, RZ, 0xfc, !PT ;  /* 0x0000000c07117812 */ /* 0x000fe400078efcff */
[----:B------:R1:W-:Y:S01]  /*3730*/  STL.64 [R1+0x60], R24 ;  /* 0x0000601801007387 */ /* 0x0003e20000100a00 */
[----:B--2---:R-:W-:-:S03]  /*3740*/  IMAD R14, R20, 0x3, RZ ;  /* 0x00000003140e7824 */ /* 0x004fc600078e02ff */
[----:B------:R1:W-:Y:S01]  /*3750*/  LDGSTS.E [R23+0x3b000], [R24.64], !P6 ;  /* 0x3b00000018177fae */ /* 0x0003e2000f121844 */
[----:B------:R-:W-:Y:S02]  /*3760*/  LOP3.LUT R15, R7, 0x8, RZ, 0xfc, !PT ;  /* 0x00000008070f7812 */ /* 0x000fe400078efcff */
[-C--:B---3--:R-:W-:Y:S02]  /*3770*/  IADD3 R20, P2, R10, R2.reuse, RZ ;  /* 0x000000020a147210 */ /* 0x088fe40007f5e0ff */
[----:B------:R-:W-:Y:S02]  /*3780*/  IABS R5, R15 ;  /* 0x0000000f00057213 */ /* 0x000fe40000000000 */
[----:B------:R-:W-:Y:S02]  /*3790*/  LEA.HI.X.SX32 R21, R13, R3, 0x2, P2 ;  /* 0x000000030d157211 */ /* 0x000fe400010f16ff */
[----:B------:R-:W-:Y:S02]  /*37a0*/  ISETP.GE.AND P2, PT, R4, RZ, PT ;  /* 0x000000ff0400720c */ /* 0x000fe40003f46270 */
[----:B-1----:R-:W-:Y:S01]  /*37b0*/  IADD3 R24, P6, R11, R2, RZ ;  /* 0x000000020b187210 */ /* 0x002fe20007fde0ff */
[----:B------:R1:W-:Y:S01]  /*37c0*/  STL.64 [R1+0x40], R20 ;  /* 0x0000401401007387 */ /* 0x0003e20000100a00 */
[----:B------:R-:W-:Y:S01]  /*37d0*/  IMAD.MOV.U32 R13, RZ, RZ, R21 ;  /* 0x000000ffff0d7224 */ /* 0x000fe200078e0015 */
[----:B------:R-:W-:-:S02]  /*37e0*/  IABS R11, R4 ;  /* 0x00000004000b7213 */ /* 0x000fc40000000000 */
[----:B------:R-:W-:Y:S01]  /*37f0*/  LEA.HI.X.SX32 R25, R12, R3, 0x2, P6 ;  /* 0x000000030c197211 */ /* 0x000fe200030f16ff */
[----:B------:R-:W-:Y:S01]  /*3800*/  IMAD.MOV.U32 R12, RZ, RZ, R20 ;  /* 0x000000ffff0c7224 */ /* 0x000fe200078e0014 */
[----:B------:R-:W-:Y:S01]  /*3810*/  IABS R4, R17 ;  /* 0x0000001100047213 */ /* 0x000fe20000000000 */
[----:B------:R-:W-:Y:S02]  /*3820*/  IMAD.HI.U32 R10, R8, R11, RZ ;  /* 0x0000000b080a7227 */ /* 0x000fe400078e00ff */
[----:B------:R-:W-:Y:S01]  /*3830*/  STL.64 [R1+0x20], R24 ;  /* 0x0000201801007387 */ /* 0x000fe20000100a00 */
[----:B-1----:R-:W-:-:S04]  /*3840*/  IADD3 R20, P6, R26, R2, RZ ;  /* 0x000000021a147210 */ /* 0x002fc80007fde0ff */
[----:B------:R-:W-:-:S05]  /*3850*/  LEA.HI.X.SX32 R21, R14, R3, 0x2, P6 ;  /* 0x000000030e157211 */ /* 0x000fca00030f16ff */
[----:B------:R1:W-:Y:S02]  /*3860*/  STL.64 [R1+0x2f8], R20 ;  /* 0x0002f81401007387 */ /* 0x0003e40000100a00 */
[----:B-1----:R-:W-:Y:S01]  /*3870*/  IADD3 R20, P6, R29, R2, RZ ;  /* 0x000000021d147210 */ /* 0x002fe20007fde0ff */
[----:B------:R-:W-:Y:S02]  /*3880*/  IMAD.MOV.U32 R29, RZ, RZ, R13 ;  /* 0x000000ffff1d7224 */ /* 0x000fe400078e000d */
[----:B------:R-:W-:Y:S01]  /*3890*/  IMAD.HI.U32 R13, R8, R4, RZ ;  /* 0x00000004080d7227 */ /* 0x000fe200078e00ff */
[----:B------:R-:W-:-:S05]  /*38a0*/  LEA.HI.X.SX32 R21, R16, R3, 0x2, P6 ;  /* 0x0000000310157211 */ /* 0x000fca00030f16ff */
[----:B------:R1:W-:Y:S02]  /*38b0*/  STL.64 [R1+0x318], R20 ;  /* 0x0003181401007387 */ /* 0x0003e40000100a00 */
[-C--:B-1----:R-:W-:Y:S01]  /*38c0*/  IADD3 R20, P6, R28, R2.reuse, RZ ;  /* 0x000000021c147210 */ /* 0x082fe20007fde0ff */
[----:B------:R-:W-:Y:S02]  /*38d0*/  IMAD.MOV.U32 R28, RZ, RZ, R12 ;  /* 0x000000ffff1c7224 */ /* 0x000fe400078e000c */
[----:B------:R-:W-:Y:S01]  /*38e0*/  IMAD.MOV R13, RZ, RZ, -R13 ;  /* 0x000000ffff0d7224 */ /* 0x000fe200078e0a0d */
[----:B------:R-:W-:Y:S01]  /*38f0*/  LEA.HI.X.SX32 R21, R18, R3, 0x2, P6 ;  /* 0x0000000312157211 */ /* 0x000fe200030f16ff */
[----:B------:R-:W-:Y:S01]  /*3900*/  IMAD.HI.U32 R12, R8, R5, RZ ;  /* 0x00000005080c7227 */ /* 0x000fe200078e00ff */
[----:B------:R-:W-:Y:S01]  /*3910*/  IADD3 R26, P6, R27, R2, RZ ;  /* 0x000000021b1a7210 */ /* 0x000fe20007fde0ff */
[----:B------:R1:W-:Y:S04]  /*3920*/  LDGSTS.E [R23+0x3d000], [R28.64], !P1 ;  /* 0x3d0000001c177fae */ /* 0x0003e8000c921844 */
[----:B------:R2:W-:Y:S01]  /*3930*/  STL.64 [R1+0x3e8], R20 ;  /* 0x0003e81401007387 */ /* 0x0005e20000100a00 */
[----:B------:R-:W-:-:S03]  /*3940*/  LEA.HI.X.SX32 R27, R19, R3, 0x2, P6 ;  /* 0x00000003131b7211 */ /* 0x000fc600030f16ff */
[----:B------:R3:W-:Y:S04]  /*3950*/  LDGSTS.E [R23+0x3f000], [R24.64], !P3 ;  /* 0x3f00000018177fae */ /* 0x0007e8000d921844 */
[----:B--2---:R-:W2:Y:S01]  /*3960*/  LDL.LU R20, [R1+0x7b0] ;  /* 0x0007b00001147983 */ /* 0x004ea20000300800 */
[----:B------:R-:W-:Y:S02]  /*3970*/  IMAD R4, R6, R13, R4 ;  /* 0x0000000d06047224 */ /* 0x000fe400078e0204 */
[----:B------:R-:W-:Y:S01]  /*3980*/  IMAD.MOV R10, RZ, RZ, -R10 ;  /* 0x000000ffff0a7224 */ /* 0x000fe200078e0a0a */
[----:B------:R4:W-:Y:S01]  /*3990*/  STL.64 [R1+0x3f8], R26 ;  /* 0x0003f81a01007387 */ /* 0x0009e20000100a00 */
[----:B------:R-:W-:-:S03]  /*39a0*/  IMAD.MOV R12, RZ, RZ, -R12 ;  /* 0x000000ffff0c7224 */ /* 0x000fc600078e0a0c */
[----:B----4-:R-:W4:Y:S01]  /*39b0*/  LDL.64 R26, [R1+0x2f8] ;  /* 0x0002f800011a7983 */ /* 0x010f220000100a00 */
[C---:B------:R-:W-:Y:S01]  /*39c0*/  ISETP.GT.U32.AND P6, PT, R6.reuse, R9, PT ;  /* 0x000000090600720c */ /* 0x040fe20003fc4070 */
[C---:B------:R-:W-:Y:S01]  /*39d0*/  IMAD R11, R6.reuse, R10, R11 ;  /* 0x0000000a060b7224 */ /* 0x040fe200078e020b */
[C---:B------:R-:W-:Y:S01]  /*39e0*/  LOP3.LUT R16, R7.reuse, 0x10, RZ, 0xfc, !PT ;  /* 0x0000001007107812 */ /* 0x040fe200078efcff */
[----:B---3--:R-:W3:Y:S01]  /*39f0*/  LDL.LU.64 R24, [R1+0x7a8] ;  /* 0x0007a80001187983 */ /* 0x008ee20000300a00 */
[----:B------:R-:W-:Y:S01]  /*3a00*/  IMAD R5, R6, R12, R5 ;  /* 0x0000000c06057224 */ /* 0x000fe200078e0205 */
[----:B------:R-:W-:Y:S02]  /*3a10*/  LOP3.LUT R21, R7, 0x14, RZ, 0xfc, !PT ;  /* 0x0000001407157812 */ /* 0x000fe400078efcff */
[----:B------:R-:W-:Y:S02]  /*3a20*/  IABS R10, R16 ;  /* 0x00000010000a7213 */ /* 0x000fe40000000000 */
[----:B------:R-:W-:-:S04]  /*3a30*/  IABS R12, R21 ;  /* 0x00000015000c7213 */ /* 0x000fc80000000000 */
[----:B------:R-:W-:Y:S02]  /*3a40*/  @!P6 IMAD.IADD R9, R9, 0x1, -R6 ;  /* 0x000000010909e824 */ /* 0x000fe400078e0a06 */
[C---:B--2---:R-:W-:Y:S02]  /*3a50*/  IMAD R14, R20.reuse, 0x13, RZ ;  /* 0x00000013140e7824 */ /* 0x044fe400078e02ff */
[C---:B------:R-:W-:Y:S02]  /*3a60*/  IMAD R13, R20.reuse, 0x17, RZ ;  /* 0x00000017140d7824 */ /* 0x040fe400078e02ff */
[C---:B------:R-:W-:Y:S02]  /*3a70*/  IMAD R18, R20.reuse, 0x1b, RZ ;  /* 0x0000001b14127824 */ /* 0x040fe400078e02ff */
[C---:B------:R-:W-:Y:S02]  /*3a80*/  IMAD R19, R20.reuse, 0x1f, RZ ;  /* 0x0000001f14137824 */ /* 0x040fe400078e02ff */
[----:B------:R-:W-:-:S05]  /*3a90*/  IMAD R20, R20, 0x4c, RZ ;  /* 0x0000004c14147824 */ /* 0x000fca00078e02ff */
[-C--:B-1----:R-:W-:Y:S02]  /*3aa0*/  IADD3 R28, P1, R20, R2.reuse, RZ ;  /* 0x00000002141c7210 */ /* 0x082fe40007f3e0ff */
[----:B------:R-:W-:Y:S02]  /*3ab0*/  LOP3.LUT R20, R22, 0x1ff, RZ, 0xc0, !PT ;  /* 0x000001ff16147812 */ /* 0x000fe400078ec0ff */
[----:B------:R-:W-:Y:S02]  /*3ac0*/  LEA.HI.X.SX32 R29, R14, R3, 0x2, P1 ;  /* 0x000000030e1d7211 */ /* 0x000fe400008f16ff */
[----:B---3--:R-:W-:-:S04]  /*3ad0*/  IADD3 R22, P3, R25, R2, RZ ;  /* 0x0000000219167210 */ /* 0x008fc80007f7e0ff */
[----:B------:R-:W-:Y:S01]  /*3ae0*/  LEA.HI.X.SX32 R23, R13, R3, 0x2, P3 ;  /* 0x000000030d177211 */ /* 0x000fe200018f16ff */
[----:B------:R-:W-:Y:S04]  /*3af0*/  STL.64 [R1+0x400], R28 ;  /* 0x0004001c01007387 */ /* 0x000fe80000100a00 */
[----:B------:R1:W-:Y:S04]  /*3b00*/  STL.64 [R1+0x408], R22 ;  /* 0x0004081601007387 */ /* 0x0003e80000100a00 */
[----:B-1----:R-:W2:Y:S01]  /*3b10*/  LDL.LU R23, [R1+0x7a4] ;  /* 0x0007a40001177983 */ /* 0x002ea20000300800 */
[----:B------:R-:W-:-:S02]  /*3b20*/  ISETP.GT.U32.AND P6, PT, R6, R9, PT ;  /* 0x000000090600720c */ /* 0x000fc40003fc4070 */
[----:B------:R-:W-:Y:S02]  /*3b30*/  ISETP.GT.U32.AND P1, PT, R6, R11, PT ;  /* 0x0000000b0600720c */ /* 0x000fe40003f24070 */
[----:B------:R-:W-:-:S09]  /*3b40*/  IADD3 R24, P3, R24, R2, RZ ;  /* 0x0000000218187210 */ /* 0x000fd20007f7e0ff */
[--C-:B------:R-:W-:Y:S01]  /*3b50*/  @!P6 IMAD.IADD R9, R9, 0x1, -R6.reuse ;  /* 0x000000010909e824 */ /* 0x100fe200078e0a06 */
[----:B------:R-:W-:Y:S01]  /*3b60*/  ISETP.GT.U32.AND P6, PT, R6, R5, PT ;  /* 0x000000050600720c */ /* 0x000fe20003fc4070 */
[----:B------:R-:W-:Y:S01]  /*3b70*/  IMAD.SHL.U32 R28, R20, 0x4, RZ ;  /* 0x00000004141c7824 */ /* 0x000fe200078e00ff */
[----:B------:R-:W-:Y:S01]  /*3b80*/  LEA.HI.X.SX32 R25, R18, R3, 0x2, P3 ;  /* 0x0000000312197211 */ /* 0x000fe200018f16ff */
[----:B------:R-:W-:Y:S01]  /*3b90*/  @!P1 IMAD.IADD R11, R11, 0x1, -R6 ;  /* 0x000000010b0b9824 */ /* 0x000fe200078e0a06 */
[----:B------:R-:W-:Y:S02]  /*3ba0*/  ISETP.GE.AND P3, PT, R7, RZ, PT ;  /* 0x000000ff0700720c */ /* 0x000fe40003f66270 */
[----:B------:R-:W-:Y:S02]  /*3bb0*/  LOP3.LUT R20, R28, 0x60, RZ, 0x3c, !PT ;  /* 0x000000601c147812 */ /* 0x000fe400078e3cff */
[----:B------:R-:W-:-:S03]  /*3bc0*/  ISETP.GT.U32.AND P1, PT, R6, R11, PT ;  /* 0x0000000b0600720c */ /* 0x000fc60003f24070 */
[----:B----4-:R1:W-:Y:S02]  /*3bd0*/  LDGSTS.E [R20+0x1800], [R26.64], !P0 ;  /* 0x018000001a147fae */ /* 0x0103e4000c121844 */
[----:B------:R-:W-:-:S05]  /*3be0*/  @!P6 IMAD.IADD R5, R5, 0x1, -R6 ;  /* 0x000000010505e824 */ /* 0x000fca00078e0a06 */
[----:B------:R-:W-:Y:S01]  /*3bf0*/  ISETP.GT.U32.AND P6, PT, R6, R5, PT ;  /* 0x000000050600720c */ /* 0x000fe20003fc4070 */
[----:B-1----:R-:W-:-:S04]  /*3c00*/  IMAD.MOV.U32 R20, RZ, RZ, R9 ;  /* 0x000000ffff147224 */ /* 0x002fc800078e0009 */
[----:B------:R-:W-:Y:S01]  /*3c10*/  @!P3 IMAD.MOV R20, RZ, RZ, -R20 ;  /* 0x000000ffff14b224 */ /* 0x000fe200078e0a14 */
[----:B------:R-:W-:Y:S01]  /*3c20*/  ISETP.GE.AND P3, PT, R15, RZ, PT ;  /* 0x000000ff0f00720c */ /* 0x000fe20003f66270 */
[----:B------:R-:W-:-:S06]  /*3c30*/  @!P1 IMAD.IADD R11, R11, 0x1, -R6 ;  /* 0x000000010b0b9824 */ /* 0x000fcc00078e0a06 */
[----:B------:R-:W-:-:S04]  /*3c40*/  @!P6 IMAD.IADD R5, R5, 0x1, -R6 ;  /* 0x000000010505e824 */ /* 0x000fc800078e0a06 */
[----:B------:R-:W-:Y:S01]  /*3c50*/  IMAD.MOV.U32 R18, RZ, RZ, R5 ;  /* 0x000000ffff127224 */ /* 0x000fe200078e0005 */
[----:B------:R-:W-:Y:S04]  /*3c60*/  STL.64 [R1+0x418], R24 ;  /* 0x0004181801007387 */ /* 0x000fe80000100a00 */
[----:B------:R-:W3:Y:S01]  /*3c70*/  LDL.64 R26, [R1+0x318] ;  /* 0x00031800011a7983 */ /* 0x000ee20000100a00 */
[----:B------:R-:W-:-:S03]  /*3c80*/  @!P3 IMAD.MOV R18, RZ, RZ, -R18 ;  /* 0x000000ffff12b224 */ /* 0x000fc600078e0a12 */
[----:B------:R-:W-:Y:S01]  /*3c90*/  STL.64 [R1+0x790], R2 ;  /* 0x0007900201007387 */ /* 0x000fe20000100a00 */
[----:B--2---:R-:W-:-:S04]  /*3ca0*/  IADD3 R22, P0, R23, R2, RZ ;  /* 0x0000000217167210 */ /* 0x004fc80007f1e0ff */
[----:B------:R-:W-:Y:S01]  /*3cb0*/  LEA.HI.X.SX32 R23, R19, R3, 0x2, P0 ;  /* 0x0000000313177211 */ /* 0x000fe200000f16ff */
[----:B------:R-:W-:-:S04]  /*3cc0*/  IMAD.MOV.U32 R19, RZ, RZ, R11 ;  /* 0x000000ffff137224 */ /* 0x000fc800078e000b */
[----:B------:R-:W-:Y:S01]  /*3cd0*/  @!P2 IMAD.MOV R19, RZ, RZ, -R19 ;  /* 0x000000ffff13a224 */ /* 0x000fe200078e0a13 */
[----:B------:R-:W-:Y:S04]  /*3ce0*/  STL.64 [R1+0x410], R22 ;  /* 0x0004101601007387 */ /* 0x000fe80000100a00 */
[----:B------:R-:W-:Y:S04]  /*3cf0*/  STL [R1+0x7a0], R20 ;  /* 0x0007a01401007387 */ /* 0x000fe80000100800 */
[----:B------:R1:W-:Y:S04]  /*3d00*/  STL.64 [R1+0x798], R18 ;  /* 0x0007981201007387 */ /* 0x0003e80000100a00 */
[----:B-1----:R-:W2:Y:S01]  /*3d10*/  LDL.64 R18, [R1+0x3e8] ;  /* 0x0003e80001127983 */ /* 0x002ea20000100a00 */
[----:B------:R-:W-:-:S05]  /*3d20*/  LOP3.LUT R3, R28, 0x60, RZ, 0x3c, !PT ;  /* 0x000000601c037812 */ /* 0x000fca00078e3cff */
[----:B---3--:R1:W-:Y:S01]  /*3d30*/  LDGSTS.E [R3+0x3800], [R26.64], !P4 ;  /* 0x038000001a037fae */ /* 0x0083e2000e121844 */
[----:B------:R-:W-:Y:S01]  /*3d40*/  IMAD.HI.U32 R13, R8, R10, RZ ;  /* 0x0000000a080d7227 */ /* 0x000fe200078e00ff */
[----:B------:R-:W-:-:S03]  /*3d50*/  ISETP.GT.U32.AND P0, PT, R6, R4, PT ;  /* 0x000000040600720c */ /* 0x000fc60003f04070 */
[----:B------:R-:W-:-:S04]  /*3d60*/  IMAD.HI.U32 R14, R8, R12, RZ ;  /* 0x0000000c080e7227 */ /* 0x000fc800078e00ff */
[----:B------:R-:W-:Y:S02]  /*3d70*/  IMAD.MOV R13, RZ, RZ, -R13 ;  /* 0x000000ffff0d7224 */ /* 0x000fe400078e0a0d */
[----:B------:R-:W-:Y:S02]  /*3d80*/  IMAD.MOV R14, RZ, RZ, -R14 ;  /* 0x000000ffff0e7224 */ /* 0x000fe400078e0a0e */
[C---:B------:R-:W-:Y:S02]  /*3d90*/  IMAD R9, R6.reuse, R13, R10 ;  /* 0x0000000d06097224 */ /* 0x040fe400078e020a */
[----:B------:R-:W-:Y:S01]  /*3da0*/  IMAD R10, R6, R14, R12 ;  /* 0x0000000e060a7224 */ /* 0x000fe200078e020c */
[----:B------:R-:W-:Y:S01]  /*3db0*/  LOP3.LUT R24, R7, 0x18, RZ, 0xfc, !PT ;  /* 0x0000001807187812 */ /* 0x000fe200078efcff */
[----:B------:R-:W-:Y:S01]  /*3dc0*/  @!P0 IMAD.IADD R4, R4, 0x1, -R6 ;  /* 0x0000000104048824 */ /* 0x000fe200078e0a06 */
[C---:B------:R-:W-:Y:S02]  /*3dd0*/  ISETP.GT.U32.AND P1, PT, R6.reuse, R9, PT ;  /* 0x000000090600720c */ /* 0x040fe40003f24070 */
[----:B------:R-:W-:-:S02]  /*3de0*/  ISETP.GT.U32.AND P2, PT, R6, R10, PT ;  /* 0x0000000a0600720c */ /* 0x000fc40003f44070 */
[----:B------:R-:W-:Y:S02]  /*3df0*/  IABS R15, R24 ;  /* 0x00000018000f7213 */ /* 0x000fe40000000000 */
[----:B------:R-:W-:Y:S02]  /*3e00*/  ISETP.GT.U32.AND P0, PT, R6, R4, PT ;  /* 0x000000040600720c */ /* 0x000fe40003f04070 */
[----:B------:R-:W-:Y:S01]  /*3e10*/  LOP3.LUT R22, R7, 0x1c, RZ, 0xfc, !PT ;  /* 0x0000001c07167812 */ /* 0x000fe200078efcff */
[----:B------:R-:W-:-:S03]  /*3e20*/  IMAD.MOV.U32 R12, RZ, RZ, R15 ;  /* 0x000000ffff0c7224 */ /* 0x000fc600078e000f */
[----:B------:R-:W-:Y:S01]  /*3e30*/  IABS R15, R22 ;  /* 0x00000016000f7213 */ /* 0x000fe20000000000 */
[----:B------:R-:W-:Y:S01]  /*3e40*/  IMAD.HI.U32 R13, R8, R12, RZ ;  /* 0x0000000c080d7227 */ /* 0x000fe200078e00ff */
[----:B------:R-:W-:-:S03]  /*3e50*/  ISETP.GE.AND P6, PT, R17, RZ, PT ;  /* 0x000000ff1100720c */ /* 0x000fc60003fc6270 */
[--C-:B------:R-:W-:Y:S01]  /*3e60*/  @!P2 IMAD.IADD R10, R10, 0x1, -R6.reuse ;  /* 0x000000010a0aa824 */ /* 0x100fe200078e0a06 */
[----:B------:R-:W-:Y:S01]  /*3e70*/  LOP3.LUT R23, R7, 0x20, RZ, 0xfc, !PT ;  /* 0x0000002007177812 */ /* 0x000fe200078efcff */
[----:B------:R-:W-:Y:S02]  /*3e80*/  IMAD.MOV R11, RZ, RZ, -R13 ;  /* 0x000000ffff0b7224 */ /* 0x000fe400078e0a0d */
[--C-:B------:R-:W-:Y:S02]  /*3e90*/  @!P1 IMAD.IADD R9, R9, 0x1, -R6.reuse ;  /* 0x0000000109099824 */ /* 0x100fe400078e0a06 */
[----:B------:R-:W-:Y:S01]  /*3ea0*/  IMAD.MOV.U32 R13, RZ, RZ, R15 ;  /* 0x000000ffff0d7224 */ /* 0x000fe200078e000f */
[----:B------:R-:W-:Y:S01]  /*3eb0*/  ISETP.GT.U32.AND P2, PT, R6, R10, PT ;  /* 0x0000000a0600720c */ /* 0x000fe20003f44070 */
[----:B------:R-:W-:Y:S01]  /*3ec0*/  @!P0 IMAD.IADD R4, R4, 0x1, -R6 ;  /* 0x0000000104048824 */ /* 0x000fe200078e0a06 */
[----:B------:R-:W-:Y:S01]  /*3ed0*/  IABS R14, R23 ;  /* 0x00000017000e7213 */ /* 0x000fe20000000000 */
[----:B------:R-:W-:Y:S01]  /*3ee0*/  IMAD.HI.U32 R15, R8, R13, RZ ;  /* 0x0000000d080f7227 */ /* 0x000fe200078e00ff */
[----:B------:R-:W-:-:S03]  /*3ef0*/  ISETP.GT.U32.AND P1, PT, R6, R9, PT ;  /* 0x000000090600720c */ /* 0x000fc60003f24070 */
[----:B------:R-:W-:Y:S02]  /*3f00*/  IMAD.MOV.U32 R17, RZ, RZ, R4 ;  /* 0x000000ffff117224 */ /* 0x000fe400078e0004 */
[----:B------:R-:W-:Y:S02]  /*3f10*/  IMAD R11, R6, R11, R12 ;  /* 0x0000000b060b7224 */ /* 0x000fe400078e020c */
[----:B------:R-:W-:Y:S02]  /*3f20*/  IMAD.MOV R5, RZ, RZ, -R15 ;  /* 0x000000ffff057224 */ /* 0x000fe400078e0a0f */
[----:B------:R-:W-:Y:S02]  /*3f30*/  IMAD.MOV.U32 R12, RZ, RZ, R14 ;  /* 0x000000ffff0c7224 */ /* 0x000fe400078e000e */
[----:B------:R-:W-:Y:S01]  /*3f40*/  @!P6 IMAD.MOV R17, RZ, RZ, -R17 ;  /* 0x000000ffff11e224 */ /* 0x000fe200078e0a11 */
[----:B------:R-:W-:Y:S01]  /*3f50*/  ISETP.GE.AND P6, PT, R16, RZ, PT ;  /* 0x000000ff1000720c */ /* 0x000fe20003fc6270 */
[C---:B------:R-:W-:Y:S01]  /*3f60*/  IMAD R5, R6.reuse, R5, R13 ;  /* 0x0000000506057224 */ /* 0x040fe200078e020d */
[----:B------:R-:W-:Y:S01]  /*3f70*/  ISETP.GT.U32.AND P0, PT, R6, R11, PT ;  /* 0x0000000b0600720c */ /* 0x000fe20003f04070 */
[----:B------:R-:W-:-:S04]  /*3f80*/  IMAD.HI.U32 R14, R8, R12, RZ ;  /* 0x0000000c080e7227 */ /* 0x000fc800078e00ff */
[----:B------:R-:W-:Y:S01]  /*3f90*/  @!P2 IMAD.IADD R10, R10, 0x1, -R6 ;  /* 0x000000010a0aa824 */ /* 0x000fe200078e0a06 */
[C---:B------:R-:W-:Y:S01]  /*3fa0*/  ISETP.GT.U32.AND P2, PT, R6.reuse, R5, PT ;  /* 0x000000050600720c */ /* 0x040fe20003f44070 */
[----:B------:R-:W-:Y:S02]  /*3fb0*/  IMAD.MOV R4, RZ, RZ, -R14 ;  /* 0x000000ffff047224 */ /* 0x000fe400078e0a0e */
[----:B------:R-:W-:Y:S02]  /*3fc0*/  @!P1 IMAD.IADD R9, R9, 0x1, -R6 ;  /* 0x0000000109099824 */ /* 0x000fe400078e0a06 */
[----:B------:R-:W-:Y:S02]  /*3fd0*/  IMAD R4, R6, R4, R12 ;  /* 0x0000000406047224 */ /* 0x000fe400078e020c */
[----:B------:R-:W-:Y:S02]  /*3fe0*/  IMAD.MOV.U32 R16, RZ, RZ, R9 ;  /* 0x000000ffff107224 */ /* 0x000fe400078e0009 */
[----:B------:R-:W-:-:S02]  /*3ff0*/  @!P0 IMAD.IADD R11, R11, 0x1, -R6 ;  /* 0x000000010b0b8824 */ /* 0x000fc400078e0a06 */
[----:B------:R-:W-:Y:S01]  /*4000*/  @!P6 IMAD.MOV R16, RZ, RZ, -R16 ;  /* 0x000000ffff10e224 */ /* 0x000fe200078e0a10 */
[----:B--2---:R2:W-:Y:S04]  /*4010*/  LDGSTS.E [R3+0x5800], [R18.64], !P5 ;  /* 0x0580000012037fae */ /* 0x0045e8000e921844 */
[----:B--2---:R-:W2:Y:S04]  /*4020*/  LDL.64 R18, [R1+0x3f8] ;  /* 0x0003f80001127983 */ /* 0x004ea80000100a00 */
[----:B-1----:R-:W3:Y:S01]  /*4030*/  LDL.64 R2, [R1+0x400] ;  /* 0x0004000001027983 */ /* 0x002ee20000100a00 */
[----:B------:R-:W-:Y:S01]  /*4040*/  ISETP.GT.U32.AND P6, PT, R6, R4, PT ;  /* 0x000000040600720c */ /* 0x000fe20003fc4070 */
[----:B------:R-:W-:Y:S01]  /*4050*/  @!P2 IMAD.IADD R5, R5, 0x1, -R6 ;  /* 0x000000010505a824 */ /* 0x000fe200078e0a06 */
[----:B------:R-:W-:-:S02]  /*4060*/  ISETP.GE.AND P1, PT, R21, RZ, PT ;  /* 0x000000ff1500720c */ /* 0x000fc40003f26270 */
[C---:B------:R-:W-:Y:S02]  /*4070*/  ISETP.GT.U32.AND P0, PT, R6.reuse, R11, PT ;  /* 0x0000000b0600720c */ /* 0x040fe40003f04070 */
[C---:B------:R-:W-:Y:S02]  /*4080*/  LOP3.LUT R29, R7.reuse, 0x28, RZ, 0xfc, !PT ;  /* 0x00000028071d7812 */ /* 0x040fe400078efcff */
[----:B------:R-:W-:Y:S02]  /*4090*/  ISETP.GT.U32.AND P4, PT, R6, R5, PT ;  /* 0x000000050600720c */ /* 0x000fe40003f84070 */
[----:B------:R-:W-:Y:S01]  /*40a0*/  LOP3.LUT R21, R7, 0x24, RZ, 0xfc, !PT ;  /* 0x0000002407157812 */ /* 0x000fe200078efcff */
[----:B------:R-:W-:Y:S01]  /*40b0*/  IMAD.MOV.U32 R15, RZ, RZ, R10 ;  /* 0x000000ffff0f7224 */ /* 0x000fe200078e000a */
[----:B------:R-:W-:Y:S01]  /*40c0*/  IABS R9, R29 ;  /* 0x0000001d00097213 */ /* 0x000fe20000000000 */
[----:B------:R-:W-:Y:S01]  /*40d0*/  @!P6 IMAD.IADD R4, R4, 0x1, -R6 ;  /* 0x000000010404e824 */ /* 0x000fe200078e0a06 */
[----:B------:R-:W-:-:S02]  /*40e0*/  IADD3 R12, R0, -0x14, RZ ;  /* 0xffffffec000c7810 */ /* 0x000fc40007ffe0ff */
[----:B------:R-:W-:Y:S02]  /*40f0*/  IABS R10, R21 ;  /* 0x00000015000a7213 */ /* 0x000fe40000000000 */
[----:B------:R-:W-:Y:S01]  /*4100*/  LOP3.LUT R20, R7, 0x2c, RZ, 0xfc, !PT ;  /* 0x0000002c07147812 */ /* 0x000fe200078efcff */
[----:B------:R-:W-:Y:S01]  /*4110*/  @!P1 IMAD.MOV R15, RZ, RZ, -R15 ;  /* 0x000000ffff0f9224 */ /* 0x000fe200078e0a0f */
[----:B------:R-:W-:Y:S01]  /*4120*/  ISETP.GE.AND P2, PT, R22, RZ, PT ;  /* 0x000000ff1600720c */ /* 0x000fe20003f46270 */
[----:B------:R-:W-:Y:S01]  /*4130*/  IMAD.HI.U32 R13, R8, R9, RZ ;  /* 0x00000009080d7227 */ /* 0x000fe200078e00ff */
[----:B------:R-:W-:Y:S02]  /*4140*/  ISETP.GE.U32.AND P1, PT, R12, 0x7fffff6d, PT ;  /* 0x7fffff6d0c00780c */ /* 0x000fe40003f26070 */
[----:B------:R-:W-:Y:S01]  /*4150*/  ISETP.GT.U32.AND P6, PT, R6, R4, PT ;  /* 0x000000040600720c */ /* 0x000fe20003fc4070 */
[----:B------:R-:W-:Y:S01]  /*4160*/  @!P0 IMAD.IADD R11, R11, 0x1, -R6 ;  /* 0x000000010b0b8824 */ /* 0x000fe200078e0a06 */
[----:B------:R-:W-:Y:S01]  /*4170*/  IABS R22, R20 ;  /* 0x0000001400167213 */ /* 0x000fe20000000000 */
[----:B------:R-:W-:Y:S01]  /*4180*/  IMAD.HI.U32 R12, R8, R10, RZ ;  /* 0x0000000a080c7227 */ /* 0x000fe200078e00ff */
[----:B------:R-:W-:-:S03]  /*4190*/  ISETP.GE.AND P0, PT, R24, RZ, PT ;  /* 0x000000ff1800720c */ /* 0x000fc60003f06270 */
[----:B------:R-:W-:Y:S02]  /*41a0*/  IMAD.MOV R13, RZ, RZ, -R13 ;  /* 0x000000ffff0d7224 */ /* 0x000fe400078e0a0d */
[----:B------:R-:W-:Y:S02]  /*41b0*/  @!P4 IMAD.IADD R5, R5, 0x1, -R6 ;  /* 0x000000010505c824 */ /* 0x000fe400078e0a06 */
[----:B------:R-:W-:Y:S02]  /*41c0*/  IMAD.MOV.U32 R14, RZ, RZ, R11 ;  /* 0x000000ffff0e7224 */ /* 0x000fe400078e000b */
[----:B------:R-:W-:Y:S02]  /*41d0*/  IMAD.MOV R12, RZ, RZ, -R12 ;  /* 0x000000ffff0c7224 */ /* 0x000fe400078e0a0c */
[----:B------:R-:W-:Y:S02]  /*41e0*/  IMAD.MOV.U32 R11, RZ, RZ, R22 ;  /* 0x000000ffff0b7224 */ /* 0x000fe400078e0016 */
[----:B------:R-:W-:Y:S01]  /*41f0*/  IMAD R9, R6, R13, R9 ;  /* 0x0000000d06097224 */ /* 0x000fe200078e0209 */
[----:B------:R-:W-:Y:S01]  /*4200*/  IADD3 R22, R0, -0x18, RZ ;  /* 0xffffffe800167810 */ /* 0x000fe20007ffe0ff */
[----:B------:R-:W-:Y:S01]  /*4210*/  IMAD.MOV.U32 R13, RZ, RZ, R5 ;  /* 0x000000ffff0d7224 */ /* 0x000fe200078e0005 */
[----:B------:R-:W-:Y:S01]  /*4220*/  LOP3.LUT R28, R7, 0x30, RZ, 0xfc, !PT ;  /* 0x00000030071c7812 */ /* 0x000fe200078efcff */
[----:B------:R-:W-:-:S02]  /*4230*/  IMAD R10, R6, R12, R10 ;  /* 0x0000000c060a7224 */ /* 0x000fc400078e020a */
[----:B------:R-:W-:-:S04]  /*4240*/  IMAD.HI.U32 R12, R8, R11, RZ ;  /* 0x0000000b080c7227 */ /* 0x000fc800078e00ff */
[----:B------:R-:W-:Y:S01]  /*4250*/  @!P2 IMAD.MOV R13, RZ, RZ, -R13 ;  /* 0x000000ffff0da224 */ /* 0x000fe200078e0a0d */
[----:B------:R-:W-:Y:S01]  /*4260*/  ISETP.GE.U32.AND P2, PT, R22, 0x7fffff69, PT ;  /* 0x7fffff691600780c */ /* 0x000fe20003f46070 */
[----:B------:R-:W-:Y:S01]  /*4270*/  @!P6 IMAD.IADD R4, R4, 0x1, -R6 ;  /* 0x000000010404e824 */ /* 0x000fe200078e0a06 */
[----:B------:R-:W-:Y:S01]  /*4280*/  IABS R22, R28 ;  /* 0x0000001c00167213 */ /* 0x000fe20000000000 */
[----:B------:R-:W-:Y:S02]  /*4290*/  IMAD.MOV R5, RZ, RZ, -R12 ;  /* 0x000000ffff057224 */ /* 0x000fe400078e0a0c */
[----:B------:R-:W-:Y:S01]  /*42a0*/  @!P0 IMAD.MOV R14, RZ, RZ, -R14 ;  /* 0x000000ffff0e8224 */ /* 0x000fe200078e0a0e */
[----:B------:R-:W-:Y:S01]  /*42b0*/  ISETP.GE.AND P0, PT, R23, RZ, PT ;  /* 0x000000ff1700720c */ /* 0x000fe20003f06270 */
[----:B------:R-:W-:Y:S01]  /*42c0*/  IMAD.MOV.U32 R12, RZ, RZ, R4 ;  /* 0x000000ffff0c7224 */ /* 0x000fe200078e0004 */
[----:B------:R-:W-:Y:S01]  /*42d0*/  IADD3 R25, R0, -0x10, RZ ;  /* 0xfffffff000197810 */ /* 0x000fe20007ffe0ff */
[----:B------:R-:W-:-:S02]  /*42e0*/  IMAD R4, R6, R5, R11 ;  /* 0x0000000506047224 */ /* 0x000fc400078e020b */
[----:B------:R-:W-:Y:S01]  /*42f0*/  IMAD.MOV.U32 R5, RZ, RZ, R22 ;  /* 0x000000ffff057224 */ /* 0x000fe200078e0016 */
[----:B------:R-:W-:Y:S02]  /*4300*/  ISETP.GE.U32.AND P3, PT, R25, 0x7fffff71, PT ;  /* 0x7fffff711900780c */ /* 0x000fe40003f66070 */
[C---:B------:R-:W-:Y:S02]  /*4310*/  LOP3.LUT R25, R7.reuse, 0x34, RZ, 0xfc, !PT ;  /* 0x0000003407197812 */ /* 0x040fe400078efcff */
[C---:B------:R-:W-:Y:S02]  /*4320*/  LOP3.LUT R27, R7.reuse, 0x38, RZ, 0xfc, !PT ;  /* 0x00000038071b7812 */ /* 0x040fe400078efcff */
[----:B------:R-:W-:Y:S01]  /*4330*/  LOP3.LUT R26, R7, 0x3c, RZ, 0xfc, !PT ;  /* 0x0000003c071a7812 */ /* 0x000fe200078efcff */
[----:B------:R-:W-:Y:S01]  /*4340*/  IMAD.HI.U32 R7, R8, R5, RZ ;  /* 0x0000000508077227 */ /* 0x000fe200078e00ff */
[----:B------:R-:W-:Y:S02]  /*4350*/  IABS R22, R27 ;  /* 0x0000001b00167213 */ /* 0x000fe40000000000 */
[----:B------:R-:W-:Y:S01]  /*4360*/  ISETP.GT.U32.AND P6, PT, R6, R9, PT ;  /* 0x000000090600720c */ /* 0x000fe20003fc4070 */
[----:B------:R-:W-:-:S02]  /*4370*/  IMAD.MOV R7, RZ, RZ, -R7 ;  /* 0x000000ffff077224 */ /* 0x000fc400078e0a07 */
[----:B------:R-:W-:Y:S01]  /*4380*/  @!P0 IMAD.MOV R12, RZ, RZ, -R12 ;  /* 0x000000ffff0c8224 */ /* 0x000fe200078e0a0c */
[----:B------:R-:W-:Y:S01]  /*4390*/  ISETP.GE.AND P0, PT, R21, RZ, PT ;  /* 0x000000ff1500720c */ /* 0x000fe20003f06270 */
[C---:B------:R-:W-:Y:S01]  /*43a0*/  IMAD R5, R6.reuse, R7, R5 ;  /* 0x0000000706057224 */ /* 0x040fe200078e0205 */
[----:B------:R-:W-:Y:S01]  /*43b0*/  IABS R11, R25 ;  /* 0x00000019000b7213 */ /* 0x000fe20000000000 */
[----:B------:R-:W-:Y:S01]  /*43c0*/  IMAD.MOV.U32 R7, RZ, RZ, R22 ;  /* 0x000000ffff077224 */ /* 0x000fe200078e0016 */
[----:B------:R-:W-:Y:S02]  /*43d0*/  IABS R21, R26 ;  /* 0x0000001a00157213 */ /* 0x000fe40000000000 */
[----:B------:R-:W-:Y:S01]  /*43e0*/  ISETP.GT.U32.AND P4, PT, R6, R10, PT ;  /* 0x0000000a0600720c */ /* 0x000fe20003f84070 */
[----:B------:R-:W-:-:S04]  /*43f0*/  IMAD.HI.U32 R22, R8, R11, RZ ;  /* 0x0000000b08167227 */ /* 0x000fc800078e00ff */
[----:B------:R-:W-:-:S04]  /*4400*/  IMAD.HI.U32 R24, R8, R7, RZ ;  /* 0x0000000708187227 */ /* 0x000fc800078e00ff */
[----:B------:R-:W-:Y:S02]  /*4410*/  IMAD.HI.U32 R23, R8, R21, RZ ;  /* 0x0000001508177227 */ /* 0x000fe400078e00ff */
[----:B------:R-:W1:Y:S02]  /*4420*/  S2R R8, SR_TID.X ;  /* 0x0000000000087919 */ /* 0x000e640000002100 */
[--C-:B------:R-:W-:Y:S02]  /*4430*/  @!P6 IMAD.IADD R9, R9, 0x1, -R6.reuse ;  /* 0x000000010909e824 */ /* 0x100fe400078e0a06 */
[----:B------:R-:W-:-:S03]  /*4440*/  @!P4 IMAD.IADD R10, R10, 0x1, -R6 ;  /* 0x000000010a0ac824 */ /* 0x000fc600078e0a06 */
[C---:B------:R-:W-:Y:S02]  /*4450*/  ISETP.GT.U32.AND P5, PT, R6.reuse, R9, PT ;  /* 0x000000090600720c */ /* 0x040fe40003fa4070 */
[C---:B------:R-:W-:Y:S02]  /*4460*/  ISETP.GT.U32.AND P4, PT, R6.reuse, R4, PT ;  /* 0x000000040600720c */ /* 0x040fe40003f84070 */
[----:B------:R-:W-:-:S09]  /*4470*/  ISETP.GT.U32.AND P6, PT, R6, R10, PT ;  /* 0x0000000a0600720c */ /* 0x000fd20003fc4070 */
[--C-:B------:R-:W-:Y:S01]  /*4480*/  @!P5 IMAD.IADD R9, R9, 0x1, -R6.reuse ;  /* 0x000000010909d824 */ /* 0x100fe200078e0a06 */
[----:B------:R-:W-:Y:S01]  /*4490*/  ISETP.GE.AND P5, PT, R29, RZ, PT ;  /* 0x000000ff1d00720c */ /* 0x000fe20003fa6270 */
[----:B------:R-:W-:Y:S01]  /*44a0*/  @!P4 IMAD.IADD R4, R4, 0x1, -R6 ;  /* 0x000000010404c824 */ /* 0x000fe200078e0a06 */
[----:B-1----:R-:W-:Y:S01]  /*44b0*/  LOP3.LUT R29, R8, 0x1ff, RZ, 0xc0, !PT ;  /* 0x000001ff081d7812 */ /* 0x002fe200078ec0ff */
[----:B------:R-:W-:Y:S02]  /*44c0*/  IMAD.MOV R8, RZ, RZ, -R22 ;  /* 0x000000ffff087224 */ /* 0x000fe400078e0a16 */
[----:B------:R-:W-:Y:S02]  /*44d0*/  IMAD.MOV R22, RZ, RZ, -R24 ;  /* 0x000000ffff167224 */ /* 0x000fe400078e0a18 */
[----:B------:R-:W-:Y:S01]  /*44e0*/  @!P6 IMAD.IADD R10, R10, 0x1, -R6 ;  /* 0x000000010a0ae824 */ /* 0x000fe200078e0a06 */
[C---:B------:R-:W-:Y:S01]  /*44f0*/  ISETP.GT.U32.AND P6, PT, R6.reuse, R5, PT ;  /* 0x000000050600720c */ /* 0x040fe20003fc4070 */
[C---:B------:R-:W-:Y:S01]  /*4500*/  IMAD R11, R6.reuse, R8, R11 ;  /* 0x00000008060b7224 */ /* 0x040fe200078e020b */
[C---:B------:R-:W-:Y:S01]  /*4510*/  ISETP.GT.U32.AND P4, PT, R6.reuse, R4, PT ;  /* 0x000000040600720c */ /* 0x040fe20003f84070 */
[----:B------:R-:W-:-:S02]  /*4520*/  IMAD R8, R6, R22, R7 ;  /* 0x0000001606087224 */ /* 0x000fc400078e0207 */
[----:B------:R-:W-:-:S03]  /*4530*/  @!P0 IMAD.MOV R10, RZ, RZ, -R10 ;  /* 0x000000ffff0a8224 */ /* 0x000fc600078e0a0a */
[----:B------:R-:W-:Y:S01]  /*4540*/  ISETP.GT.U32.AND P0, PT, R6, R8, PT ;  /* 0x000000080600720c */ /* 0x000fe20003f04070 */
[----:B------:R-:W-:Y:S02]  /*4550*/  IMAD.SHL.U32 R29, R29, 0x4, RZ ;  /* 0x000000041d1d7824 */ /* 0x000fe400078e00ff */
[----:B------:R-:W-:Y:S02]  /*4560*/  IMAD.MOV R23, RZ, RZ, -R23 ;  /* 0x000000ffff177224 */ /* 0x000fe400078e0a17 */
[--C-:B------:R-:W-:Y:S01]  /*4570*/  @!P6 IMAD.IADD R5, R5, 0x1, -R6.reuse ;  /* 0x000000010505e824 */ /* 0x100fe200078e0a06 */
[----:B------:R-:W-:Y:S01]  /*4580*/  LOP3.LUT R29, R29, 0x60, RZ, 0x3c, !PT ;  /* 0x000000601d1d7812 */ /* 0x000fe200078e3cff */
[----:B------:R-:W-:Y:S01]  /*4590*/  @!P4 IMAD.IADD R4, R4, 0x1, -R6 ;  /* 0x000000010404c824 */ /* 0x000fe200078e0a06 */
[C---:B------:R-:W-:Y:S01]  /*45a0*/  ISETP.GT.U32.AND P6, PT, R6.reuse, R11, PT ;  /* 0x0000000b0600720c */ /* 0x040fe20003fc4070 */
[----:B------:R-:W-:Y:S01]  /*45b0*/  IMAD R7, R6, R23, R21 ;  /* 0x0000001706077224 */ /* 0x000fe200078e0215 */
[----:B------:R-:W-:-:S02]  /*45c0*/  ISETP.GE.AND P4, PT, R20, RZ, PT ;  /* 0x000000ff1400720c */ /* 0x000fc40003f86270 */
[----:B------:R-:W4:Y:S01]  /*45d0*/  LDL.LU R20, [R1+0x7a0] ;  /* 0x0007a00001147983 */ /* 0x000f220000300800 */
[--C-:B------:R-:W-:Y:S01]  /*45e0*/  @!P0 IMAD.IADD R8, R8, 0x1, -R6.reuse ;  /* 0x0000000108088824 */ /* 0x100fe200078e0a06 */
[----:B------:R-:W-:Y:S02]  /*45f0*/  ISETP.GE.AND P0, PT, R25, RZ, PT ;  /* 0x000000ff1900720c */ /* 0x000fe40003f06270 */
[----:B------:R-:W4:Y:S05]  /*4600*/  LDL.64 R22, [R1+0x418] ;  /* 0x0004180001167983 */ /* 0x000f2a0000100a00 */
[----:B------:R-:W-:Y:S01]  /*4610*/  @!P6 IMAD.IADD R11, R11, 0x1, -R6 ;  /* 0x000000010b0be824 */ /* 0x000fe200078e0a06 */
[----:B--2---:R1:W-:Y:S01]  /*4620*/  LDGSTS.E [R29+0x7800], [R18.64], !P3 ;  /* 0x07800000121d7fae */ /* 0x0043e2000d921844 */
[----:B------:R-:W-:-:S03]  /*4630*/  ISETP.GT.U32.AND P3, PT, R6, R5, PT ;  /* 0x000000050600720c */ /* 0x000fc60003f64070 */
[----:B---3--:R2:W-:Y:S04]  /*4640*/  LDGSTS.E [R29+0x9800], [R2.64], !P1 ;  /* 0x09800000021d7fae */ /* 0x0085e8000c921844 */
[----:B-1----:R-:W3:Y:S04]  /*4650*/  LDL.LU.64 R18, [R1+0x798] ;  /* 0x0007980001127983 */ /* 0x002ee80000300a00 */
[----:B--2---:R-:W2:Y:S04]  /*4660*/  LDL.LU.64 R2, [R1+0x790] ;  /* 0x0007900001027983 */ /* 0x004ea80000300a00 */
[----:B------:R-:W2:Y:S01]  /*4670*/  LDL.64 R24, [R1+0x408] ;  /* 0x0004080001187983 */ /* 0x000ea20000100a00 */
[----:B------:R-:W-:Y:S01]  /*4680*/  @!P3 IMAD.IADD R5, R5, 0x1, -R6 ;  /* 0x000000010505b824 */ /* 0x000fe200078e0a06 */
[----:B------:R-:W-:-:S02]  /*4690*/  ISETP.GT.U32.AND P1, PT, R6, R11, PT ;  /* 0x0000000b0600720c */ /* 0x000fc40003f24070 */
[----:B------:R-:W-:-:S11]  /*46a0*/  ISETP.GE.AND P3, PT, R28, RZ, PT ;  /* 0x000000ff1c00720c */ /* 0x000fd60003f66270 */
[----:B------:R-:W-:Y:S01]  /*46b0*/  @!P1 IMAD.IADD R11, R11, 0x1, -R6 ;  /* 0x000000010b0b9824 */ /* 0x000fe200078e0a06 */
[----:B------:R-:W-:Y:S01]  /*46c0*/  ISETP.GE.AND P1, PT, R27, RZ, PT ;  /* 0x000000ff1b00720c */ /* 0x000fe20003f26270 */
[----:B------:R-:W-:Y:S01]  /*46d0*/  @!P3 IMAD.MOV R5, RZ, RZ, -R5 ;  /* 0x000000ffff05b224 */ /* 0x000fe200078e0a05 */
[----:B------:R-:W-:Y:S02]  /*46e0*/  ISETP.GE.AND P3, PT, R26, RZ, PT ;  /* 0x000000ff1a00720c */ /* 0x000fe40003f66270 */
[----:B------:R-:W3:Y:S01]  /*46f0*/  LDL.64 R26, [R1+0x410] ;  /* 0x00041000011a7983 */ /* 0x000ee20000100a00 */
[----:B------:R-:W-:Y:S01]  /*4700*/  @!P5 IMAD.MOV R9, RZ, RZ, -R9 ;  /* 0x000000ffff09d224 */ /* 0x000fe200078e0a09 */
[----:B------:R-:W-:Y:S02]  /*4710*/  IADD3 R21, R0, -0x1c, RZ ;  /* 0xffffffe400157810 */ /* 0x000fe40007ffe0ff */
[----:B------:R-:W-:Y:S01]  /*4720*/  ISETP.GT.U32.AND P5, PT, R6, R7, PT ;  /* 0x000000070600720c */ /* 0x000fe20003fa4070 */
[----:B------:R-:W-:Y:S01]  /*4730*/  @!P4 IMAD.MOV R4, RZ, RZ, -R4 ;  /* 0x000000ffff04c224 */ /* 0x000fe200078e0a04 */
[----:B------:R-:W-:-:S02]  /*4740*/  ISETP.GE.U32.AND P4, PT, R21, 0x7fffff65, PT ;  /* 0x7fffff651500780c */ /* 0x000fc40003f86070 */
[----:B------:R-:W-:-:S09]  /*4750*/  IADD3 R21, R0, -0x20, RZ ;  /* 0xffffffe000157810 */ /* 0x000fd20007ffe0ff */
[----:B------:R-:W-:Y:S01]  /*4760*/  @!P5 IMAD.IADD R7, R7, 0x1, -R6 ;  /* 0x000000010707d824 */ /* 0x000fe200078e0a06 */
[----:B------:R-:W-:Y:S02]  /*4770*/  ISETP.GE.U32.AND P6, PT, R21, 0x7fffff61, PT ;  /* 0x7fffff611500780c */ /* 0x000fe40003fc6070 */
[----:B------:R-:W-:-:S04]  /*4780*/  IADD3 R21, R0, -0x24, RZ ;  /* 0xffffffdc00157810 */ /* 0x000fc80007ffe0ff */
[----:B------:R-:W-:Y:S02]  /*4790*/  ISETP.GE.U32.AND P5, PT, R21, 0x7fffff5d, PT ;  /* 0x7fffff5d1500780c */ /* 0x000fe40003fa6070 */
[----:B------:R-:W-:Y:S01]  /*47a0*/  IADD3 R21, R0, -0x2c, RZ ;  /* 0xffffffd400157810 */ /* 0x000fe20007ffe0ff */
[----:B------:R-:W-:Y:S02]  /*47b0*/  IMAD.MOV.U32 R28, RZ, RZ, c[0x0][0x188] ;  /* 0x00006200ff1c7624 */ /* 0x000fe400078e00ff */
[----:B------:R-:W-:Y:S01]  /*47c0*/  @!P0 IMAD.MOV R11, RZ, RZ, -R11 ;  /* 0x000000ffff0b8224 */ /* 0x000fe200078e0a0b */
[----:B--2---:R1:W-:Y:S01]  /*47d0*/  LDGSTS.E [R29+0xb800], [R24.64], !P2 ;  /* 0x0b800000181d7fae */ /* 0x0043e2000d121844 */
[----:B------:R-:W-:-:S03]  /*47e0*/  ISETP.GT.U32.AND P2, PT, R6, R8, PT ;  /* 0x000000080600720c */ /* 0x000fc60003f44070 */
[----:B----4-:R2:W-:Y:S01]  /*47f0*/  LDGSTS.E [R29+0xd800], [R22.64], !P4 ;  /* 0x0d800000161d7fae */ /* 0x0105e2000e121844 */
[----:B------:R-:W-:Y:S02]  /*4800*/  ISETP.GT.U32.AND P4, PT, R6, R7, PT ;  /* 0x000000070600720c */ /* 0x000fe40003f84070 */
[----:B-1----:R-:W-:-:S07]  /*4810*/  LOP3.LUT R24, RZ, c[0x0][0x17c], RZ, 0x33, !PT ;  /* 0x00005f00ff187a12 */ /* 0x002fce00078e33ff */
[----:B------:R-:W-:Y:S01]  /*4820*/  @!P2 IMAD.IADD R8, R8, 0x1, -R6 ;  /* 0x000000010808a824 */ /* 0x000fe200078e0a06 */
[----:B--2---:R-:W-:-:S03]  /*4830*/  IADD3 R22, R0, -0x28, RZ ;  /* 0xffffffd800167810 */ /* 0x004fc60007ffe0ff */
[----:B------:R-:W-:Y:S01]  /*4840*/  @!P4 IMAD.IADD R7, R7, 0x1, -R6 ;  /* 0x000000010707c824 */ /* 0x000fe200078e0a06 */
[----:B------:R-:W-:Y:S01]  /*4850*/  ISETP.NE.AND P4, PT, RZ, c[0x0][0x17c], PT ;  /* 0x00005f00ff007a0c */ /* 0x000fe20003f85270 */
[----:B------:R-:W-:Y:S01]  /*4860*/  @!P1 IMAD.MOV R8, RZ, RZ, -R8 ;  /* 0x000000ffff089224 */ /* 0x000fe200078e0a08 */
[----:B------:R-:W-:Y:S01]  /*4870*/  ISETP.GE.U32.AND P2, PT, R21, 0x7fffff55, PT ;  /* 0x7fffff551500780c */ /* 0x000fe20003f46070 */
[----:B---3--:R1:W-:Y:S01]  /*4880*/  LDGSTS.E [R29+0xf800], [R26.64], !P6 ;  /* 0x0f8000001a1d7fae */ /* 0x0083e2000f121844 */
[C---:B------:R-:W-:Y:S02]  /*4890*/  SEL R19, R24.reuse, R19, !P4 ;  /* 0x0000001318137207 */ /* 0x040fe40006000000 */
[----:B------:R-:W-:Y:S01]  /*48a0*/  SEL R18, R24, R18, !P4 ;  /* 0x0000001218127207 */ /* 0x000fe20006000000 */
[----:B------:R-:W-:Y:S01]  /*48b0*/  @!P3 IMAD.MOV R7, RZ, RZ, -R7 ;  /* 0x000000ffff07b224 */ /* 0x000fe200078e0a07 */
[----:B------:R-:W-:Y:S02]  /*48c0*/  ISETP.GE.U32.AND P0, PT, R22, 0x7fffff59, PT ;  /* 0x7fffff591600780c */ /* 0x000fe40003f06070 */
[----:B------:R-:W-:-:S02]  /*48d0*/  IADD3 R21, R0, -0x30, RZ ;  /* 0xffffffd000157810 */ /* 0x000fc40007ffe0ff */
[C---:B------:R-:W-:Y:S02]  /*48e0*/  SEL R17, R24.reuse, R17, !P4 ;  /* 0x0000001118117207 */ /* 0x040fe40006000000 */
[C---:B------:R-:W-:Y:S02]  /*48f0*/  SEL R16, R24.reuse, R16, !P4 ;  /* 0x0000001018107207 */ /* 0x040fe40006000000 */
[C---:B------:R-:W-:Y:S02]  /*4900*/  SEL R15, R24.reuse, R15, !P4 ;  /* 0x0000000f180f7207 */ /* 0x040fe40006000000 */
[C---:B------:R-:W-:Y:S02]  /*4910*/  SEL R14, R24.reuse, R14, !P4 ;  /* 0x0000000e180e7207 */ /* 0x040fe40006000000 */
[----:B------:R-:W-:Y:S01]  /*4920*/  SEL R22, R24, R4, !P4 ;  /* 0x0000000418167207 */ /* 0x000fe20006000000 */
[----:B------:R-:W-:Y:S01]  /*4930*/  IMAD R4, R28, 0x8c, RZ ;  /* 0x0000008c1c047824 */ /* 0x000fe200078e02ff */
[----:B------:R-:W-:Y:S01]  /*4940*/  IADD3 R6, R0, -0x34, RZ ;  /* 0xffffffcc00067810 */ /* 0x000fe20007ffe0ff */
[----:B------:R-:W-:Y:S01]  /*4950*/  STL.64 [R1+0x778], R18 ;  /* 0x0007781201007387 */ /* 0x000fe20000100a00 */
[----:B------:R-:W-:-:S02]  /*4960*/  ISETP.GE.U32.AND P1, PT, R21, 0x7fffff51, PT ;  /* 0x7fffff511500780c */ /* 0x000fc40003f26070 */
[C---:B------:R-:W-:Y:S01]  /*4970*/  SEL R20, R24.reuse, R20, !P4 ;  /* 0x0000001418147207 */ /* 0x040fe20006000000 */
[----:B------:R-:W-:Y:S01]  /*4980*/  STL.64 [R1+0x780], R16 ;  /* 0x0007801001007387 */ /* 0x000fe20000100a00 */
[C---:B------:R-:W-:Y:S02]  /*4990*/  SEL R13, R24.reuse, R13, !P4 ;  /* 0x0000000d180d7207 */ /* 0x040fe40006000000 */
[C---:B------:R-:W-:Y:S01]  /*49a0*/  SEL R12, R24.reuse, R12, !P4 ;  /* 0x0000000c180c7207 */ /* 0x040fe20006000000 */
[----:B------:R2:W-:Y:S01]  /*49b0*/  STL.64 [R1+0x788], R14 ;  /* 0x0007880e01007387 */ /* 0x0005e20000100a00 */
[C---:B------:R-:W-:Y:S02]  /*49c0*/  SEL R21, R24.reuse, R10, !P4 ;  /* 0x0000000a18157207 */ /* 0x040fe40006000000 */
[C---:B------:R-:W-:Y:S02]  /*49d0*/  SEL R9, R24.reuse, R9, !P4 ;  /* 0x0000000918097207 */ /* 0x040fe40006000000 */
[----:B------:R-:W-:-:S02]  /*49e0*/  SEL R5, R24, R5, !P4 ;  /* 0x0000000518057207 */ /* 0x000fc40006000000 */
[C---:B------:R-:W-:Y:S02]  /*49f0*/  SEL R23, R24.reuse, R11, !P4 ;  /* 0x0000000b18177207 */ /* 0x040fe40006000000 */
[C---:B------:R-:W-:Y:S02]  /*4a00*/  SEL R8, R24.reuse, R8, !P4 ;  /* 0x0000000818087207 */ /* 0x040fe40006000000 */
[----:B------:R-:W-:Y:S01]  /*4a10*/  SEL R24, R24, R7, !P4 ;  /* 0x0000000718187207 */ /* 0x000fe20006000000 */
[----:B------:R-:W-:Y:S01]  /*4a20*/  IMAD R7, R28, 0x23, RZ ;  /* 0x000000231c077824 */ /* 0x000fe200078e02ff */
[----:B------:R-:W-:Y:S02]  /*4a30*/  ISETP.GE.U32.AND P3, PT, R6, 0x7fffff4d, PT ;  /* 0x7fffff4d0600780c */ /* 0x000fe40003f66070 */
[----:B--2---:R-:W-:Y:S01]  /*4a40*/  IADD3 R14, P6, R4, R2, RZ ;  /* 0x00000002040e7210 */ /* 0x004fe20007fde0ff */
[----:B------:R-:W-:Y:S01]  /*4a50*/  IMAD R4, R28, 0x9c, RZ ;  /* 0x0000009c1c047824 */ /* 0x000fe200078e02ff */
[----:B------:R-:W-:Y:S01]  /*4a60*/  IADD3 R6, R0, -0x38, RZ ;  /* 0xffffffc800067810 */ /* 0x000fe20007ffe0ff */
[----:B------:R-:W-:Y:S01]  /*4a70*/  IMAD R10, R28, 0x27, RZ ;  /* 0x000000271c0a7824 */ /* 0x000fe200078e02ff */
[----:B------:R-:W-:-:S02]  /*4a80*/  LEA.HI.X.SX32 R15, R7, R3, 0x2, P6 ;  /* 0x00000003070f7211 */ /* 0x000fc400030f16ff */
[----:B------:R-:W-:Y:S01]  /*4a90*/  ISETP.GE.U32.AND P4, PT, R6, 0x7fffff49, PT ;  /* 0x7fffff490600780c */ /* 0x000fe20003f86070 */
[----:B------:R-:W-:Y:S01]  /*4aa0*/  IMAD R6, R28, 0xac, RZ ;  /* 0x000000ac1c067824 */ /* 0x000fe200078e02ff */
[----:B------:R-:W-:Y:S01]  /*4ab0*/  IADD3 R16, P6, R4, R2, RZ ;  /* 0x0000000204107210 */ /* 0x000fe20007fde0ff */
[----:B------:R-:W-:Y:S01]  /*4ac0*/  IMAD R11, R28, 0x2b, RZ ;  /* 0x0000002b1c0b7824 */ /* 0x000fe200078e02ff */
[----:B------:R2:W-:Y:S01]  /*4ad0*/  STL.64 [R1+0x110], R14 ;  /* 0x0001100e01007387 */ /* 0x0005e20000100a00 */
[----:B------:R-:W-:Y:S01]  /*4ae0*/  IADD3 R7, R0, -0x3c, RZ ;  /* 0xffffffc400077810 */ /* 0x000fe20007ffe0ff */
[----:B------:R-:W-:Y:S01]  /*4af0*/  IMAD R4, R28, 0xbc, RZ ;  /* 0x000000bc1c047824 */ /* 0x000fe200078e02ff */
[----:B------:R-:W-:Y:S01]  /*4b00*/  LEA.HI.X.SX32 R17, R10, R3, 0x2, P6 ;  /* 0x000000030a117211 */ /* 0x000fe200030f16ff */
[----:B------:R2:W-:Y:S01]  /*4b10*/  LDGSTS.E [R29+0x11800], [R14.64], !P5 ;  /* 0x118000000e1d7fae */ /* 0x0005e2000e921844 */
[----:B------:R-:W-:Y:S01]  /*4b20*/  ISETP.GE.U32.AND P6, PT, R7, 0x7fffff45, PT ;  /* 0x7fffff450700780c */ /* 0x000fe20003fc6070 */
[----:B------:R-:W-:-:S02]  /*4b30*/  IMAD R7, R28, 0x2f, RZ ;  /* 0x0000002f1c077824 */ /* 0x000fc400078e02ff */
[----:B------:R3:W-:Y:S04]  /*4b40*/  STL.64 [R1+0x108], R16 ;  /* 0x0001081001007387 */ /* 0x0007e80000100a00 */
[----:B------:R3:W-:Y:S01]  /*4b50*/  LDGSTS.E [R29+0x13800], [R16.64], !P0 ;  /* 0x13800000101d7fae */ /* 0x0007e2000c121844 */
[----:B--2---:R-:W-:Y:S02]  /*4b60*/  IADD3 R14, P5, R6, R2, RZ ;  /* 0x00000002060e7210 */ /* 0x004fe40007fbe0ff */
[----:B------:R-:W-:Y:S02]  /*4b70*/  IADD3 R6, R0, -0x40, RZ ;  /* 0xffffffc000067810 */ /* 0x000fe40007ffe0ff */
[----:B------:R-:W-:Y:S02]  /*4b80*/  LEA.HI.X.SX32 R15, R11, R3, 0x2, P5 ;  /* 0x000000030b0f7211 */ /* 0x000fe400028f16ff */
[----:B------:R-:W-:-:S02]  /*4b90*/  ISETP.GE.U32.AND P0, PT, R6, 0x7fffff41, PT ;  /* 0x7fffff410600780c */ /* 0x000fc40003f06070 */
[-C--:B---3--:R-:W-:Y:S01]  /*4ba0*/  IADD3 R16, P5, R4, R2.reuse, RZ ;  /* 0x0000000204107210 */ /* 0x088fe20007fbe0ff */
[----:B------:R-:W-:Y:S01]  /*4bb0*/  IMAD R4, R28, 0xcc, RZ ;  /* 0x000000cc1c047824 */ /* 0x000fe200078e02ff */
[----:B------:R-:W-:Y:S01]  /*4bc0*/  IADD3 R6, R0, -0x44, RZ ;  /* 0xffffffbc00067810 */ /* 0x000fe20007ffe0ff */
[----:B------:R2:W-:Y:S01]  /*4bd0*/  LDGSTS.E [R29+0x15800], [R14.64], !P2 ;  /* 0x158000000e1d7fae */ /* 0x0005e2000d121844 */
[----:B------:R-:W-:Y:S01]  /*4be0*/  IMAD R10, R28, 0x33, RZ ;  /* 0x000000331c0a7824 */ /* 0x000fe200078e02ff */
[----:B------:R-:W-:Y:S02]  /*4bf0*/  LEA.HI.X.SX32 R17, R7, R3, 0x2, P5 ;  /* 0x0000000307117211 */ /* 0x000fe400028f16ff */
[----:B------:R2:W-:Y:S01]  /*4c00*/  STL.64 [R1+0x100], R14 ;  /* 0x0001000e01007387 */ /* 0x0005e20000100a00 */
[----:B------:R-:W-:Y:S01]  /*4c10*/  ISETP.GE.U32.AND P2, PT, R6, 0x7fffff3d, PT ;  /* 0x7fffff3d0600780c */ /* 0x000fe20003f46070 */
[----:B------:R-:W-:Y:S01]  /*4c20*/  IMAD R6, R28, 0xdc, RZ ;  /* 0x000000dc1c067824 */ /* 0x000fe200078e02ff */
[----:B------:R-:W-:Y:S01]  /*4c30*/  IADD3 R7, R0, -0x48, RZ ;  /* 0xffffffb800077810 */ /* 0x000fe20007ffe0ff */
[----:B------:R-:W-:Y:S01]  /*4c40*/  IMAD R11, R28, 0x37, RZ ;  /* 0x000000371c0b7824 */ /* 0x000fe200078e02ff */
[----:B------:R3:W-:Y:S04]  /*4c50*/  STL.64 [R1+0xf8], R16 ;  /* 0x0000f81001007387 */ /* 0x0007e80000100a00 */
[----:B------:R3:W-:Y:S01]  /*4c60*/  LDGSTS.E [R29+0x17800], [R16.64], !P1 ;  /* 0x17800000101d7fae */ /* 0x0007e2000c921844 */
[----:B--2---:R-:W-:Y:S01]  /*4c70*/  IADD3 R14, P5, R4, R2, RZ ;  /* 0x00000002040e7210 */ /* 0x004fe20007fbe0ff */
[----:B------:R-:W-:-:S03]  /*4c80*/  IMAD R4, R28, 0xec, RZ ;  /* 0x000000ec1c047824 */ /* 0x000fc600078e02ff */
[----:B------:R-:W-:Y:S02]  /*4c90*/  LEA.HI.X.SX32 R15, R10, R3, 0x2, P5 ;  /* 0x000000030a0f7211 */ /* 0x000fe400028f16ff */
[----:B---3--:R-:W-:-:S03]  /*4ca0*/  IADD3 R16, P1, R6, R2, RZ ;  /* 0x0000000206107210 */ /* 0x008fc60007f3e0ff */
[----:B------:R2:W-:Y:S01]  /*4cb0*/  LDGSTS.E [R29+0x19800], [R14.64], !P3 ;  /* 0x198000000e1d7fae */ /* 0x0005e2000d921844 */
[----:B------:R-:W-:Y:S02]  /*4cc0*/  IADD3 R6, R0, -0x4c, RZ ;  /* 0xffffffb400067810 */ /* 0x000fe40007ffe0ff */
[----:B------:R-:W-:Y:S01]  /*4cd0*/  ISETP.GE.U32.AND P5, PT, R7, 0x7fffff39, PT ;  /* 0x7fffff390700780c */ /* 0x000fe20003fa6070 */
[----:B------:R2:W-:Y:S01]  /*4ce0*/  STL.64 [R1+0xf0], R14 ;  /* 0x0000f00e01007387 */ /* 0x0005e20000100a00 */
[-C--:B------:R-:W-:Y:S01]  /*4cf0*/  LEA.HI.X.SX32 R17, R11, R3.reuse, 0x2, P1 ;  /* 0x000000030b117211 */ /* 0x080fe200008f16ff */
[----:B------:R-:W-:Y:S01]  /*4d00*/  IMAD R7, R28, 0x3b, RZ ;  /* 0x0000003b1c077824 */ /* 0x000fe200078e02ff */
[----:B------:R-:W-:Y:S02]  /*4d10*/  ISETP.GE.U32.AND P1, PT, R6, 0x7fffff35, PT ;  /* 0x7fffff350600780c */ /* 0x000fe40003f26070 */
[----:B------:R-:W-:Y:S01]  /*4d20*/  IADD3 R6, R0, -0x50, RZ ;  /* 0xffffffb000067810 */ /* 0x000fe20007ffe0ff */
[----:B------:R3:W-:Y:S01]  /*4d30*/  LDGSTS.E [R29+0x1b800], [R16.64], !P4 ;  /* 0x1b800000101d7fae */ /* 0x0007e2000e121844 */
[----:B------:R-:W-:Y:S01]  /*4d40*/  IMAD R10, R28, 0x3f, RZ ;  /* 0x0000003f1c0a7824 */ /* 0x000fe200078e02ff */
[----:B--2---:R-:W-:Y:S01]  /*4d50*/  IADD3 R14, P3, R4, R2, RZ ;  /* 0x00000002040e7210 */ /* 0x004fe20007f7e0ff */
[----:B------:R-:W-:Y:S01]  /*4d60*/  IMAD R4, R28, 0xfc, RZ ;  /* 0x000000fc1c047824 */ /* 0x000fe200078e02ff */
[----:B------:R3:W-:Y:S01]  /*4d70*/  STL.64 [R1+0xe8], R16 ;  /* 0x0000e81001007387 */ /* 0x0007e20000100a00 */
[----:B------:R-:W-:Y:S01]  /*4d80*/  ISETP.GE.U32.AND P4, PT, R6, 0x7fffff31, PT ;  /* 0x7fffff310600780c */ /* 0x000fe20003f86070 */
[C---:B------:R-:W-:Y:S01]  /*4d90*/  IMAD R6, R28.reuse, 0x10c, RZ ;  /* 0x0000010c1c067824 */ /* 0x040fe200078e02ff */
[----:B------:R-:W-:Y:S01]  /*4da0*/  LEA.HI.X.SX32 R15, R7, R3, 0x2, P3 ;  /* 0x00000003070f7211 */ /* 0x000fe200018f16ff */
[----:B------:R-:W-:Y:S01]  /*4db0*/  IMAD R11, R28, 0x43, RZ ;  /* 0x000000431c0b7824 */ /* 0x000fe200078e02ff */
[----:B------:R-:W-:-:S03]  /*4dc0*/  IADD3 R7, R0, -0x54, RZ ;  /* 0xffffffac00077810 */ /* 0x000fc60007ffe0ff */
[----:B------:R2:W-:Y:S01]  /*4dd0*/  STL.64 [R1+0xe0], R14 ;  /* 0x0000e00e01007387 */ /* 0x0005e20000100a00 */
[----:B---3--:R-:W-:-:S03]  /*4de0*/  IADD3 R16, P3, R4, R2, RZ ;  /* 0x0000000204107210 */ /* 0x008fc60007f7e0ff */
[----:B------:R2:W-:Y:S01]  /*4df0*/  LDGSTS.E [R29+0x1d800], [R14.64], !P6 ;  /* 0x1d8000000e1d7fae */ /* 0x0005e2000f121844 */
[----:B------:R-:W-:Y:S01]  /*4e00*/  IMAD R4, R28, 0x11c, RZ ;  /* 0x0000011c1c047824 */ /* 0x000fe200078e02ff */
[----:B------:R-:W-:Y:S02]  /*4e10*/  LEA.HI.X.SX32 R17, R10, R3, 0x2, P3 ;  /* 0x000000030a117211 */ /* 0x000fe400018f16ff */
[----:B------:R-:W-:Y:S01]  /*4e20*/  ISETP.GE.U32.AND P3, PT, R7, 0x7fffff2d, PT ;  /* 0x7fffff2d0700780c */ /* 0x000fe20003f66070 */
[----:B------:R-:W-:Y:S02]  /*4e30*/  IMAD R7, R28, 0x47, RZ ;  /* 0x000000471c077824 */ /* 0x000fe400078e02ff */
[----:B------:R3:W-:Y:S01]  /*4e40*/  STL.64 [R1+0xd8], R16 ;  /* 0x0000d81001007387 */ /* 0x0007e20000100a00 */
[----:B--2---:R-:W-:-:S03]  /*4e50*/  IADD3 R14, P6, R6, R2, RZ ;  /* 0x00000002060e7210 */ /* 0x004fc60007fde0ff */
[----:B------:R3:W-:Y:S01]  /*4e60*/  LDGSTS.E [R29+0x1f800], [R16.64], !P0 ;  /* 0x1f800000101d7fae */ /* 0x0007e2000c121844 */
[----:B------:R-:W-:Y:S02]  /*4e70*/  IADD3 R6, R0, -0x58, RZ ;  /* 0xffffffa800067810 */ /* 0x000fe40007ffe0ff */
[----:B------:R-:W-:Y:S02]  /*4e80*/  LEA.HI.X.SX32 R15, R11, R3, 0x2, P6 ;  /* 0x000000030b0f7211 */ /* 0x000fe400030f16ff */
[----:B------:R-:W-:Y:S02]  /*4e90*/  ISETP.GE.U32.AND P0, PT, R6, 0x7fffff29, PT ;  /* 0x7fffff290600780c */ /* 0x000fe40003f06070 */
[----:B------:R-:W-:Y:S01]  /*4ea0*/  IADD3 R6, R0, -0x5c, RZ ;  /* 0xffffffa400067810 */ /* 0x000fe20007ffe0ff */
[----:B------:R2:W-:Y:S01]  /*4eb0*/  LDGSTS.E [R29+0x21800], [R14.64], !P2 ;  /* 0x218000000e1d7fae */ /* 0x0005e2000d121844 */
[----:B---3--:R-:W-:Y:S01]  /*4ec0*/  IADD3 R16, P6, R4, R2, RZ ;  /* 0x0000000204107210 */ /* 0x008fe20007fde0ff */
[----:B------:R-:W-:-:S02]  /*4ed0*/  IMAD R4, R28, 0x12c, RZ ;  /* 0x0000012c1c047824 */ /* 0x000fc400078e02ff */
[----:B------:R2:W-:Y:S01]  /*4ee0*/  STL.64 [R1+0xd0], R14 ;  /* 0x0000d00e01007387 */ /* 0x0005e20000100a00 */
[----:B------:R-:W-:Y:S01]  /*4ef0*/  ISETP.GE.U32.AND P2, PT, R6, 0x7fffff25, PT ;  /* 0x7fffff250600780c */ /* 0x000fe20003f46070 */
[C---:B------:R-:W-:Y:S01]  /*4f00*/  IMAD R10, R28.reuse, 0x4b, RZ ;  /* 0x0000004b1c0a7824 */ /* 0x040fe200078e02ff */
[----:B------:R-:W-:Y:S01]  /*4f10*/  LEA.HI.X.SX32 R17, R7, R3, 0x2, P6 ;  /* 0x0000000307117211 */ /* 0x000fe200030f16ff */
[----:B------:R-:W-:Y:S01]  /*4f20*/  IMAD R6, R28, 0x13c, RZ ;  /* 0x0000013c1c067824 */ /* 0x000fe200078e02ff */
[----:B------:R-:W-:Y:S01]  /*4f30*/  IADD3 R7, R0, -0x60, RZ ;  /* 0xffffffa000077810 */ /* 0x000fe20007ffe0ff */
[----:B------:R-:W-:Y:S02]  /*4f40*/  IMAD R11, R28, 0x4f, RZ ;  /* 0x0000004f1c0b7824 */ /* 0x000fe400078e02ff */
[----:B------:R3:W-:Y:S01]  /*4f50*/  STL.64 [R1+0xc8], R16 ;  /* 0x0000c81001007387 */ /* 0x0007e20000100a00 */
[----:B--2---:R-:W-:-:S03]  /*4f60*/  IADD3 R14, P6, R4, R2, RZ ;  /* 0x00000002040e7210 */ /* 0x004fc60007fde0ff */
[----:B------:R3:W-:Y:S01]  /*4f70*/  LDGSTS.E [R29+0x23800], [R16.64], !P5 ;  /* 0x23800000101d7fae */ /* 0x0007e2000e921844 */
[----:B------:R-:W-:Y:S01]  /*4f80*/  IMAD R4, R28, 0x14c, RZ ;  /* 0x0000014c1c047824 */ /* 0x000fe200078e02ff */
[----:B------:R-:W-:Y:S02]  /*4f90*/  LEA.HI.X.SX32 R15, R10, R3, 0x2, P6 ;  /* 0x000000030a0f7211 */ /* 0x000fe400030f16ff */
[----:B------:R-:W-:Y:S01]  /*4fa0*/  ISETP.GE.U32.AND P6, PT, R7, 0x7fffff21, PT ;  /* 0x7fffff210700780c */ /* 0x000fe20003fc6070 */
[----:B------:R-:W-:Y:S02]  /*4fb0*/  IMAD R7, R28, 0x53, RZ ;  /* 0x000000531c077824 */ /* 0x000fe400078e02ff */
[----:B------:R2:W-:Y:S01]  /*4fc0*/  STL.64 [R1+0xc0], R14 ;  /* 0x0000c00e01007387 */ /* 0x0005e20000100a00 */
[----:B---3--:R-:W-:-:S03]  /*4fd0*/  IADD3 R16, P5, R6, R2, RZ ;  /* 0x0000000206107210 */ /* 0x008fc60007fbe0ff */
[----:B------:R2:W-:Y:S01]  /*4fe0*/  LDGSTS.E [R29+0x25800], [R14.64], !P1 ;  /* 0x258000000e1d7fae */ /* 0x0005e2000c921844 */
[----:B------:R-:W-:Y:S02]  /*4ff0*/  IADD3 R6, R0, -0x64, RZ ;  /* 0xffffff9c00067810 */ /* 0x000fe40007ffe0ff */
[----:B------:R-:W-:Y:S02]  /*5000*/  LEA.HI.X.SX32 R17, R11, R3, 0x2, P5 ;  /* 0x000000030b117211 */ /* 0x000fe400028f16ff */
[----:B------:R-:W-:Y:S02]  /*5010*/  ISETP.GE.U32.AND P1, PT, R6, 0x7fffff1d, PT ;  /* 0x7fffff1d0600780c */ /* 0x000fe40003f26070 */
[----:B------:R-:W-:Y:S01]  /*5020*/  IADD3 R6, R0, -0x68, RZ ;  /* 0xffffff9800067810 */ /* 0x000fe20007ffe0ff */
[----:B------:R3:W-:Y:S01]  /*5030*/  LDGSTS.E [R29+0x27800], [R16.64], !P4 ;  /* 0x27800000101d7fae */ /* 0x0007e2000e121844 */
[----:B--2---:R-:W-:Y:S01]  /*5040*/  IADD3 R14, P5, R4, R2, RZ ;  /* 0x00000002040e7210 */ /* 0x004fe20007fbe0ff */
        /* <DEDUP_REMOVED lines=19> */
[----:B------:R-:W-:Y:S01]  /*5180*/  LEA.HI.X.SX32 R15, R11, R3, 0x2, P3 ;  /* 0x000000030b0f7211 */ /* 0x000fe200018f16ff */
[----:B-1----:R-:W1:Y:S01]  /*5190*/  S2R R27, SR_TID.X ;  /* 0x00000000001b7919 */ /* 0x002e620000002100 */
[----:B------:R-:W-:Y:S01]  /*51a0*/  ISETP.GE.U32.AND P0, PT, R6, 0x7fffff11, PT ;  /* 0x7fffff110600780c */ /* 0x000fe20003f06070 */
[----:B------:R-:W-:Y:S01]  /*51b0*/  IMAD R10, R28, 0x63, RZ ;  /* 0x000000631c0a7824 */ /* 0x000fe200078e02ff */
[----:B---3--:R-:W-:Y:S01]  /*51c0*/  IADD3 R16, P3, R4, R2, RZ ;  /* 0x0000000204107210 */ /* 0x008fe20007f7e0ff */
[----:B------:R-:W-:Y:S01]  /*51d0*/  IMAD R4, R28, 0x18c, RZ ;  /* 0x0000018c1c047824 */ /* 0x000fe200078e02ff */
[----:B------:R2:W-:Y:S01]  /*51e0*/  STL.64 [R1+0xa0], R14 ;  /* 0x0000a00e01007387 */ /* 0x0005e20000100a00 */
[----:B------:R-:W-:-:S02]  /*51f0*/  IADD3 R6, R0, -0x74, RZ ;  /* 0xffffff8c00067810 */ /* 0x000fc40007ffe0ff */
[----:B------:R-:W-:Y:S01]  /*5200*/  LEA.HI.X.SX32 R17, R7, R3, 0x2, P3 ;  /* 0x0000000307117211 */ /* 0x000fe200018f16ff */
[----:B------:R2:W-:Y:S01]  /*5210*/  LDGSTS.E [R29+0x2d800], [R14.64], !P2 ;  /* 0x2d8000000e1d7fae */ /* 0x0005e2000d121844 */
[----:B------:R-:W-:Y:S02]  /*5220*/  ISETP.GE.U32.AND P2, PT, R6, 0x7fffff0d, PT ;  /* 0x7fffff0d0600780c */ /* 0x000fe40003f46070 */
[C---:B------:R-:W-:Y:S01]  /*5230*/  IADD3 R7, R0.reuse, -0x78, RZ ;  /* 0xffffff8800077810 */ /* 0x040fe20007ffe0ff */
[----:B------:R3:W-:Y:S01]  /*5240*/  LDGSTS.E [R29+0x2f800], [R16.64], !P6 ;  /* 0x2f800000101d7fae */ /* 0x0007e2000f121844 */
[----:B------:R-:W-:Y:S02]  /*5250*/  IADD3 R6, R0, -0x7c, RZ ;  /* 0xffffff8400067810 */ /* 0x000fe40007ffe0ff */
[----:B--2---:R-:W-:Y:S01]  /*5260*/  IADD3 R14, P3, R4, R2, RZ ;  /* 0x00000002040e7210 */ /* 0x004fe20007f7e0ff */
[----:B------:R-:W-:-:S03]  /*5270*/  IMAD R4, R28, 0x19c, RZ ;  /* 0x0000019c1c047824 */ /* 0x000fc600078e02ff */
[----:B------:R-:W-:Y:S01]  /*5280*/  LEA.HI.X.SX32 R15, R10, R3, 0x2, P3 ;  /* 0x000000030a0f7211 */ /* 0x000fe200018f16ff */
[----:B------:R-:W-:Y:S01]  /*5290*/  STL.64 [R1+0x98], R16 ;  /* 0x0000981001007387 */ /* 0x000fe20000100a00 */
[----:B------:R-:W-:Y:S01]  /*52a0*/  ISETP.GE.U32.AND P6, PT, R7, 0x7fffff09, PT ;  /* 0x7fffff090700780c */ /* 0x000fe20003fc6070 */
[----:B------:R-:W-:Y:S01]  /*52b0*/  IMAD R7, R28, 0x67, RZ ;  /* 0x000000671c077824 */ /* 0x000fe200078e02ff */
[----:B------:R-:W-:Y:S01]  /*52c0*/  ISETP.GE.U32.AND P3, PT, R6, 0x7fffff05, PT ;  /* 0x7fffff050600780c */ /* 0x000fe20003f66070 */
[----:B------:R2:W-:Y:S01]  /*52d0*/  STL.64 [R1+0x90], R14 ;  /* 0x0000900e01007387 */ /* 0x0005e20000100a00 */
[----:B------:R-:W-:-:S03]  /*52e0*/  IMAD R6, R28, 0x1ac, RZ ;  /* 0x000001ac1c067824 */ /* 0x000fc600078e02ff */
[----:B------:R2:W-:Y:S01]  /*52f0*/  LDGSTS.E [R29+0x31800], [R14.64], !P1 ;  /* 0x318000000e1d7fae */ /* 0x0005e2000c921844 */
[C---:B------:R-:W-:Y:S02]  /*5300*/  IMAD R11, R28.reuse, 0x6b, RZ ;  /* 0x0000006b1c0b7824 */ /* 0x040fe400078e02ff */
[----:B------:R-:W-:Y:S01]  /*5310*/  IMAD R10, R28, 0x1bc, RZ ;  /* 0x000001bc1c0a7824 */ /* 0x000fe200078e02ff */
[----:B--2---:R-:W-:-:S04]  /*5320*/  IADD3 R14, P1, R4, R2, RZ ;  /* 0x00000002040e7210 */ /* 0x004fc80007f3e0ff */
[-C--:B------:R-:W-:Y:S02]  /*5330*/  LEA.HI.X.SX32 R15, R7, R3.reuse, 0x2, P1 ;  /* 0x00000003070f7211 */ /* 0x080fe400008f16ff */
[----:B---3--:R-:W-:Y:S01]  /*5340*/  IADD3 R16, P1, R6, R2, RZ ;  /* 0x0000000206107210 */ /* 0x008fe20007f3e0ff */
[----:B------:R-:W-:Y:S01]  /*5350*/  IMAD R25, R28, 0x6f, RZ ;  /* 0x0000006f1c197824 */ /* 0x000fe200078e02ff */
[----:B------:R-:W-:Y:S01]  /*5360*/  IADD3 R4, R0, -0x80, RZ ;  /* 0xffffff8000047810 */ /* 0x000fe20007ffe0ff */
[----:B------:R2:W-:Y:S01]  /*5370*/  STL.64 [R1+0x88], R14 ;  /* 0x0000880e01007387 */ /* 0x0005e20000100a00 */
[----:B------:R-:W-:Y:S02]  /*5380*/  LEA.HI.X.SX32 R17, R11, R3, 0x2, P1 ;  /* 0x000000030b117211 */ /* 0x000fe400008f16ff */
[----:B-1----:R-:W-:Y:S01]  /*5390*/  LOP3.LUT R26, R27, 0x7f, RZ, 0xc0, !PT ;  /* 0x0000007f1b1a7812 */ /* 0x002fe200078ec0ff */
[----:B------:R2:W-:Y:S01]  /*53a0*/  LDGSTS.E [R29+0x33800], [R14.64], !P4 ;  /* 0x338000000e1d7fae */ /* 0x0005e2000e121844 */
[----:B------:R-:W-:-:S03]  /*53b0*/  ISETP.GE.U32.AND P1, PT, R4, 0x7fffff01, PT ;  /* 0x7fffff010400780c */ /* 0x000fc60003f26070 */
[----:B------:R1:W-:Y:S01]  /*53c0*/  LDGSTS.E [R29+0x35800], [R16.64], !P5 ;  /* 0x35800000101d7fae */ /* 0x0003e2000e921844 */
[----:B------:R-:W-:Y:S01]  /*53d0*/  ISETP.GE.AND P5, PT, R26, R4, PT ;  /* 0x000000041a00720c */ /* 0x000fe20003fa6270 */
[----:B------:R-:W-:Y:S01]  /*53e0*/  IMAD R4, R28, 0x1cc, RZ ;  /* 0x000001cc1c047824 */ /* 0x000fe200078e02ff */
[----:B------:R-:W-:Y:S02]  /*53f0*/  IADD3 R6, R0, -0x81, RZ ;  /* 0xffffff7f00067810 */ /* 0x000fe40007ffe0ff */
[----:B--2---:R-:W-:-:S04]  /*5400*/  IADD3 R14, P4, R10, R2, RZ ;  /* 0x000000020a0e7210 */ /* 0x004fc80007f9e0ff */
[----:B------:R-:W-:Y:S01]  /*5410*/  LEA.HI.X.SX32 R15, R25, R3, 0x2, P4 ;  /* 0x00000003190f7211 */ /* 0x000fe200020f16ff */
[----:B------:R-:W-:Y:S01]  /*5420*/  STL.64 [R1+0x80], R16 ;  /* 0x0000801001007387 */ /* 0x000fe20000100a00 */
[----:B------:R-:W-:Y:S01]  /*5430*/  IMAD.MOV.U32 R10, RZ, RZ, 0x7f ;  /* 0x0000007fff0a7424 */ /* 0x000fe200078e00ff */
[----:B------:R-:W-:Y:S01]  /*5440*/  ISETP.GE.U32.AND P4, PT, R6, 0x7fffff00, PT ;  /* 0x7fffff000600780c */ /* 0x000fe20003f86070 */
[C---:B------:R-:W-:Y:S01]  /*5450*/  IMAD R7, R28.reuse, 0x73, RZ ;  /* 0x000000731c077824 */ /* 0x040fe200078e02ff */
[----:B------:R2:W-:Y:S01]  /*5460*/  STL.64 [R1+0x78], R14 ;  /* 0x0000780e01007387 */ /* 0x0005e20000100a00 */
[----:B------:R-:W-:-:S03]  /*5470*/  IMAD R6, R28, 0x1dc, RZ ;  /* 0x000001dc1c067824 */ /* 0x000fc600078e02ff */
[----:B------:R2:W-:Y:S01]  /*5480*/  LDGSTS.E [R29+0x37800], [R14.64], !P0 ;  /* 0x378000000e1d7fae */ /* 0x0005e2000c121844 */
[----:B------:R-:W-:Y:S01]  /*5490*/  IADD3 R18, R10, c[0x0][0x180], RZ ;  /* 0x000060000a127a10 */ /* 0x000fe20007ffe0ff */
[----:B------:R-:W-:Y:S01]  /*54a0*/  IMAD R10, R28, 0x77, RZ ;  /* 0x000000771c0a7824 */ /* 0x000fe200078e02ff */
[----:B--2---:R-:W-:Y:S01]  /*54b0*/  IADD3 R14, P0, R4, R2, RZ ;  /* 0x00000002040e7210 */ /* 0x004fe20007f1e0ff */
[----:B------:R-:W-:-:S03]  /*54c0*/  IMAD R4, R28, 0x1ec, RZ ;  /* 0x000001ec1c047824 */ /* 0x000fc600078e02ff */
[-C--:B------:R-:W-:Y:S02]  /*54d0*/  LEA.HI.X.SX32 R15, R7, R3.reuse, 0x2, P0 ;  /* 0x00000003070f7211 */ /* 0x080fe400000f16ff */
[-C--:B-1----:R-:W-:Y:S01]  /*54e0*/  IADD3 R16, P0, R6, R2.reuse, RZ ;  /* 0x0000000206107210 */ /* 0x082fe20007f1e0ff */
[----:B------:R-:W-:Y:S02]  /*54f0*/  IMAD R11, R28, 0x7b, RZ ;  /* 0x0000007b1c0b7824 */ /* 0x000fe400078e02ff */
[----:B------:R1:W-:Y:S01]  /*5500*/  LDGSTS.E [R29+0x39800], [R14.64], !P2 ;  /* 0x398000000e1d7fae */ /* 0x0003e2000d121844 */
[-C--:B------:R-:W-:Y:S02]  /*5510*/  LEA.HI.X.SX32 R17, R10, R3.reuse, 0x2, P0 ;  /* 0x000000030a117211 */ /* 0x080fe400000f16ff */
[----:B------:R-:W-:Y:S02]  /*5520*/  ISETP.GT.AND P0, PT, R18, 0x7f, PT ;  /* 0x0000007f1200780c */ /* 0x000fe40003f04270 */
[----:B------:R-:W-:Y:S01]  /*5530*/  IADD3 R18, P2, R4, R2, RZ ;  /* 0x0000000204127210 */ /* 0x000fe20007f5e0ff */
[----:B------:R1:W-:Y:S03]  /*5540*/  STL.64 [R1+0x70], R14 ;  /* 0x0000700e01007387 */ /* 0x0003e60000100a00 */
[----:B------:R-:W-:Y:S01]  /*5550*/  LEA.HI.X.SX32 R19, R11, R3, 0x2, P2 ;  /* 0x000000030b137211 */ /* 0x000fe200010f16ff */
[----:B------:R2:W-:Y:S04]  /*5560*/  LDGSTS.E [R29+0x3b800], [R16.64], !P6 ;  /* 0x3b800000101d7fae */ /* 0x0005e8000f121844 */
[----:B------:R3:W-:Y:S04]  /*5570*/  LDGSTS.E [R29+0x3d800], [R18.64], !P3 ;  /* 0x3d800000121d7fae */ /* 0x0007e8000d921844 */
[----:B-1----:R-:W4:Y:S04]  /*5580*/  LDL.LU.64 R14, [R1+0x788] ;  /* 0x00078800010e7983 */ /* 0x002f280000300a00 */
[----:B------:R2:W-:Y:S04]  /*5590*/  STL.64 [R1+0x58], R16 ;  /* 0x0000581001007387 */ /* 0x0005e80000100a00 */
[----:B--2---:R-:W2:Y:S04]  /*55a0*/  LDL.LU.64 R16, [R1+0x780] ;  /* 0x0007800001107983 */ /* 0x004ea80000300a00 */
[----:B------:R3:W-:Y:S04]  /*55b0*/  STL.64 [R1+0x38], R18 ;  /* 0x0000381201007387 */ /* 0x0007e80000100a00 */
[----:B---3--:R-:W3:Y:S01]  /*55c0*/  LDL.LU.64 R18, [R1+0x778] ;  /* 0x0007780001127983 */ /* 0x008ee20000300a00 */
[----:B------:R-:W-:Y:S01]  /*55d0*/  IADD3 R7, R0, -0x85, RZ ;  /* 0xffffff7b00077810 */ /* 0x000fe20007ffe0ff */
[----:B------:R-:W-:-:S03]  /*55e0*/  IMAD R6, R28, 0x1fc, RZ ;  /* 0x000001fc1c067824 */ /* 0x000fc600078e02ff */
[----:B------:R-:W-:Y:S01]  /*55f0*/  ISETP.GE.U32.AND P6, PT, R7, 0x7ffffefc, PT ;  /* 0x7ffffefc0700780c */ /* 0x000fe20003fc6070 */
[----:B------:R-:W-:Y:S01]  /*5600*/  IMAD R7, R28, 0x7f, RZ ;  /* 0x0000007f1c077824 */ /* 0x000fe200078e02ff */
[----:B------:R-:W-:Y:S01]  /*5610*/  IADD3 R10, P2, R6, R2, RZ ;  /* 0x00000002060a7210 */ /* 0x000fe20007f5e0ff */
[----:B------:R-:W-:Y:S01]  /*5620*/  IMAD R27, R26, c[0x0][0x18c], RZ ;  /* 0x000063001a1b7a24 */ /* 0x000fe200078e02ff */
[----:B------:R-:W-:Y:S01]  /*5630*/  SEL R4, RZ, 0x4, !P0 ;  /* 0x00000004ff047807 */ /* 0x000fe20004000000 */
[----:B------:R-:W-:Y:S01]  /*5640*/  IMAD R20, R20, c[0x0][0x190], RZ ;  /* 0x0000640014147a24 */ /* 0x000fe200078e02ff */
[----:B------:R-:W-:Y:S02]  /*5650*/  ISETP.GE.AND P0, PT, R26, c[0x0][0x180], PT ;  /* 0x000060001a007a0c */ /* 0x000fe40003f06270 */
[----:B------:R-:W-:Y:S02]  /*5660*/  LEA.HI.X.SX32 R11, R7, R3, 0x2, P2 ;  /* 0x00000003070b7211 */ /* 0x000fe400010f16ff */
[----:B------:R-:W-:-:S02]  /*5670*/  IADD3 R6, R0, -0x89, RZ ;  /* 0xffffff7700067810 */ /* 0x000fc40007ffe0ff */
[C---:B------:R-:W-:Y:S01]  /*5680*/  LEA R26, P2, R27.reuse, c[0x0][0x168], 0x2 ;  /* 0x00005a001b1a7a11 */ /* 0x040fe200078410ff */
[----:B------:R-:W-:Y:S01]  /*5690*/  STL.64 [R1+0x750], R2 ;  /* 0x0007500201007387 */ /* 0x000fe20000100a00 */
[----:B------:R-:W-:Y:S02]  /*56a0*/  SEL R4, R4, RZ, !P0 ;  /* 0x000000ff04047207 */ /* 0x000fe40004000000 */
[----:B------:R-:W-:Y:S01]  /*56b0*/  ISETP.GE.U32.AND P0, PT, R6, 0x7ffffef8, PT ;  /* 0x7ffffef80600780c */ /* 0x000fe20003f06070 */
[----:B------:R1:W-:Y:S01]  /*56c0*/  LDGSTS.E [R29+0x3f800], [R10.64], !P1 ;  /* 0x3f8000000a1d7fae */ /* 0x0003e2000c921844 */
[----:B------:R-:W-:Y:S02]  /*56d0*/  LEA.HI.X.SX32 R27, R27, c[0x0][0x16c], 0x2, P2 ;  /* 0x00005b001b1b7a11 */ /* 0x000fe400010f16ff */
[C---:B------:R-:W-:Y:S01]  /*56e0*/  LEA R6, P2, R20.reuse, R26, 0x2 ;  /* 0x0000001a14067211 */ /* 0x040fe200078410ff */
[----:B------:R-:W-:Y:S01]  /*56f0*/  IMAD R0, R13, c[0x0][0x190], RZ ;  /* 0x000064000d007a24 */ /* 0x000fe200078e02ff */
[----:B------:R1:W-:Y:S02]  /*5700*/  STL.64 [R1+0x18], R10 ;  /* 0x0000180a01007387 */ /* 0x0003e40000100a00 */
[----:B------:R-:W-:Y:S01]  /*5710*/  LEA.HI.X.SX32 R7, R20, R27, 0x2, P2 ;  /* 0x0000001b14077211 */ /* 0x000fe200010f16ff */
[----:B------:R-:W-:Y:S01]  /*5720*/  IMAD R12, R12, c[0x0][0x190], RZ ;  /* 0x000064000c0c7a24 */ /* 0x000fe200078e02ff */
[----:B------:R-:W-:Y:S01]  /*5730*/  ISETP.NE.U32.AND P3, PT, R4, RZ, PT ;  /* 0x000000ff0400720c */ /* 0x000fe20003f65070 */
[----:B------:R-:W-:Y:S01]  /*5740*/  IMAD R13, R5, c[0x0][0x190], RZ ;  /* 0x00006400050d7a24 */ /* 0x000fe200078e02ff */
[----:B------:R-:W0:Y:S01]  /*5750*/  LDGDEPBAR ;  /* 0x00000000000079af */ /* 0x000e220000000000 */
[----:B-1----:R-:W-:-:S02]  /*5760*/  IMAD R11, R9, c[0x0][0x190], RZ ;  /* 0x00006400090b7a24 */ /* 0x002fc400078e02ff */
[----:B----4-:R-:W-:Y:S02]  /*5770*/  IMAD R2, R15, c[0x0][0x190], RZ ;  /* 0x000064000f027a24 */ /* 0x010fe400078e02ff */
[----:B------:R-:W-:-:S03]  /*5780*/  IMAD R14, R14, c[0x0][0x190], RZ ;  /* 0x000064000e0e7a24 */ /* 0x000fc600078e02ff */
[----:B------:R1:W-:Y:S04]  /*5790*/  STL [R1+0x424], R2 ;  /* 0x0004240201007387 */ /* 0x0003e80000100800 */
[----:B------:R-:W-:Y:S04]  /*57a0*/  STL [R1+0x420], R0 ;  /* 0x0004200001007387 */ /* 0x000fe80000100800 */
[----:B------:R-:W4:Y:S01]  /*57b0*/  LDL.LU R20, [R1+0x424] ;  /* 0x0004240001147983 */ /* 0x000f220000300800 */
[----:B--2---:R-:W-:-:S03]  /*57c0*/  IMAD R16, R16, c[0x0][0x190], RZ ;  /* 0x0000640010107a24 */ /* 0x004fc600078e02ff */
[----:B------:R2:W-:Y:S02]  /*57d0*/  STL.64 [R1+0x10], R6 ;  /* 0x0000100601007387 */ /* 0x0005e40000100a00 */
[----:B------:R-:W-:Y:S01]  /*57e0*/  LEA R4, P2, R16, R26, 0x2 ;  /* 0x0000001a10047211 */ /* 0x000fe200078410ff */
[----:B---3--:R-:W-:-:S05]  /*57f0*/  IMAD R18, R18, c[0x0][0x190], RZ ;  /* 0x0000640012127a24 */ /* 0x008fca00078e02ff */
[----:B-1----:R-:W-:-:S04]  /*5800*/  LEA R2, P1, R18, R26, 0x2 ;  /* 0x0000001a12027211 */ /* 0x002fc800078210ff */
[-C--:B------:R-:W-:Y:S02]  /*5810*/  LEA.HI.X.SX32 R3, R18, R27.reuse, 0x2, P1 ;  /* 0x0000001b12037211 */ /* 0x080fe400008f16ff */
[-C--:B--2---:R-:W-:Y:S01]  /*5820*/  LEA R6, P1, R14, R26.reuse, 0x2 ;  /* 0x0000001a0e067211 */ /* 0x084fe200078210ff */
[----:B------:R-:W-:Y:S01]  /*5830*/  IMAD R15, R8, c[0x0][0x190], RZ ;  /* 0x00006400080f7a24 */ /* 0x000fe200078e02ff */
[-C--:B------:R-:W-:Y:S02]  /*5840*/  LEA.HI.X.SX32 R5, R16, R27.reuse, 0x2, P2 ;  /* 0x0000001b10057211 */ /* 0x080fe400010f16ff */
[-C--:B------:R-:W-:Y:S02]  /*5850*/  LEA R8, P2, R12, R26.reuse, 0x2 ;  /* 0x0000001a0c087211 */ /* 0x080fe400078410ff */
[----:B------:R-:W-:Y:S02]  /*5860*/  LEA.HI.X.SX32 R7, R14, R27, 0x2, P1 ;  /* 0x0000001b0e077211 */ /* 0x000fe400008f16ff */
[----:B------:R-:W-:-:S02]  /*5870*/  LEA R10, P1, R11, R26, 0x2 ;  /* 0x0000001a0b0a7211 */ /* 0x000fc400078210ff */
[-C--:B------:R-:W-:Y:S01]  /*5880*/  LEA.HI.X.SX32 R9, R12, R27.reuse, 0x2, P2 ;  /* 0x0000001b0c097211 */ /* 0x080fe200010f16ff */
[----:B------:R-:W-:Y:S01]  /*5890*/  STL.64 [R1], R2 ;  /* 0x0000000201007387 */ /* 0x000fe20000100a00 */
[----:B------:R-:W-:-:S03]  /*58a0*/  LEA.HI.X.SX32 R11, R11, R27, 0x2, P1 ;  /* 0x0000001b0b0b7211 */ /* 0x000fc600008f16ff */
[----:B------:R-:W-:Y:S04]  /*58b0*/  STL [R1+0x760], R5 ;  /* 0x0007600501007387 */ /* 0x000fe80000100800 */
[----:B------:R-:W-:Y:S04]  /*58c0*/  STL [R1+0x75c], R7 ;  /* 0x00075c0701007387 */ /* 0x000fe80000100800 */
[----:B------:R-:W-:Y:S04]  /*58d0*/  STL [R1+0x758], R9 ;  /* 0x0007580901007387 */ /* 0x000fe80000100800 */
[----:B------:R1:W-:Y:S04]  /*58e0*/  STL.64 [R1+0x768], R10 ;  /* 0x0007680a01007387 */ /* 0x0003e80000100a00 */
[----:B-1----:R-:W2:Y:S01]  /*58f0*/  LDL.64 R10, [R1] ;  /* 0x00000000010a7983 */ /* 0x002ea20000100a00 */
[----:B------:R-:W-:-:S03]  /*5900*/  IMAD R9, R22, c[0x0][0x190], RZ ;  /* 0x0000640016097a24 */ /* 0x000fc600078e02ff */
[----:B------:R-:W1:Y:S04]  /*5910*/  S2R R5, SR_TID.X ;  /* 0x0000000000057919 */ /* 0x000e680000002100 */
[----:B------:R-:W3:Y:S04]  /*5920*/  S2R R0, SR_TID.X ;  /* 0x0000000000007919 */ /* 0x000ee80000002100 */
[----:B--2---:R2:W-:Y:S04]  /*5930*/  STL.64 [R1+0x770], R10 ;  /* 0x0007700a01007387 */ /* 0x0045e80000100a00 */
[----:B--2---:R-:W2:Y:S04]  /*5940*/  LDL.64 R10, [R1+0x10] ;  /* 0x00001000010a7983 */ /* 0x004ea80000100a00 */
[----:B------:R-:W2:Y:S01]  /*5950*/  LDL.LU R22, [R1+0x420] ;  /* 0x0004200001167983 */ /* 0x000ea20000300800 */
[----:B------:R-:W-:Y:S01]  /*5960*/  IMAD R17, R17, c[0x0][0x190], RZ ;  /* 0x0000640011117a24 */ /* 0x000fe200078e02ff */
[-C--:B------:R-:W-:Y:S01]  /*5970*/  LEA R14, P1, R15, R26.reuse, 0x2 ;  /* 0x0000001a0f0e7211 */ /* 0x080fe200078210ff */
[----:B------:R-:W-:Y:S01]  /*5980*/  IMAD R19, R19, c[0x0][0x190], RZ ;  /* 0x0000640013137a24 */ /* 0x000fe200078e02ff */
[----:B------:R-:W-:-:S02]  /*5990*/  LEA R12, P2, R13, R26, 0x2 ;  /* 0x0000001a0d0c7211 */ /* 0x000fc400078410ff */
[-C--:B------:R-:W-:Y:S02]  /*59a0*/  LEA.HI.X.SX32 R15, R15, R27.reuse, 0x2, P1 ;  /* 0x0000001b0f0f7211 */ /* 0x080fe400008f16ff */
[-C--:B------:R-:W-:Y:S02]  /*59b0*/  LEA R28, P1, R17, R26.reuse, 0x2 ;  /* 0x0000001a111c7211 */ /* 0x080fe400078210ff */
[-C--:B------:R-:W-:Y:S02]  /*59c0*/  LEA.HI.X.SX32 R13, R13, R27.reuse, 0x2, P2 ;  /* 0x0000001b0d0d7211 */ /* 0x080fe400010f16ff */
[----:B------:R-:W-:Y:S02]  /*59d0*/  LEA R2, P2, R19, R26, 0x2 ;  /* 0x0000001a13027211 */ /* 0x000fe400078410ff */
[-C--:B------:R-:W-:Y:S01]  /*59e0*/  LEA.HI.X.SX32 R29, R17, R27.reuse, 0x2, P1 ;  /* 0x0000001b111d7211 */ /* 0x080fe200008f16ff */
[----:B------:R-:W-:Y:S01]  /*59f0*/  IMAD R21, R21, c[0x0][0x190], RZ ;  /* 0x0000640015157a24 */ /* 0x000fe200078e02ff */
[----:B------:R-:W-:-:S02]  /*5a00*/  LEA.HI.X.SX32 R3, R19, R27, 0x2, P2 ;  /* 0x0000001b13037211 */ /* 0x000fc400010f16ff */
[CC--:B----4-:R-:W-:Y:S02]  /*5a10*/  LEA R16, P2, R20.reuse, R26.reuse, 0x2 ;  /* 0x0000001a14107211 */ /* 0x0d0fe400078410ff */
[----:B-1----:R-:W-:Y:S01]  /*5a20*/  LOP3.LUT R5, R5, 0x1ff, RZ, 0xc0, !PT ;  /* 0x000001ff05057812 */ /* 0x002fe200078ec0ff */
[----:B------:R-:W-:Y:S01]  /*5a30*/  IMAD R25, R23, c[0x0][0x190], RZ ;  /* 0x0000640017197a24 */ /* 0x000fe200078e02ff */
[----:B------:R-:W-:Y:S02]  /*5a40*/  LEA.HI.X.SX32 R17, R20, R27, 0x2, P2 ;  /* 0x0000001b14117211 */ /* 0x000fe400010f16ff */
[----:B---3--:R-:W-:Y:S01]  /*5a50*/  LOP3.LUT R0, R0, 0x180, RZ, 0xc0, !PT ;  /* 0x0000018000007812 */ /* 0x008fe200078ec0ff */
[----:B------:R-:W-:Y:S01]  /*5a60*/  IMAD R7, R24, c[0x0][0x190], RZ ;  /* 0x0000640018077a24 */ /* 0x000fe200078e02ff */
[----:B------:R-:W-:Y:S02]  /*5a70*/  LEA R20, P2, R21, R26, 0x2 ;  /* 0x0000001a15147211 */ /* 0x000fe400078410ff */
[----:B------:R-:W-:-:S02]  /*5a80*/  SHF.R.U32.HI R0, RZ, 0x3, R0 ;  /* 0x00000003ff007819 */ /* 0x000fc40000011600 */
[----:B------:R-:W-:Y:S02]  /*5a90*/  LEA.HI.X.SX32 R21, R21, R27, 0x2, P2 ;  /* 0x0000001b15157211 */ /* 0x000fe400010f16ff */
[----:B------:R-:W-:-:S04]  /*5aa0*/  LEA R24, P2, R25, R26, 0x2 ;  /* 0x0000001a19187211 */ /* 0x000fc800078410ff */
[----:B------:R-:W-:Y:S01]  /*5ab0*/  LEA.HI.X.SX32 R25, R25, R27, 0x2, P2 ;  /* 0x0000001b19197211 */ /* 0x000fe200010f16ff */
[----:B------:R-:W-:Y:S01]  /*5ac0*/  STL.64 [R1+0x8], R2 ;  /* 0x0000080201007387 */ /* 0x000fe20000100a00 */
[----:B--2---:R-:W-:-:S04]  /*5ad0*/  LEA R18, P1, R22, R26, 0x2 ;  /* 0x0000001a16127211 */ /* 0x004fc800078210ff */
[----:B------:R-:W-:Y:S02]  /*5ae0*/  LEA.HI.X.SX32 R19, R22, R27, 0x2, P1 ;  /* 0x0000001b16137211 */ /* 0x000fe400008f16ff */
[----:B------:R-:W-:-:S04]  /*5af0*/  LEA R22, P1, R9, R26, 0x2 ;  /* 0x0000001a09167211 */ /* 0x000fc800078210ff */
[----:B------:R-:W-:Y:S01]  /*5b00*/  LEA.HI.X.SX32 R23, R9, R27, 0x2, P1 ;  /* 0x0000001b09177211 */ /* 0x000fe200008f16ff */
[----:B------:R-:W-:Y:S01]  /*5b10*/  IMAD.SHL.U32 R9, R5, 0x4, RZ ;  /* 0x0000000405097824 */ /* 0x000fe200078e00ff */
[----:B------:R-:W-:-:S04]  /*5b20*/  LEA R26, P1, R7, R26, 0x2 ;  /* 0x0000001a071a7211 */ /* 0x000fc800078210ff */
[----:B------:R-:W-:Y:S02]  /*5b30*/  LOP3.LUT R9, R9, R0, RZ, 0x3c, !PT ;  /* 0x0000000009097212 */ /* 0x000fe400078e3cff */
[----:B------:R-:W-:Y:S02]  /*5b40*/  LEA.HI.X.SX32 R27, R7, R27, 0x2, P1 ;  /* 0x0000001b071b7211 */ /* 0x000fe400008f16ff */
[----:B------:R-:W-:-:S05]  /*5b50*/  IADD3 R7, R9, 0x100000, RZ ;  /* 0x0010000009077810 */ /* 0x000fca0007ffe0ff */
[----:B------:R1:W-:Y:S04]  /*5b60*/  LDGSTS.E [R7+-0x80000], [R10.64], P3 ;  /* 0x800000000a077fae */ /* 0x0003e80009921844 */
[----:B-1----:R-:W2:Y:S01]  /*5b70*/  LDL.LU.64 R10, [R1+0x770] ;  /* 0x00077000010a7983 */ /* 0x002ea20000300a00 */
[----:B------:R-:W-:-:S05]  /*5b80*/  IMAD.MOV.U32 R5, RZ, RZ, c[0x0][0x180] ;  /* 0x00006000ff057624 */ /* 0x000fca00078e00ff */
[----:B------:R-:W-:-:S04]  /*5b90*/  IADD3 R5, R5, -0x8d, RZ ;  /* 0xffffff7305057810 */ /* 0x000fc80007ffe0ff */
[----:B------:R-:W-:Y:S01]  /*5ba0*/  ISETP.GE.U32.AND P2, PT, R5, 0x7ffffef4, PT ;  /* 0x7ffffef40500780c */ /* 0x000fe20003f46070 */
[----:B------:R-:W-:-:S05]  /*5bb0*/  IMAD.MOV.U32 R5, RZ, RZ, c[0x0][0x180] ;  /* 0x00006000ff057624 */ /* 0x000fca00078e00ff */
[----:B------:R-:W-:-:S04]  /*5bc0*/  IADD3 R5, R5, -0x91, RZ ;  /* 0xffffff6f05057810 */ /* 0x000fc80007ffe0ff */
[----:B------:R-:W-:Y:S02]  /*5bd0*/  ISETP.GE.U32.AND P1, PT, R5, 0x7ffffef0, PT ;  /* 0x7ffffef00500780c */ /* 0x000fe40003f26070 */
[----:B------:R-:W-:-:S05]  /*5be0*/  IADD3 R5, R9, 0x100000, RZ ;  /* 0x0010000009057810 */ /* 0x000fca0007ffe0ff */
[----:B--2---:R1:W-:Y:S04]  /*5bf0*/  LDGSTS.E [R5+-0x7f000], [R10.64], P3 ;  /* 0x810000000a057fae */ /* 0x0043e80009921844 */
[----:B-1----:R-:W2:Y:S04]  /*5c00*/  LDL.LU.64 R10, [R1+0x768] ;  /* 0x00076800010a7983 */ /* 0x002ea80000300a00 */
[----:B------:R-:W3:Y:S01]  /*5c10*/  LDL.LU R5, [R1+0x760] ;  /* 0x0007600001057983 */ /* 0x000ee20000300800 */
[----:B------:R-:W-:-:S03]  /*5c20*/  IADD3 R9, R9, 0x100000, RZ ;  /* 0x0010000009097810 */ /* 0x000fc60007ffe0ff */
[----:B---3--:R1:W-:Y:S04]  /*5c30*/  LDGSTS.E [R7+-0x7e000], [R4.64], P3 ;  /* 0x8200000004077fae */ /* 0x0083e80009921844 */
[----:B-1----:R-:W3:Y:S04]  /*5c40*/  LDL.LU R7, [R1+0x75c] ;  /* 0x00075c0001077983 */ /* 0x002ee80000300800 */
[----:B------:R1:W-:Y:S04]  /*5c50*/  STL [R1+0x738], R5 ;  /* 0x0007380501007387 */ /* 0x0003e80000100800 */
[----:B-1----:R-:W1:Y:S04]  /*5c60*/  S2R R5, SR_TID.X ;  /* 0x0000000000057919 */ /* 0x002e680000002100 */
[----:B---3--:R3:W-:Y:S04]  /*5c70*/  LDGSTS.E [R9+-0x7d000], [R6.64], P3 ;  /* 0x8300000006097fae */ /* 0x0087e80009921844 */
[----:B---3--:R-:W3:Y:S01]  /*5c80*/  LDL.LU R9, [R1+0x758] ;  /* 0x0007580001097983 */ /* 0x008ee20000300800 */
[----:B-1----:R-:W-:-:S03]  /*5c90*/  LOP3.LUT R5, R5, 0x1ff, RZ, 0xc0, !PT ;  /* 0x000001ff05057812 */ /* 0x002fc600078ec0ff */
[----:B------:R1:W-:Y:S02]  /*5ca0*/  STL.64 [R1+0x700], R6 ;  /* 0x0007000601007387 */ /* 0x0003e40000100a00 */
[----:B-1----:R-:W-:-:S05]  /*5cb0*/  IMAD.SHL.U32 R6, R5, 0x4, RZ ;  /* 0x0000000405067824 */ /* 0x002fca00078e00ff */
[----:B------:R-:W-:-:S04]  /*5cc0*/  LOP3.LUT R7, R6, R0, RZ, 0x3c, !PT ;  /* 0x0000000006077212 */ /* 0x000fc800078e3cff */
[----:B------:R-:W-:Y:S01]  /*5cd0*/  IADD3 R7, R7, 0x100000, RZ ;  /* 0x0010000007077810 */ /* 0x000fe20007ffe0ff */
[----:B------:R-:W1:Y:S01]  /*5ce0*/  S2R R5, SR_TID.X ;  /* 0x0000000000057919 */ /* 0x000e620000002100 */
[----:B------:R-:W-:-:S04]  /*5cf0*/  LOP3.LUT R6, R6, R0, RZ, 0x3c, !PT ;  /* 0x0000000006067212 */ /* 0x000fc800078e3cff */
[----:B------:R-:W-:Y:S01]  /*5d00*/  IADD3 R6, R6, 0x100000, RZ ;  /* 0x0010000006067810 */ /* 0x000fe20007ffe0ff */
[----:B---3--:R3:W-:Y:S04]  /*5d10*/  LDGSTS.E [R7+-0x7c000], [R8.64], P3 ;  /* 0x8400000008077fae */ /* 0x0087e80009921844 */
[----:B------:R3:W-:Y:S04]  /*5d20*/  STL.64 [R1+0x6e8], R8 ;  /* 0x0006e80801007387 */ /* 0x0007e80000100a00 */
[----:B---3--:R-:W3:Y:S01]  /*5d30*/  S2R R9, SR_TID.X ;  /* 0x0000000000097919 */ /* 0x008ee20000002100 */
[----:B-1----:R-:W-:-:S02]  /*5d40*/  LOP3.LUT R7, R5, 0x1ff, RZ, 0xc0, !PT ;  /* 0x000001ff05077812 */ /* 0x002fc400078ec0ff */
[----:B------:R-:W-:Y:S01]  /*5d50*/  LOP3.LUT R5, R5, 0x180, RZ, 0xc0, !PT ;  /* 0x0000018005057812 */ /* 0x000fe200078ec0ff */
[----:B--2---:R1:W-:Y:S03]  /*5d60*/  STL.64 [R1+0x6e0], R10 ;  /* 0x0006e00a01007387 */ /* 0x0043e60000100a00 */
[----:B------:R-:W-:Y:S02]  /*5d70*/  SHF.R.U32.HI R5, RZ, 0x3, R5 ;  /* 0x00000003ff057819 */ /* 0x000fe40000011605 */
[----:B---3--:R-:W-:-:S04]  /*5d80*/  LOP3.LUT R9, R9, 0x180, RZ, 0xc0, !PT ;  /* 0x0000018009097812 */ /* 0x008fc800078ec0ff */
[----:B------:R-:W-:Y:S01]  /*5d90*/  SHF.R.U32.HI R8, RZ, 0x3, R9 ;  /* 0x00000003ff087819 */ /* 0x000fe20000011609 */
[----:B------:R-:W-:-:S05]  /*5da0*/  IMAD.SHL.U32 R9, R7, 0x4, RZ ;  /* 0x0000000407097824 */ /* 0x000fca00078e00ff */
[----:B------:R-:W-:Y:S01]  /*5db0*/  LOP3.LUT R9, R9, R8, RZ, 0x3c, !PT ;  /* 0x0000000809097212 */ /* 0x000fe200078e3cff */
[----:B------:R-:W-:-:S03]  /*5dc0*/  IMAD.SHL.U32 R7, R7, 0x4, RZ ;  /* 0x0000000407077824 */ /* 0x000fc600078e00ff */
[----:B------:R-:W-:-:S05]  /*5dd0*/  IADD3 R9, R9, 0x100000, RZ ;  /* 0x0010000009097810 */ /* 0x000fca0007ffe0ff */
[----:B------:R1:W-:Y:S04]  /*5de0*/  LDGSTS.E [R9+-0x7b000], [R10.64], P3 ;  /* 0x850000000a097fae */ /* 0x0003e80009921844 */
[----:B------:R2:W-:Y:S01]  /*5df0*/  LDGSTS.E [R6+-0x7a000], [R12.64], P3 ;  /* 0x860000000c067fae */ /* 0x0005e20009921844 */
[----:B-1----:R-:W-:-:S04]  /*5e00*/  LOP3.LUT R10, R7, R5, RZ, 0x3c, !PT ;  /* 0x00000005070a7212 */ /* 0x002fc800078e3cff */
[C---:B------:R-:W-:Y:S02]  /*5e10*/  IADD3 R8, R10.reuse, 0x100000, RZ ;  /* 0x001000000a087810 */ /* 0x040fe40007ffe0ff */
[----:B------:R-:W-:-:S03]  /*5e20*/  LOP3.LUT R5, R10, 0x40, RZ, 0x3c, !PT ;  /* 0x000000400a057812 */ /* 0x000fc600078e3cff */
[----:B------:R1:W-:Y:S01]  /*5e30*/  LDGSTS.E [R8+-0x79000], [R14.64], P3 ;  /* 0x870000000e087fae */ /* 0x0003e20009921844 */
[C---:B--2---:R-:W-:Y:S02]  /*5e40*/  IADD3 R6, R5.reuse, 0x100000, RZ ;  /* 0x0010000005067810 */ /* 0x044fe40007ffe0ff */
[----:B------:R-:W-:-:S03]  /*5e50*/  IADD3 R11, R5, 0x100000, RZ ;  /* 0x00100000050b7810 */ /* 0x000fc60007ffe0ff */
[----:B------:R2:W-:Y:S01]  /*5e60*/  LDGSTS.E [R6+-0x7f800], [R2.64], P3 ;  /* 0x8080000002067fae */ /* 0x0005e20009921844 */
[----:B-1----:R-:W-:-:S05]  /*5e70*/  IADD3 R8, R5, 0x100000, RZ ;  /* 0x0010000005087810 */ /* 0x002fca0007ffe0ff */
[----:B------:R1:W-:Y:S04]  /*5e80*/  LDGSTS.E [R8+-0x7e800], [R28.64], P3 ;  /* 0x818000001c087fae */ /* 0x0003e80009921844 */
[----:B------:R2:W-:Y:S04]  /*5e90*/  LDGSTS.E [R6+-0x7d800], [R16.64], P3 ;  /* 0x8280000010067fae */ /* 0x0005e80009921844 */
[----:B------:R1:W-:Y:S04]  /*5ea0*/  LDGSTS.E [R8+-0x7c800], [R18.64], P3 ;  /* 0x8380000012087fae */ /* 0x0003e80009921844 */
[----:B------:R2:W-:Y:S04]  /*5eb0*/  LDGSTS.E [R6+-0x7b800], [R20.64], P3 ;  /* 0x8480000014067fae */ /* 0x0005e80009921844 */
[----:B------:R3:W-:Y:S04]  /*5ec0*/  LDGSTS.E [R11+-0x7a800], [R22.64], P3 ;  /* 0x85800000160b7fae */ /* 0x0007e80009921844 */
[----:B------:R2:W-:Y:S01]  /*5ed0*/  LDGSTS.E [R6+-0x79800], [R24.64], P3 ;  /* 0x8680000018067fae */ /* 0x0005e20009921844 */
[----:B------:R-:W-:-:S03]  /*5ee0*/  IADD3 R5, R5, 0x100000, RZ ;  /* 0x0010000005057810 */ /* 0x000fc60007ffe0ff */
[----:B------:R-:W-:Y:S04]  /*5ef0*/  STL [R1+0x6f0], R13 ;  /* 0x0006f00d01007387 */ /* 0x000fe80000100800 */
[----:B------:R4:W-:Y:S01]  /*5f00*/  STL [R1+0x6dc], R15 ;  /* 0x0006dc0f01007387 */ /* 0x0009e20000100800 */
[----:B--2---:R-:W-:-:S03]  /*5f10*/  IMAD.MOV.U32 R6, RZ, RZ, 0x7f ;  /* 0x0000007fff067424 */ /* 0x004fc600078e00ff */
[----:B------:R-:W2:Y:S02]  /*5f20*/  LDL.LU.64 R2, [R1+0x750] ;  /* 0x0007500001027983 */ /* 0x000ea40000300a00 */
[----:B------:R-:W-:Y:S02]  /*5f30*/  IADD3 R6, R6, c[0x0][0x180], RZ ;  /* 0x0000600006067a10 */ /* 0x000fe40007ffe0ff */
[----:B------:R-:W-:Y:S04]  /*5f40*/  STL.64 [R1+0x6f8], R28 ;  /* 0x0006f81c01007387 */ /* 0x000fe80000100a00 */
[----:B------:R-:W-:Y:S04]  /*5f50*/  STL.64 [R1+0x708], R16 ;  /* 0x0007081001007387 */ /* 0x000fe80000100a00 */
[----:B------:R-:W-:Y:S04]  /*5f60*/  STL [R1+0x6d8], R19 ;  /* 0x0006d81301007387 */ /* 0x000fe80000100800 */
[----:B------:R3:W-:Y:S01]  /*5f70*/  LDGSTS.E [R5+-0x78800], [R26.64], P3 ;  /* 0x878000001a057fae */ /* 0x0007e20009921844 */
[----:B------:R-:W-:-:S03]  /*5f80*/  ISETP.GT.AND P3, PT, R6, 0xff, PT ;  /* 0x000000ff0600780c */ /* 0x000fc60003f64270 */
[----:B-1----:R-:W2:Y:S04]  /*5f90*/  LDL.LU.64 R8, [R1+0x2f0] ;  /* 0x0002f00001087983 */ /* 0x002ea80000300a00 */
[----:B------:R-:W-:Y:S01]  /*5fa0*/  STL.64 [R1+0x710], R20 ;  /* 0x0007101401007387 */ /* 0x000fe20000100a00 */
[----:B---3--:R-:W-:-:S03]  /*5fb0*/  SEL R5, RZ, 0x4, P5 ;  /* 0x00000004ff057807 */ /* 0x008fc60002800000 */
[----:B------:R1:W-:Y:S01]  /*5fc0*/  STL.64 [R1+0x718], R22 ;  /* 0x0007181601007387 */ /* 0x0003e20000100a00 */
[----:B------:R-:W-:-:S03]  /*5fd0*/  SEL R5, R5, RZ, P3 ;  /* 0x000000ff05057207 */ /* 0x000fc60001800000 */
[----:B------:R-:W-:Y:S04]  /*5fe0*/  STL.64 [R1+0x720], R24 ;  /* 0x0007201801007387 */ /* 0x000fe80000100a00 */
[----:B----4-:R-:W3:Y:S04]  /*5ff0*/  S2R R15, SR_TID.X ;  /* 0x00000000000f7919 */ /* 0x010ee80000002100 */
[----:B-1----:R-:W4:Y:S04]  /*6000*/  LDL.LU.64 R22, [R1+0x2d0] ;  /* 0x0002d00001167983 */ /* 0x002f280000300a00 */
[----:B------:R-:W-:Y:S04]  /*6010*/  STL [R1+0x6d4], R27 ;  /* 0x0006d41b01007387 */ /* 0x000fe80000100800 */
[----:B------:R-:W4:Y:S04]  /*6020*/  LDL.LU.64 R16, [R1+0x2c0] ;  /* 0x0002c00001107983 */ /* 0x000f280000300a00 */
[----:B------:R1:W-:Y:S01]  /*6030*/  STL.64 [R1+0x740], R4 ;  /* 0x0007400401007387 */ /* 0x0003e20000100a00 */
[----:B------:R-:W-:-:S03]  /*6040*/  IMAD.MOV.U32 R11, RZ, RZ, c[0x0][0x188] ;  /* 0x00006200ff0b7624 */ /* 0x000fc600078e00ff */
[----:B------:R-:W0:Y:S04]  /*6050*/  LDGDEPBAR ;  /* 0x00000000000079af */ /* 0x000e280000000000 */
[----:B-1----:R-:W4:Y:S01]  /*6060*/  LDL.LU.64 R4, [R1+0x2e0] ;  /* 0x0002e00001047983 */ /* 0x002f220000300a00 */
[----:B------:R-:W-:Y:S01]  /*6070*/  IMAD.SHL.U32 R11, R11, 0x80, RZ ;  /* 0x000000800b0b7824 */ /* 0x000fe200078e00ff */
[----:B---3--:R-:W-:Y:S02]  /*6080*/  LOP3.LUT R19, R15, 0x1ff, RZ, 0xc0, !PT ;  /* 0x000001ff0f137812 */ /* 0x008fe400078ec0ff */
[----:B------:R-:W4:Y:S04]  /*6090*/  LDL.LU.64 R24, [R1+0x2b0] ;  /* 0x0002b00001187983 */ /* 0x000f280000300a00 */
[----:B------:R-:W4:Y:S04]  /*60a0*/  LDL.LU.64 R28, [R1+0x2a0] ;  /* 0x0002a000011c7983 */ /* 0x000f280000300a00 */
[----:B------:R1:W-:Y:S04]  /*60b0*/  STL.64 [R1+0x728], R14 ;  /* 0x0007280e01007387 */ /* 0x0003e80000100a00 */
[----:B------:R-:W-:Y:S01]  /*60c0*/  STL.64 [R1+0x730], R18 ;  /* 0x0007301201007387 */ /* 0x000fe20000100a00 */
[----:B------:R-:W-:-:S03]  /*60d0*/  IMAD.SHL.U32 R27, R19, 0x4, RZ ;  /* 0x00000004131b7824 */ /* 0x000fc600078e00ff */
[----:B------:R-:W-:Y:S01]  /*60e0*/  BAR.SYNC.DEFER_BLOCKING 0x0 ;  /* 0x0000000000007b1d */ /* 0x000fe20000010000 */
[----:B--2---:R-:W-:-:S05]  /*60f0*/  IMAD.WIDE R20, R11, 0x4, R2 ;  /* 0x000000040b147825 */ /* 0x004fca00078e0202 */
[----:B------:R2:W-:Y:S04]  /*6100*/  STL.64 [R1+0x420], R20 ;  /* 0x0004201401007387 */ /* 0x0005e80000100a00 */
[----:B------:R-:W-:Y:S01]  /*6110*/  @!PT LDS RZ, [RZ] ;  /* 0x00000000fffff984 */ /* 0x000fe20000000800 */
[----:B------:R-:W-:Y:S01]  /*6120*/  @!PT LDS RZ, [RZ] ;  /* 0x00000000fffff984 */ /* 0x000fe20000000800 */
[----:B------:R-:W-:Y:S01]  /*6130*/  @!PT LDS RZ, [RZ] ;  /* 0x00000000fffff984 */ /* 0x000fe20000000800 */
[----:B------:R2:W-:Y:S01]  /*6140*/  LDGSTS.E [R27+0x40000], [R20.64], !P4 ;  /* 0x40000000141b7fae */ /* 0x0005e2000e121844 */
[----:B-1----:R-:W-:-:S03]  /*6150*/  IMAD.WIDE R14, R11, 0x4, R8 ;  /* 0x000000040b0e7825 */ /* 0x002fc600078e0208 */
[----:B------:R-:W3:Y:S04]  /*6160*/  LDL.LU.64 R8, [R1+0x290] ;  /* 0x0002900001087983 */ /* 0x000ee80000300a00 */
[----:B------:R4:W-:Y:S04]  /*6170*/  STL.64 [R1+0x2f0], R14 ;  /* 0x0002f00e01007387 */ /* 0x0009e80000100a00 */
[----:B--2---:R-:W2:Y:S04]  /*6180*/  LDL.LU.64 R20, [R1+0x280] ;  /* 0x0002800001147983 */ /* 0x004ea80000300a00 */
[----:B------:R4:W-:Y:S02]  /*6190*/  LDGSTS.E [R27+0x42000], [R14.64], !P6 ;  /* 0x420000000e1b7fae */ /* 0x0009e4000f121844 */
[----:B----4-:R-:W-:-:S04]  /*61a0*/  IMAD.WIDE R14, R11, 0x4, R22 ;  /* 0x000000040b0e7825 */ /* 0x010fc800078e0216 */
[----:B------:R-:W-:-:S05]  /*61b0*/  IMAD.WIDE R4, R11, 0x4, R4 ;  /* 0x000000040b047825 */ /* 0x000fca00078e0204 */
[----:B------:R1:W-:Y:S04]  /*61c0*/  STL.64 [R1+0x2e0], R4 ;  /* 0x0002e00401007387 */ /* 0x0003e80000100a00 */
[----:B------:R-:W3:Y:S04]  /*61d0*/  LDL.LU.64 R22, [R1+0x270] ;  /* 0x0002700001167983 */ /* 0x000ee80000300a00 */
[----:B------:R1:W-:Y:S04]  /*61e0*/  LDGSTS.E [R27+0x44000], [R4.64], !P0 ;  /* 0x44000000041b7fae */ /* 0x0003e8000c121844 */
[----:B------:R1:W-:Y:S01]  /*61f0*/  STL.64 [R1+0x2d0], R14 ;  /* 0x0002d00e01007387 */ /* 0x0003e20000100a00 */
[----:B------:R-:W-:-:S02]  /*6200*/  IMAD.MOV.U32 R0, RZ, RZ, c[0x0][0x180] ;  /* 0x00006000ff007624 */ /* 0x000fc400078e00ff */
[C---:B------:R-:W-:Y:S01]  /*6210*/  IMAD.WIDE R18, R11.reuse, 0x4, R24 ;  /* 0x000000040b127825 */ /* 0x040fe200078e0218 */
[----:B------:R1:W-:Y:S03]  /*6220*/  LDGSTS.E [R27+0x46000], [R14.64], !P2 ;  /* 0x460000000e1b7fae */ /* 0x0003e6000d121844 */
[----:B-1----:R-:W-:Y:S02]  /*6230*/  IMAD.WIDE R4, R11, 0x4, R16 ;  /* 0x000000040b047825 */ /* 0x002fe400078e0210 */
[----:B------:R-:W3:Y:S01]  /*6240*/  LDL.LU.64 R16, [R1+0x260] ;  /* 0x0002600001107983 */ /* 0x000ee20000300a00 */
[C---:B------:R-:W-:Y:S02]  /*6250*/  IADD3 R13, R0.reuse, -0x95, RZ ;  /* 0xffffff6b000d7810 */ /* 0x040fe40007ffe0ff */
[----:B------:R-:W-:Y:S01]  /*6260*/  IADD3 R6, R0, -0x99, RZ ;  /* 0xffffff6700067810 */ /* 0x000fe20007ffe0ff */
[----:B------:R1:W-:Y:S01]  /*6270*/  LDGSTS.E [R27+0x48000], [R4.64], !P1 ;  /* 0x48000000041b7fae */ /* 0x0003e2000c921844 */
[----:B------:R-:W-:-:S02]  /*6280*/  ISETP.GE.U32.AND P5, PT, R13, 0x7ffffeec, PT ;  /* 0x7ffffeec0d00780c */ /* 0x000fc40003fa6070 */
[----:B------:R-:W-:Y:S01]  /*6290*/  ISETP.GE.U32.AND P3, PT, R6, 0x7ffffee8, PT ;  /* 0x7ffffee80600780c */ /* 0x000fe20003f66070 */
[----:B------:R1:W-:Y:S01]  /*62a0*/  STL.64 [R1+0x2c0], R4 ;  /* 0x0002c00401007387 */ /* 0x0003e20000100a00 */
[----:B------:R-:W-:-:S03]  /*62b0*/  IADD3 R6, R0, -0x9d, RZ ;  /* 0xffffff6300067810 */ /* 0x000fc60007ffe0ff */
[----:B------:R-:W3:Y:S01]  /*62c0*/  LDL.LU.64 R14, [R1+0x250] ;  /* 0x00025000010e7983 */ /* 0x000ee20000300a00 */
[----:B------:R-:W-:-:S03]  /*62d0*/  ISETP.GE.U32.AND P4, PT, R6, 0x7ffffee4, PT ;  /* 0x7ffffee40600780c */ /* 0x000fc60003f86070 */
[----:B------:R-:W-:Y:S01]  /*62e0*/  STL.64 [R1+0x428], R18 ;  /* 0x0004281201007387 */ /* 0x000fe20000100a00 */
[----:B-1----:R-:W-:Y:S01]  /*62f0*/  IMAD.WIDE R4, R11, 0x4, R28 ;  /* 0x000000040b047825 */ /* 0x002fe200078e021c */
[----:B------:R-:W-:Y:S02]  /*6300*/  IADD3 R2, R0, -0xa1, RZ ;  /* 0xffffff5f00027810 */ /* 0x000fe40007ffe0ff */
[----:B------:R-:W3:Y:S04]  /*6310*/  LDL.LU.64 R28, [R1+0x240] ;  /* 0x00024000011c7983 */ /* 0x000ee80000300a00 */
[----:B------:R1:W-:Y:S01]  /*6320*/  STL.64 [R1+0x2a0], R4 ;  /* 0x0002a00401007387 */ /* 0x0003e20000100a00 */
[----:B------:R-:W-:-:S03]  /*6330*/  ISETP.GE.U32.AND P6, PT, R2, 0x7ffffee0, PT ;  /* 0x7ffffee00200780c */ /* 0x000fc60003fc6070 */
[----:B------:R3:W-:Y:S01]  /*6340*/  LDGSTS.E [R27+0x4a000], [R18.64], !P5 ;  /* 0x4a000000121b7fae */ /* 0x0007e2000e921844 */
[----:B------:R-:W-:-:S03]  /*6350*/  IADD3 R3, R0, -0xa5, RZ ;  /* 0xffffff5b00037810 */ /* 0x000fc60007ffe0ff */
[----:B------:R-:W3:Y:S01]  /*6360*/  LDL.LU.64 R24, [R1+0x230] ;  /* 0x0002300001187983 */ /* 0x000ee20000300a00 */
[----:B------:R-:W-:-:S03]  /*6370*/  IADD3 R2, R0, -0xa9, RZ ;  /* 0xffffff5700027810 */ /* 0x000fc60007ffe0ff */
[----:B------:R1:W-:Y:S01]  /*6380*/  LDGSTS.E [R27+0x4c000], [R4.64], !P3 ;  /* 0x4c000000041b7fae */ /* 0x0003e2000d921844 */
[----:B------:R-:W-:Y:S02]  /*6390*/  ISETP.GE.U32.AND P0, PT, R3, 0x7ffffedc, PT ;  /* 0x7ffffedc0300780c */ /* 0x000fe40003f06070 */
[----:B------:R-:W-:Y:S01]  /*63a0*/  ISETP.GE.U32.AND P2, PT, R2, 0x7ffffed8, PT ;  /* 0x7ffffed80200780c */ /* 0x000fe20003f46070 */
[----:B---3--:R-:W-:-:S05]  /*63b0*/  IMAD.WIDE R8, R11, 0x4, R8 ;  /* 0x000000040b087825 */ /* 0x008fca00078e0208 */
[----:B------:R3:W-:Y:S04]  /*63c0*/  STL.64 [R1+0x430], R8 ;  /* 0x0004300801007387 */ /* 0x0007e80000100a00 */
[----:B-1----:R-:W4:Y:S01]  /*63d0*/  LDL.LU.64 R4, [R1+0x220] ;  /* 0x0002200001047983 */ /* 0x002f220000300a00 */
[----:B--2---:R-:W-:-:S03]  /*63e0*/  IMAD.WIDE R20, R11, 0x4, R20 ;  /* 0x000000040b147825 */ /* 0x004fc600078e0214 */
[----:B------:R3:W-:Y:S04]  /*63f0*/  LDGSTS.E [R27+0x4e000], [R8.64], !P4 ;  /* 0x4e000000081b7fae */ /* 0x0007e8000e121844 */
[----:B------:R1:W-:Y:S04]  /*6400*/  LDGSTS.E [R27+0x50000], [R20.64], !P6 ;  /* 0x50000000141b7fae */ /* 0x0003e8000f121844 */
[----:B---3--:R-:W2:Y:S04]  /*6410*/  LDL.LU.64 R8, [R1+0x210] ;  /* 0x0002100001087983 */ /* 0x008ea80000300a00 */
[----:B------:R1:W-:Y:S01]  /*6420*/  STL.64 [R1+0x438], R20 ;  /* 0x0004381401007387 */ /* 0x0003e20000100a00 */
[----:B------:R-:W-:-:S03]  /*6430*/  IMAD.WIDE R18, R11, 0x4, R22 ;  /* 0x000000040b127825 */ /* 0x000fc600078e0216 */
[----:B------:R-:W3:Y:S04]  /*6440*/  LDL.LU.64 R22, [R1+0x200] ;  /* 0x0002000001167983 */ /* 0x000ee80000300a00 */
[----:B------:R-:W-:Y:S04]  /*6450*/  STL.64 [R1+0x440], R18 ;  /* 0x0004401201007387 */ /* 0x000fe80000100a00 */
[----:B-1----:R-:W3:Y:S04]  /*6460*/  LDL.LU.64 R20, [R1+0x1f0] ;  /* 0x0001f00001147983 */ /* 0x002ee80000300a00 */
[----:B------:R1:W-:Y:S01]  /*6470*/  LDGSTS.E [R27+0x52000], [R18.64], !P0 ;  /* 0x52000000121b7fae */ /* 0x0003e2000c121844 */
[----:B------:R-:W-:-:S05]  /*6480*/  IMAD.WIDE R16, R11, 0x4, R16 ;  /* 0x000000040b107825 */ /* 0x000fca00078e0210 */
[----:B------:R1:W-:Y:S04]  /*6490*/  STL.64 [R1+0x448], R16 ;  /* 0x0004481001007387 */ /* 0x0003e80000100a00 */
[----:B------:R1:W-:Y:S04]  /*64a0*/  LDGSTS.E [R27+0x54000], [R16.64], !P2 ;  /* 0x54000000101b7fae */ /* 0x0003e8000d121844 */
[----:B-1----:R-:W3:Y:S01]  /*64b0*/  LDL.LU.64 R16, [R1+0x1e0] ;  /* 0x0001e00001107983 */ /* 0x002ee20000300a00 */
[C---:B------:R-:W-:Y:S02]  /*64c0*/  IADD3 R3, R0.reuse, -0xad, RZ ;  /* 0xffffff5300037810 */ /* 0x040fe40007ffe0ff */
[----:B------:R-:W-:-:S02]  /*64d0*/  IADD3 R2, R0, -0xb1, RZ ;  /* 0xffffff4f00027810 */ /* 0x000fc40007ffe0ff */
[----:B------:R-:W-:Y:S01]  /*64e0*/  ISETP.GE.U32.AND P1, PT, R3, 0x7ffffed4, PT ;  /* 0x7ffffed40300780c */ /* 0x000fe20003f26070 */
[C---:B------:R-:W-:Y:S01]  /*64f0*/  IMAD.WIDE R14, R11.reuse, 0x4, R14 ;  /* 0x000000040b0e7825 */ /* 0x040fe200078e020e */
[----:B------:R-:W-:Y:S02]  /*6500*/  ISETP.GE.U32.AND P5, PT, R2, 0x7ffffed0, PT ;  /* 0x7ffffed00200780c */ /* 0x000fe40003fa6070 */
[C---:B------:R-:W-:Y:S02]  /*6510*/  IADD3 R3, R0.reuse, -0xb5, RZ ;  /* 0xffffff4b00037810 */ /* 0x040fe40007ffe0ff */
[----:B------:R-:W-:Y:S01]  /*6520*/  IADD3 R2, R0, -0xb9, RZ ;  /* 0xffffff4700027810 */ /* 0x000fe20007ffe0ff */
[----:B------:R1:W-:Y:S01]  /*6530*/  STL.64 [R1+0x450], R14 ;  /* 0x0004500e01007387 */ /* 0x0003e20000100a00 */
[----:B------:R-:W-:Y:S01]  /*6540*/  IMAD.WIDE R18, R11, 0x4, R28 ;  /* 0x000000040b127825 */ /* 0x000fe200078e021c */
[----:B------:R-:W-:Y:S02]  /*6550*/  ISETP.GE.U32.AND P3, PT, R3, 0x7ffffecc, PT ;  /* 0x7ffffecc0300780c */ /* 0x000fe40003f66070 */
[----:B------:R-:W3:Y:S01]  /*6560*/  LDL.LU.64 R28, [R1+0x1d0] ;  /* 0x0001d000011c7983 */ /* 0x000ee20000300a00 */
[----:B------:R-:W-:-:S02]  /*6570*/  ISETP.GE.U32.AND P4, PT, R2, 0x7ffffec8, PT ;  /* 0x7ffffec80200780c */ /* 0x000fc40003f86070 */
[C---:B------:R-:W-:Y:S01]  /*6580*/  IADD3 R3, R0.reuse, -0xbd, RZ ;  /* 0xffffff4300037810 */ /* 0x040fe20007ffe0ff */
[----:B------:R1:W-:Y:S01]  /*6590*/  LDGSTS.E [R27+0x56000], [R14.64], !P1 ;  /* 0x560000000e1b7fae */ /* 0x0003e2000c921844 */
[----:B------:R-:W-:Y:S02]  /*65a0*/  IADD3 R2, R0, -0xc1, RZ ;  /* 0xffffff3f00027810 */ /* 0x000fe40007ffe0ff */
[----:B------:R-:W-:Y:S01]  /*65b0*/  ISETP.GE.U32.AND P6, PT, R3, 0x7ffffec4, PT ;  /* 0x7ffffec40300780c */ /* 0x000fe20003fc6070 */
[----:B------:R2:W-:Y:S01]  /*65c0*/  STL.64 [R1+0x458], R18 ;  /* 0x0004581201007387 */ /* 0x0005e20000100a00 */
[----:B------:R-:W-:-:S03]  /*65d0*/  ISETP.GE.U32.AND P0, PT, R2, 0x7ffffec0, PT ;  /* 0x7ffffec00200780c */ /* 0x000fc60003f06070 */
[----:B------:R2:W-:Y:S01]  /*65e0*/  LDGSTS.E [R27+0x58000], [R18.64], !P5 ;  /* 0x58000000121b7fae */ /* 0x0005e2000e921844 */
[----:B-1----:R-:W-:-:S03]  /*65f0*/  IMAD.WIDE R14, R11, 0x4, R24 ;  /* 0x000000040b0e7825 */ /* 0x002fc600078e0218 */
[----:B------:R-:W3:Y:S04]  /*6600*/  LDL.LU.64 R24, [R1+0x1c0] ;  /* 0x0001c00001187983 */ /* 0x000ee80000300a00 */
[----:B------:R1:W-:Y:S04]  /*6610*/  STL.64 [R1+0x468], R14 ;  /* 0x0004680e01007387 */ /* 0x0003e80000100a00 */
[----:B------:R1:W-:Y:S01]  /*6620*/  LDGSTS.E [R27+0x5a000], [R14.64], !P3 ;  /* 0x5a0000000e1b7fae */ /* 0x0003e2000d921844 */
[----:B----4-:R-:W-:-:S05]  /*6630*/  IMAD.WIDE R4, R11, 0x4, R4 ;  /* 0x000000040b047825 */ /* 0x010fca00078e0204 */
[----:B------:R3:W-:Y:S04]  /*6640*/  STL.64 [R1+0x478], R4 ;  /* 0x0004780401007387 */ /* 0x0007e80000100a00 */
[----:B------:R3:W-:Y:S01]  /*6650*/  LDGSTS.E [R27+0x5c000], [R4.64], !P4 ;  /* 0x5c000000041b7fae */ /* 0x0007e2000e121844 */
[----:B--2---:R-:W-:-:S03]  /*6660*/  IMAD.WIDE R18, R11, 0x4, R8 ;  /* 0x000000040b127825 */ /* 0x004fc600078e0208 */
[----:B------:R-:W2:Y:S04]  /*6670*/  LDL.LU.64 R8, [R1+0x1b0] ;  /* 0x0001b00001087983 */ /* 0x000ea80000300a00 */
[----:B------:R4:W-:Y:S04]  /*6680*/  STL.64 [R1+0x488], R18 ;  /* 0x0004881201007387 */ /* 0x0009e80000100a00 */
[----:B-1----:R-:W2:Y:S04]  /*6690*/  LDL.LU.64 R14, [R1+0x1a0] ;  /* 0x0001a000010e7983 */ /* 0x002ea80000300a00 */
[----:B------:R4:W-:Y:S01]  /*66a0*/  LDGSTS.E [R27+0x5e000], [R18.64], !P6 ;  /* 0x5e000000121b7fae */ /* 0x0009e2000f121844 */
[----:B---3--:R-:W-:-:S05]  /*66b0*/  IMAD.WIDE R4, R11, 0x4, R22 ;  /* 0x000000040b047825 */ /* 0x008fca00078e0216 */
[----:B------:R1:W-:Y:S01]  /*66c0*/  STL.64 [R1+0x4a8], R4 ;  /* 0x0004a80401007387 */ /* 0x0003e20000100a00 */
[----:B----4-:R-:W-:-:S03]  /*66d0*/  IMAD.WIDE R18, R11, 0x4, R20 ;  /* 0x000000040b127825 */ /* 0x010fc600078e0214 */
[----:B------:R1:W-:Y:S04]  /*66e0*/  LDGSTS.E [R27+0x60000], [R4.64], !P0 ;  /* 0x60000000041b7fae */ /* 0x0003e8000c121844 */
[----:B------:R-:W3:Y:S04]  /*66f0*/  LDL.LU.64 R20, [R1+0x190] ;  /* 0x0001900001147983 */ /* 0x000ee80000300a00 */
[----:B------:R4:W-:Y:S01]  /*6700*/  STL.64 [R1+0x4c8], R18 ;  /* 0x0004c81201007387 */ /* 0x0009e20000100a00 */
[----:B-1----:R-:W-:-:S03]  /*6710*/  IMAD.WIDE R4, R11, 0x4, R16 ;  /* 0x000000040b047825 */ /* 0x002fc600078e0210 */
[----:B------:R-:W3:Y:S01]  /*6720*/  LDL.LU.64 R16, [R1+0x180] ;  /* 0x0001800001107983 */ /* 0x000ee20000300a00 */
[C---:B------:R-:W-:Y:S02]  /*6730*/  IADD3 R3, R0.reuse, -0xc5, RZ ;  /* 0xffffff3b00037810 */ /* 0x040fe40007ffe0ff */
[----:B------:R-:W-:Y:S02]  /*6740*/  IADD3 R2, R0, -0xc9, RZ ;  /* 0xffffff3700027810 */ /* 0x000fe40007ffe0ff */
[----:B------:R-:W-:Y:S02]  /*6750*/  ISETP.GE.U32.AND P2, PT, R3, 0x7ffffebc, PT ;  /* 0x7ffffebc0300780c */ /* 0x000fe40003f46070 */
[----:B------:R-:W-:Y:S02]  /*6760*/  ISETP.GE.U32.AND P1, PT, R2, 0x7ffffeb8, PT ;  /* 0x7ffffeb80200780c */ /* 0x000fe40003f26070 */
[C---:B------:R-:W-:Y:S02]  /*6770*/  IADD3 R3, R0.reuse, -0xcd, RZ ;  /* 0xffffff3300037810 */ /* 0x040fe40007ffe0ff */
[----:B------:R-:W-:-:S02]  /*6780*/  IADD3 R2, R0, -0xd1, RZ ;  /* 0xffffff2f00027810 */ /* 0x000fc40007ffe0ff */
[----:B------:R-:W-:Y:S01]  /*6790*/  ISETP.GE.U32.AND P5, PT, R3, 0x7ffffeb4, PT ;  /* 0x7ffffeb40300780c */ /* 0x000fe20003fa6070 */
[----:B------:R-:W-:Y:S01]  /*67a0*/  IMAD.WIDE R22, R11, 0x4, R28 ;  /* 0x000000040b167825 */ /* 0x000fe200078e021c */
[----:B------:R-:W-:Y:S01]  /*67b0*/  IADD3 R3, R0, -0xd5, RZ ;  /* 0xffffff2b00037810 */ /* 0x000fe20007ffe0ff */
[----:B------:R1:W-:Y:S01]  /*67c0*/  STL.64 [R1+0x4e0], R4 ;  /* 0x0004e00401007387 */ /* 0x0003e20000100a00 */
[----:B------:R-:W-:Y:S02]  /*67d0*/  ISETP.GE.U32.AND P3, PT, R2, 0x7ffffeb0, PT ;  /* 0x7ffffeb00200780c */ /* 0x000fe40003f66070 */
[----:B------:R-:W-:Y:S01]  /*67e0*/  ISETP.GE.U32.AND P4, PT, R3, 0x7ffffeac, PT ;  /* 0x7ffffeac0300780c */ /* 0x000fe20003f86070 */
[----:B------:R4:W-:Y:S04]  /*67f0*/  LDGSTS.E [R27+0x62000], [R18.64], !P2 ;  /* 0x62000000121b7fae */ /* 0x0009e8000d121844 */
[----:B------:R-:W3:Y:S01]  /*6800*/  LDL.LU.64 R28, [R1+0x170] ;  /* 0x00017000011c7983 */ /* 0x000ee20000300a00 */
[----:B------:R-:W-:-:S03]  /*6810*/  IADD3 R2, R0, -0xd9, RZ ;  /* 0xffffff2700027810 */ /* 0x000fc60007ffe0ff */
[----:B------:R1:W-:Y:S04]  /*6820*/  LDGSTS.E [R27+0x64000], [R4.64], !P1 ;  /* 0x64000000041b7fae */ /* 0x0003e8000c921844 */
[----:B------:R1:W-:Y:S01]  /*6830*/  STL.64 [R1+0x508], R22 ;  /* 0x0005081601007387 */ /* 0x0003e20000100a00 */
[C---:B----4-:R-:W-:Y:S01]  /*6840*/  IMAD.WIDE R18, R11.reuse, 0x4, R24 ;  /* 0x000000040b127825 */ /* 0x050fe200078e0218 */
[----:B------:R-:W-:Y:S02]  /*6850*/  ISETP.GE.U32.AND P6, PT, R2, 0x7ffffea8, PT ;  /* 0x7ffffea80200780c */ /* 0x000fe40003fc6070 */
[----:B------:R4:W-:Y:S04]  /*6860*/  LDGSTS.E [R27+0x66000], [R22.64], !P5 ;  /* 0x66000000161b7fae */ /* 0x0009e8000e921844 */
[----:B-1----:R-:W3:Y:S04]  /*6870*/  LDL.LU.64 R4, [R1+0x160] ;  /* 0x0001600001047983 */ /* 0x002ee80000300a00 */
[----:B------:R-:W3:Y:S04]  /*6880*/  LDL.LU.64 R24, [R1+0x150] ;  /* 0x0001500001187983 */ /* 0x000ee80000300a00 */
[----:B------:R1:W-:Y:S04]  /*6890*/  STL.64 [R1+0x538], R18 ;  /* 0x0005381201007387 */ /* 0x0003e80000100a00 */
[----:B----4-:R-:W4:Y:S04]  /*68a0*/  LDL.LU.64 R22, [R1+0x138] ;  /* 0x0001380001167983 */ /* 0x010f280000300a00 */
[----:B------:R1:W-:Y:S01]  /*68b0*/  LDGSTS.E [R27+0x68000], [R18.64], !P3 ;  /* 0x68000000121b7fae */ /* 0x0003e2000d921844 */
[----:B--2---:R-:W-:-:S05]  /*68c0*/  IMAD.WIDE R8, R11, 0x4, R8 ;  /* 0x000000040b087825 */ /* 0x004fca00078e0208 */
[----:B------:R2:W-:Y:S01]  /*68d0*/  STL.64 [R1+0x550], R8 ;  /* 0x0005500801007387 */ /* 0x0005e20000100a00 */
[----:B-1----:R-:W-:-:S03]  /*68e0*/  IMAD.WIDE R18, R11, 0x4, R14 ;  /* 0x000000040b127825 */ /* 0x002fc600078e020e */
[----:B------:R2:W-:Y:S04]  /*68f0*/  LDGSTS.E [R27+0x6a000], [R8.64], !P4 ;  /* 0x6a000000081b7fae */ /* 0x0005e8000e121844 */
[----:B------:R1:W-:Y:S04]  /*6900*/  LDGSTS.E [R27+0x6c000], [R18.64], !P6 ;  /* 0x6c000000121b7fae */ /* 0x0003e8000f121844 */
[----:B--2---:R-:W2:Y:S04]  /*6910*/  LDL.LU.64 R8, [R1+0x120] ;  /* 0x0001200001087983 */ /* 0x004ea80000300a00 */
[----:B------:R1:W-:Y:S01]  /*6920*/  STL.64 [R1+0x568], R18 ;  /* 0x0005681201007387 */ /* 0x0003e20000100a00 */
[----:B---3--:R-:W-:-:S03]  /*6930*/  IMAD.WIDE R14, R11, 0x4, R20 ;  /* 0x000000040b0e7825 */ /* 0x008fc600078e0214 */
[----:B------:R-:W3:Y:S04]  /*6940*/  LDL.LU.64 R20, [R1+0x50] ;  /* 0x0000500001147983 */ /* 0x000ee80000300a00 */
[----:B------:R1:W-:Y:S02]  /*6950*/  STL.64 [R1+0x660], R14 ;  /* 0x0006600e01007387 */ /* 0x0003e40000100a00 */
[----:B-1----:R-:W-:Y:S02]  /*6960*/  IMAD.WIDE R18, R11, 0x4, R16 ;  /* 0x000000040b127825 */ /* 0x002fe400078e0210 */
[----:B------:R-:W3:Y:S01]  /*6970*/  LDL.LU.64 R16, [R1+0x30] ;  /* 0x0000300001107983 */ /* 0x000ee20000300a00 */
[C---:B------:R-:W-:Y:S02]  /*6980*/  IADD3 R3, R0.reuse, -0xdd, RZ ;  /* 0xffffff2300037810 */ /* 0x040fe40007ffe0ff */
[----:B------:R-:W-:-:S02]  /*6990*/  IADD3 R2, R0, -0xe1, RZ ;  /* 0xffffff1f00027810 */ /* 0x000fc40007ffe0ff */
[----:B------:R-:W-:Y:S02]  /*69a0*/  ISETP.GE.U32.AND P0, PT, R3, 0x7ffffea4, PT ;  /* 0x7ffffea40300780c */ /* 0x000fe40003f06070 */
[----:B------:R-:W-:Y:S02]  /*69b0*/  ISETP.GE.U32.AND P2, PT, R2, 0x7ffffea0, PT ;  /* 0x7ffffea00200780c */ /* 0x000fe40003f46070 */
[C---:B------:R-:W-:Y:S02]  /*69c0*/  IADD3 R3, R0.reuse, -0xe5, RZ ;  /* 0xffffff1b00037810 */ /* 0x040fe40007ffe0ff */
[----:B------:R-:W-:Y:S02]  /*69d0*/  IADD3 R2, R0, -0xe9, RZ ;  /* 0xffffff1700027810 */ /* 0x000fe40007ffe0ff */
[----:B------:R-:W-:Y:S02]  /*69e0*/  ISETP.GE.U32.AND P1, PT, R3, 0x7ffffe9c, PT ;  /* 0x7ffffe9c0300780c */ /* 0x000fe40003f26070 */
[----:B------:R-:W-:-:S02]  /*69f0*/  ISETP.GE.U32.AND P5, PT, R2, 0x7ffffe98, PT ;  /* 0x7ffffe980200780c */ /* 0x000fc40003fa6070 */
[C---:B------:R-:W-:Y:S01]  /*6a00*/  IADD3 R3, R0.reuse, -0xed, RZ ;  /* 0xffffff1300037810 */ /* 0x040fe20007ffe0ff */
[----:B------:R1:W-:Y:S01]  /*6a10*/  LDGSTS.E [R27+0x6e000], [R14.64], !P0 ;  /* 0x6e0000000e1b7fae */ /* 0x0003e2000c121844 */
[----:B------:R-:W-:Y:S02]  /*6a20*/  IADD3 R2, R0, -0xf1, RZ ;  /* 0xffffff0f00027810 */ /* 0x000fe40007ffe0ff */
[----:B------:R-:W-:Y:S01]  /*6a30*/  ISETP.GE.U32.AND P3, PT, R3, 0x7ffffe94, PT ;  /* 0x7ffffe940300780c */ /* 0x000fe20003f66070 */
[----:B------:R1:W-:Y:S01]  /*6a40*/  STL.64 [R1+0x670], R18 ;  /* 0x0006701201007387 */ /* 0x0003e20000100a00 */
[----:B------:R-:W-:Y:S02]  /*6a50*/  ISETP.GE.U32.AND P4, PT, R2, 0x7ffffe90, PT ;  /* 0x7ffffe900200780c */ /* 0x000fe40003f86070 */
[----:B------:R-:W-:Y:S01]  /*6a60*/  IADD3 R3, R0, -0xf5, RZ ;  /* 0xffffff0b00037810 */ /* 0x000fe20007ffe0ff */
[----:B------:R1:W-:Y:S02]  /*6a70*/  LDGSTS.E [R27+0x70000], [R18.64], !P2 ;  /* 0x70000000121b7fae */ /* 0x0003e4000d121844 */
[----:B-1----:R-:W-:-:S02]  /*6a80*/  IMAD.WIDE R14, R11, 0x4, R28 ;  /* 0x000000040b0e7825 */ /* 0x002fc400078e021c */
[----:B------:R-:W3:Y:S02]  /*6a90*/  LDL.LU.64 R28, [R1+0x308] ;  /* 0x00030800011c7983 */ /* 0x000ee40000300a00 */
[C---:B------:R-:W-:Y:S02]  /*6aa0*/  IMAD.WIDE R4, R11.reuse, 0x4, R4 ;  /* 0x000000040b047825 */ /* 0x040fe400078e0204 */
[----:B------:R4:W-:Y:S02]  /*6ab0*/  STL.64 [R1+0x680], R14 ;  /* 0x0006800e01007387 */ /* 0x0009e40000100a00 */
[----:B------:R-:W-:Y:S02]  /*6ac0*/  IMAD.WIDE R18, R11, 0x4, R24 ;  /* 0x000000040b127825 */ /* 0x000fe400078e0218 */
[----:B------:R4:W-:Y:S01]  /*6ad0*/  LDGSTS.E [R27+0x72000], [R14.64], !P1 ;  /* 0x720000000e1b7fae */ /* 0x0009e2000c921844 */
[----:B------:R-:W-:-:S03]  /*6ae0*/  ISETP.GE.U32.AND P6, PT, R3, 0x7ffffe8c, PT ;  /* 0x7ffffe8c0300780c */ /* 0x000fc60003fc6070 */
[----:B------:R1:W-:Y:S04]  /*6af0*/  STL.64 [R1+0x690], R4 ;  /* 0x0006900401007387 */ /* 0x0003e80000100a00 */
[----:B------:R1:W-:Y:S01]  /*6b00*/  LDGSTS.E [R27+0x74000], [R4.64], !P5 ;  /* 0x74000000041b7fae */ /* 0x0003e2000e921844 */
[----:B----4-:R-:W-:-:S03]  /*6b10*/  IMAD.WIDE R14, R11, 0x4, R22 ;  /* 0x000000040b0e7825 */ /* 0x010fc600078e0216 */
[----:B------:R2:W-:Y:S04]  /*6b20*/  LDGSTS.E [R27+0x76000], [R18.64], !P3 ;  /* 0x76000000121b7fae */ /* 0x0005e8000d921844 */
[----:B------:R3:W-:Y:S04]  /*6b30*/  LDGSTS.E [R27+0x78000], [R14.64], !P4 ;  /* 0x780000000e1b7fae */ /* 0x0007e8000e121844 */
[----:B-1----:R-:W4:Y:S04]  /*6b40*/  LDL.LU.64 R4, [R1+0x2e8] ;  /* 0x0002e80001047983 */ /* 0x002f280000300a00 */
[----:B------:R2:W-:Y:S04]  /*6b50*/  STL.64 [R1+0x6a0], R18 ;  /* 0x0006a01201007387 */ /* 0x0005e80000100a00 */
[----:B------:R-:W4:Y:S04]  /*6b60*/  LDL.LU.64 R22, [R1+0x2d8] ;  /* 0x0002d80001167983 */ /* 0x000f280000300a00 */
[----:B------:R3:W-:Y:S01]  /*6b70*/  STL.64 [R1+0x6a8], R14 ;  /* 0x0006a80e01007387 */ /* 0x0007e20000100a00 */
[----:B--2---:R-:W-:-:S03]  /*6b80*/  IMAD.WIDE R18, R11, 0x4, R8 ;  /* 0x000000040b127825 */ /* 0x004fc600078e0208 */
[----:B------:R-:W2:Y:S04]  /*6b90*/  LDL.LU.64 R8, [R1+0x2c8] ;  /* 0x0002c80001087983 */ /* 0x000ea80000300a00 */
[----:B------:R1:W-:Y:S04]  /*6ba0*/  STL.64 [R1+0x6b0], R18 ;  /* 0x0006b01201007387 */ /* 0x0003e80000100a00 */
[----:B------:R-:W2:Y:S04]  /*6bb0*/  LDL.LU.64 R24, [R1+0x2b8] ;  /* 0x0002b80001187983 */ /* 0x000ea80000300a00 */
[----:B------:R1:W-:Y:S01]  /*6bc0*/  LDGSTS.E [R27+0x7a000], [R18.64], !P6 ;  /* 0x7a000000121b7fae */ /* 0x0003e2000f121844 */
[----:B---3--:R-:W-:-:S05]  /*6bd0*/  IMAD.WIDE R14, R11, 0x4, R20 ;  /* 0x000000040b0e7825 */ /* 0x008fca00078e0214 */
[----:B------:R3:W-:Y:S01]  /*6be0*/  STL.64 [R1+0x6b8], R14 ;  /* 0x0006b80e01007387 */ /* 0x0007e20000100a00 */
[----:B-1----:R-:W-:-:S03]  /*6bf0*/  IMAD.WIDE R18, R11, 0x4, R16 ;  /* 0x000000040b127825 */ /* 0x002fc600078e0210 */
[----:B------:R-:W2:Y:S01]  /*6c00*/  LDL.LU.64 R16, [R1+0x2a8] ;  /* 0x0002a80001107983 */ /* 0x000ea20000300a00 */
[----:B------:R-:W-:-:S04]  /*6c10*/  IADD3 R2, R0, -0xf9, RZ ;  /* 0xffffff0700027810 */ /* 0x000fc80007ffe0ff */
[----:B------:R-:W-:Y:S02]  /*6c20*/  ISETP.GE.U32.AND P0, PT, R2, 0x7ffffe88, PT ;  /* 0x7ffffe880200780c */ /* 0x000fe40003f06070 */
[C---:B------:R-:W-:Y:S02]  /*6c30*/  IADD3 R3, R0.reuse, -0xfd, RZ ;  /* 0xffffff0300037810 */ /* 0x040fe40007ffe0ff */
[C---:B------:R-:W-:Y:S02]  /*6c40*/  IADD3 R2, R0.reuse, -0x82, RZ ;  /* 0xffffff7e00027810 */ /* 0x040fe40007ffe0ff */
[----:B------:R-:W-:Y:S02]  /*6c50*/  ISETP.GE.U32.AND P2, PT, R3, 0x7ffffe84, PT ;  /* 0x7ffffe840300780c */ /* 0x000fe40003f46070 */
[----:B------:R-:W-:Y:S02]  /*6c60*/  IADD3 R3, R0, -0x86, RZ ;  /* 0xffffff7a00037810 */ /* 0x000fe40007ffe0ff */
[----:B------:R-:W-:-:S02]  /*6c70*/  ISETP.GE.U32.AND P1, PT, R2, 0x7ffffeff, PT ;  /* 0x7ffffeff0200780c */ /* 0x000fc40003f26070 */
[----:B------:R-:W-:Y:S01]  /*6c80*/  ISETP.GE.U32.AND P5, PT, R3, 0x7ffffefb, PT ;  /* 0x7ffffefb0300780c */ /* 0x000fe20003fa6070 */
[----:B------:R3:W-:Y:S01]  /*6c90*/  LDGSTS.E [R27+0x7c000], [R14.64], !P0 ;  /* 0x7c0000000e1b7fae */ /* 0x0007e2000c121844 */
[----:B------:R-:W-:-:S03]  /*6ca0*/  IADD3 R2, R0, -0x8a, RZ ;  /* 0xffffff7600027810 */ /* 0x000fc60007ffe0ff */
[----:B------:R-:W-:Y:S01]  /*6cb0*/  STL.64 [R1+0x6c0], R18 ;  /* 0x0006c01201007387 */ /* 0x000fe20000100a00 */
[----:B------:R-:W-:Y:S02]  /*6cc0*/  ISETP.GE.U32.AND P3, PT, R2, 0x7ffffef7, PT ;  /* 0x7ffffef70200780c */ /* 0x000fe40003f66070 */
[----:B------:R-:W-:Y:S01]  /*6cd0*/  IADD3 R3, R0, -0x8e, RZ ;  /* 0xffffff7200037810 */ /* 0x000fe20007ffe0ff */
[----:B------:R1:W-:Y:S01]  /*6ce0*/  LDGSTS.E [R27+0x7e000], [R18.64], !P2 ;  /* 0x7e000000121b7fae */ /* 0x0003e2000d121844 */
[----:B---3--:R-:W-:Y:S01]  /*6cf0*/  IMAD.WIDE R14, R11, 0x4, R28 ;  /* 0x000000040b0e7825 */ /* 0x008fe200078e021c */
[----:B------:R-:W-:Y:S02]  /*6d00*/  LOP3.LUT R21, R7, 0x20, RZ, 0x3c, !PT ;  /* 0x0000002007157812 */ /* 0x000fe400078e3cff */
[----:B------:R-:W3:Y:S04]  /*6d10*/  LDL.LU.64 R28, [R1+0x298] ;  /* 0x00029800011c7983 */ /* 0x000ee80000300a00 */
[----:B------:R-:W-:Y:S01]  /*6d20*/  STL.64 [R1+0x748], R26 ;  /* 0x0007481a01007387 */ /* 0x000fe20000100a00 */
[----:B------:R-:W-:-:S03]  /*6d30*/  ISETP.GE.U32.AND P4, PT, R3, 0x7ffffef3, PT ;  /* 0x7ffffef30300780c */ /* 0x000fc60003f86070 */
[----:B------:R1:W-:Y:S04]  /*6d40*/  STL.64 [R1+0x1e0], R14 ;  /* 0x0001e00e01007387 */ /* 0x0003e80000100a00 */
[----:B------:R-:W3:Y:S04]  /*6d50*/  LDL.LU.64 R6, [R1+0x288] ;  /* 0x0002880001067983 */ /* 0x000ee80000300a00 */
[----:B------:R1:W-:Y:S01]  /*6d60*/  LDGSTS.E [R21+0x40800], [R14.64], !P1 ;  /* 0x408000000e157fae */ /* 0x0003e2000c921844 */
[----:B----4-:R-:W-:-:S05]  /*6d70*/  IMAD.WIDE R4, R11, 0x4, R4 ;  /* 0x000000040b047825 */ /* 0x010fca00078e0204 */
[----:B------:R2:W-:Y:S01]  /*6d80*/  STL.64 [R1+0x1f0], R4 ;  /* 0x0001f00401007387 */ /* 0x0005e20000100a00 */
[----:B-1----:R-:W-:-:S03]  /*6d90*/  IMAD.WIDE R14, R11, 0x4, R22 ;  /* 0x000000040b0e7825 */ /* 0x002fc600078e0216 */
[----:B------:R2:W-:Y:S04]  /*6da0*/  LDGSTS.E [R21+0x42800], [R4.64], !P5 ;  /* 0x4280000004157fae */ /* 0x0005e8000e921844 */
[----:B------:R-:W4:Y:S04]  /*6db0*/  LDL.LU.64 R22, [R1+0x278] ;  /* 0x0002780001167983 */ /* 0x000f280000300a00 */
[----:B------:R1:W-:Y:S04]  /*6dc0*/  STL.64 [R1+0x210], R14 ;  /* 0x0002100e01007387 */ /* 0x0003e80000100a00 */
[----:B------:R1:W-:Y:S01]  /*6dd0*/  LDGSTS.E [R21+0x44800], [R14.64], !P3 ;  /* 0x448000000e157fae */ /* 0x0003e2000d921844 */
[----:B--2---:R-:W-:-:S03]  /*6de0*/  IMAD.WIDE R4, R11, 0x4, R8 ;  /* 0x000000040b047825 */ /* 0x004fc600078e0208 */
[----:B------:R-:W2:Y:S04]  /*6df0*/  LDL.LU.64 R8, [R1+0x268] ;  /* 0x0002680001087983 */ /* 0x000ea80000300a00 */
[----:B------:R1:W-:Y:S01]  /*6e00*/  STL.64 [R1+0x220], R4 ;  /* 0x0002200401007387 */ /* 0x0003e20000100a00 */
[----:B------:R-:W-:-:S03]  /*6e10*/  IMAD.WIDE R18, R11, 0x4, R24 ;  /* 0x000000040b127825 */ /* 0x000fc600078e0218 */
[----:B-1----:R-:W2:Y:S04]  /*6e20*/  LDL.LU.64 R14, [R1+0x258] ;  /* 0x00025800010e7983 */ /* 0x002ea80000300a00 */
[----:B------:R1:W-:Y:S04]  /*6e30*/  LDGSTS.E [R21+0x46800], [R4.64], !P4 ;  /* 0x4680000004157fae */ /* 0x0003e8000e121844 */
[----:B------:R3:W-:Y:S01]  /*6e40*/  STL.64 [R1+0x230], R18 ;  /* 0x0002301201007387 */ /* 0x0007e20000100a00 */
[----:B-1----:R-:W-:-:S03]  /*6e50*/  IMAD.WIDE R4, R11, 0x4, R16 ;  /* 0x000000040b047825 */ /* 0x002fc600078e0210 */
[----:B------:R-:W2:Y:S04]  /*6e60*/  LDL.LU.64 R16, [R1+0x248] ;  /* 0x0002480001107983 */ /* 0x000ea80000300a00 */
[----:B------:R1:W-:Y:S04]  /*6e70*/  STL.64 [R1+0x240], R4 ;  /* 0x0002400401007387 */ /* 0x0003e80000100a00 */
[----:B------:R-:W2:Y:S01]  /*6e80*/  LDL.LU.64 R24, [R1+0x238] ;  /* 0x0002380001187983 */ /* 0x000ea20000300a00 */
[C---:B------:R-:W-:Y:S02]  /*6e90*/  IADD3 R2, R0.reuse, -0x92, RZ ;  /* 0xffffff6e00027810 */ /* 0x040fe40007ffe0ff */
[----:B------:R-:W-:-:S02]  /*6ea0*/  IADD3 R3, R0, -0x96, RZ ;  /* 0xffffff6a00037810 */ /* 0x000fc40007ffe0ff */
[----:B------:R-:W-:Y:S02]  /*6eb0*/  ISETP.GE.U32.AND P6, PT, R2, 0x7ffffeef, PT ;  /* 0x7ffffeef0200780c */ /* 0x000fe40003fc6070 */
[C---:B------:R-:W-:Y:S02]  /*6ec0*/  IADD3 R2, R0.reuse, -0x9a, RZ ;  /* 0xffffff6600027810 */ /* 0x040fe40007ffe0ff */
[----:B------:R-:W-:Y:S02]  /*6ed0*/  ISETP.GE.U32.AND P0, PT, R3, 0x7ffffeeb, PT ;  /* 0x7ffffeeb0300780c */ /* 0x000fe40003f06070 */
[----:B------:R-:W-:Y:S02]  /*6ee0*/  IADD3 R3, R0, -0x9e, RZ ;  /* 0xffffff6200037810 */ /* 0x000fe40007ffe0ff */
[----:B------:R-:W-:Y:S02]  /*6ef0*/  ISETP.GE.U32.AND P2, PT, R2, 0x7ffffee7, PT ;  /* 0x7ffffee70200780c */ /* 0x000fe40003f46070 */
[----:B------:R-:W-:-:S02]  /*6f00*/  ISETP.GE.U32.AND P1, PT, R3, 0x7ffffee3, PT ;  /* 0x7ffffee30300780c */ /* 0x000fc40003f26070 */
[C---:B------:R-:W-:Y:S01]  /*6f10*/  IADD3 R2, R0.reuse, -0xa2, RZ ;  /* 0xffffff5e00027810 */ /* 0x040fe20007ffe0ff */
[----:B------:R3:W-:Y:S01]  /*6f20*/  LDGSTS.E [R21+0x48800], [R18.64], !P6 ;  /* 0x4880000012157fae */ /* 0x0007e2000f121844 */
[----:B------:R-:W-:Y:S02]  /*6f30*/  IADD3 R3, R0, -0xa6, RZ ;  /* 0xffffff5a00037810 */ /* 0x000fe40007ffe0ff */
[----:B------:R-:W-:Y:S01]  /*6f40*/  ISETP.GE.U32.AND P5, PT, R2, 0x7ffffedf, PT ;  /* 0x7ffffedf0200780c */ /* 0x000fe20003fa6070 */
[----:B------:R1:W-:Y:S01]  /*6f50*/  LDGSTS.E [R21+0x4a800], [R4.64], !P0 ;  /* 0x4a80000004157fae */ /* 0x0003e2000c121844 */
[----:B------:R-:W-:Y:S01]  /*6f60*/  ISETP.GE.U32.AND P3, PT, R3, 0x7ffffedb, PT ;  /* 0x7ffffedb0300780c */ /* 0x000fe20003f66070 */
[----:B---3--:R-:W-:-:S04]  /*6f70*/  IMAD.WIDE R18, R11, 0x4, R28 ;  /* 0x000000040b127825 */ /* 0x008fc800078e021c */
[----:B------:R-:W-:Y:S01]  /*6f80*/  IMAD.WIDE R6, R11, 0x4, R6 ;  /* 0x000000040b067825 */ /* 0x000fe200078e0206 */
[----:B------:R4:W-:Y:S01]  /*6f90*/  STL.64 [R1+0x260], R18 ;  /* 0x0002601201007387 */ /* 0x0009e20000100a00 */
[----:B------:R-:W-:-:S03]  /*6fa0*/  IADD3 R2, R0, -0xaa, RZ ;  /* 0xffffff5600027810 */ /* 0x000fc60007ffe0ff */
[----:B-1----:R-:W3:Y:S01]  /*6fb0*/  LDL.LU.64 R4, [R1+0x228] ;  /* 0x0002280001047983 */ /* 0x002ee20000300a00 */
[----:B------:R-:W-:-:S03]  /*6fc0*/  ISETP.GE.U32.AND P4, PT, R2, 0x7ffffed7, PT ;  /* 0x7ffffed70200780c */ /* 0x000fc60003f86070 */
[----:B------:R1:W-:Y:S04]  /*6fd0*/  STL.64 [R1+0x280], R6 ;  /* 0x0002800601007387 */ /* 0x0003e80000100a00 */
[----:B------:R4:W-:Y:S04]  /*6fe0*/  LDGSTS.E [R21+0x4c800], [R18.64], !P2 ;  /* 0x4c80000012157fae */ /* 0x0009e8000d121844 */
[----:B------:R-:W3:Y:S04]  /*6ff0*/  LDL.LU.64 R28, [R1+0x218] ;  /* 0x00021800011c7983 */ /* 0x000ee80000300a00 */
[----:B------:R1:W-:Y:S01]  /*7000*/  LDGSTS.E [R21+0x4e800], [R6.64], !P1 ;  /* 0x4e80000006157fae */ /* 0x0003e2000c921844 */
[----:B----4-:R-:W-:-:S03]  /*7010*/  IMAD.WIDE R18, R11, 0x4, R22 ;  /* 0x000000040b127825 */ /* 0x010fc600078e0216 */
[----:B-1----:R-:W4:Y:S04]  /*7020*/  LDL.LU.64 R6, [R1+0x208] ;  /* 0x0002080001067983 */ /* 0x002f280000300a00 */
[----:B------:R-:W-:Y:S04]  /*7030*/  STL.64 [R1+0x278], R18 ;  /* 0x0002781201007387 */ /* 0x000fe80000100a00 */
[----:B------:R-:W4:Y:S04]  /*7040*/  LDL.LU.64 R22, [R1+0x1f8] ;  /* 0x0001f80001167983 */ /* 0x000f280000300a00 */
[----:B------:R1:W-:Y:S01]  /*7050*/  LDGSTS.E [R21+0x50800], [R18.64], !P5 ;  /* 0x5080000012157fae */ /* 0x0003e2000e921844 */
[----:B--2---:R-:W-:-:S05]  /*7060*/  IMAD.WIDE R8, R11, 0x4, R8 ;  /* 0x000000040b087825 */ /* 0x004fca00078e0208 */
[----:B------:R2:W-:Y:S01]  /*7070*/  STL.64 [R1+0x268], R8 ;  /* 0x0002680801007387 */ /* 0x0005e20000100a00 */
[----:B------:R-:W-:-:S03]  /*7080*/  IMAD.WIDE R14, R11, 0x4, R14 ;  /* 0x000000040b0e7825 */ /* 0x000fc600078e020e */
[----:B------:R2:W-:Y:S04]  /*7090*/  LDGSTS.E [R21+0x52800], [R8.64], !P3 ;  /* 0x5280000008157fae */ /* 0x0005e8000d921844 */
[----:B------:R1:W-:Y:S04]  /*70a0*/  LDGSTS.E [R21+0x54800], [R14.64], !P4 ;  /* 0x548000000e157fae */ /* 0x0003e8000e121844 */
[----:B--2---:R-:W2:Y:S04]  /*70b0*/  LDL.LU.64 R8, [R1+0x1e8] ;  /* 0x0001e80001087983 */ /* 0x004ea80000300a00 */
[----:B------:R1:W-:Y:S02]  /*70c0*/  STL.64 [R1+0x258], R14 ;  /* 0x0002580e01007387 */ /* 0x0003e40000100a00 */
[----:B-1----:R-:W-:-:S02]  /*70d0*/  IMAD.WIDE R18, R11, 0x4, R16 ;  /* 0x000000040b127825 */ /* 0x002fc400078e0210 */
[----:B------:R-:W2:Y:S04]  /*70e0*/  LDL.LU.64 R16, [R1+0x1d8] ;  /* 0x0001d80001107983 */ /* 0x000ea80000300a00 */
[----:B------:R-:W-:Y:S01]  /*70f0*/  STL.64 [R1+0x288], R18 ;  /* 0x0002881201007387 */ /* 0x000fe20000100a00 */
[----:B------:R-:W-:-:S03]  /*7100*/  IMAD.WIDE R14, R11, 0x4, R24 ;  /* 0x000000040b0e7825 */ /* 0x000fc600078e0218 */
[----:B------:R-:W2:Y:S01]  /*7110*/  LDL.LU.64 R24, [R1+0x1c8] ;  /* 0x0001c80001187983 */ /* 0x000ea20000300a00 */
[C---:B------:R-:W-:Y:S02]  /*7120*/  IADD3 R3, R0.reuse, -0xae, RZ ;  /* 0xffffff5200037810 */ /* 0x040fe40007ffe0ff */
[----:B------:R-:W-:Y:S02]  /*7130*/  IADD3 R2, R0, -0xb2, RZ ;  /* 0xffffff4e00027810 */ /* 0x000fe40007ffe0ff */
[----:B------:R-:W-:Y:S02]  /*7140*/  ISETP.GE.U32.AND P6, PT, R3, 0x7ffffed3, PT ;  /* 0x7ffffed30300780c */ /* 0x000fe40003fc6070 */
[----:B------:R-:W-:Y:S02]  /*7150*/  ISETP.GE.U32.AND P0, PT, R2, 0x7ffffecf, PT ;  /* 0x7ffffecf0200780c */ /* 0x000fe40003f06070 */
[C---:B------:R-:W-:Y:S02]  /*7160*/  IADD3 R3, R0.reuse, -0xb6, RZ ;  /* 0xffffff4a00037810 */ /* 0x040fe40007ffe0ff */
[----:B------:R-:W-:-:S02]  /*7170*/  IADD3 R2, R0, -0xba, RZ ;  /* 0xffffff4600027810 */ /* 0x000fc40007ffe0ff */
[----:B------:R-:W-:Y:S02]  /*7180*/  ISETP.GE.U32.AND P2, PT, R3, 0x7ffffecb, PT ;  /* 0x7ffffecb0300780c */ /* 0x000fe40003f46070 */
[----:B------:R-:W-:Y:S02]  /*7190*/  IADD3 R3, R0, -0xbe, RZ ;  /* 0xffffff4200037810 */ /* 0x000fe40007ffe0ff */
[----:B------:R-:W-:Y:S01]  /*71a0*/  ISETP.GE.U32.AND P1, PT, R2, 0x7ffffec7, PT ;  /* 0x7ffffec70200780c */ /* 0x000fe20003f26070 */
[----:B------:R1:W-:Y:S01]  /*71b0*/  LDGSTS.E [R21+0x56800], [R18.64], !P6 ;  /* 0x5680000012157fae */ /* 0x0003e2000f121844 */
[----:B------:R-:W-:Y:S02]  /*71c0*/  ISETP.GE.U32.AND P5, PT, R3, 0x7ffffec3, PT ;  /* 0x7ffffec30300780c */ /* 0x000fe40003fa6070 */
[C---:B------:R-:W-:Y:S01]  /*71d0*/  IADD3 R2, R0.reuse, -0xc2, RZ ;  /* 0xffffff3e00027810 */ /* 0x040fe20007ffe0ff */
[----:B------:R1:W-:Y:S01]  /*71e0*/  STL.64 [R1+0x298], R14 ;  /* 0x0002980e01007387 */ /* 0x0003e20000100a00 */
[----:B------:R-:W-:-:S03]  /*71f0*/  IADD3 R3, R0, -0xc6, RZ ;  /* 0xffffff3a00037810 */ /* 0x000fc60007ffe0ff */
[----:B------:R1:W-:Y:S01]  /*7200*/  LDGSTS.E [R21+0x58800], [R14.64], !P0 ;  /* 0x588000000e157fae */ /* 0x0003e2000c121844 */
[----:B------:R-:W-:Y:S02]  /*7210*/  ISETP.GE.U32.AND P3, PT, R2, 0x7ffffebf, PT ;  /* 0x7ffffebf0200780c */ /* 0x000fe40003f66070 */
[----:B------:R-:W-:Y:S01]  /*7220*/  ISETP.GE.U32.AND P4, PT, R3, 0x7ffffebb, PT ;  /* 0x7ffffebb0300780c */ /* 0x000fe20003f86070 */
[----:B---3--:R-:W-:Y:S01]  /*7230*/  IMAD.WIDE R4, R11, 0x4, R4 ;  /* 0x000000040b047825 */ /* 0x008fe200078e0204 */
[----:B------:R-:W-:-:S04]  /*7240*/  IADD3 R2, R0, -0xca, RZ ;  /* 0xffffff3600027810 */ /* 0x000fc80007ffe0ff */
[----:B------:R4:W-:Y:S04]  /*7250*/  STL.64 [R1+0x2a8], R4 ;  /* 0x0002a80401007387 */ /* 0x0009e80000100a00 */
[----:B------:R4:W-:Y:S01]  /*7260*/  LDGSTS.E [R21+0x5a800], [R4.64], !P2 ;  /* 0x5a80000004157fae */ /* 0x0009e2000d121844 */
[----:B-1----:R-:W-:-:S03]  /*7270*/  IMAD.WIDE R14, R11, 0x4, R28 ;  /* 0x000000040b0e7825 */ /* 0x002fc600078e021c */
[----:B------:R-:W3:Y:S04]  /*7280*/  LDL.LU.64 R28, [R1+0x1b8] ;  /* 0x0001b800011c7983 */ /* 0x000ee80000300a00 */
[----:B------:R1:W-:Y:S01]  /*7290*/  STL.64 [R1+0x2c8], R14 ;  /* 0x0002c80e01007387 */ /* 0x0003e20000100a00 */
[----:B------:R-:W-:-:S03]  /*72a0*/  ISETP.GE.U32.AND P6, PT, R2, 0x7ffffeb7, PT ;  /* 0x7ffffeb70200780c */ /* 0x000fc60003fc6070 */
[----:B------:R1:W-:Y:S01]  /*72b0*/  LDGSTS.E [R21+0x5c800], [R14.64], !P1 ;  /* 0x5c8000000e157fae */ /* 0x0003e2000c921844 */
[----:B----4-:R-:W-:-:S03]  /*72c0*/  IMAD.WIDE R4, R11, 0x4, R6 ;  /* 0x000000040b047825 */ /* 0x010fc600078e0206 */
[----:B------:R-:W4:Y:S04]  /*72d0*/  LDL.LU.64 R6, [R1+0x1a8] ;  /* 0x0001a80001067983 */ /* 0x000f280000300a00 */
        /* <DEDUP_REMOVED lines=8> */
[----:B------:R1:W-:Y:S04]  /*7360*/  STL.64 [R1+0x460], R4 ;  /* 0x0004600401007387 */ /* 0x0003e80000100a00 */
[----:B-1----:R-:W2:Y:S04]  /*7370*/  LDL.LU.64 R14, [R1+0x178] ;  /* 0x00017800010e7983 */ /* 0x002ea80000300a00 */
[----:B------:R1:W-:Y:S01]  /*7380*/  LDGSTS.E [R21+0x62800], [R4.64], !P4 ;  /* 0x6280000004157fae */ /* 0x0003e2000e121844 */
[----:B------:R-:W-:-:S05]  /*7390*/  IMAD.WIDE R16, R11, 0x4, R16 ;  /* 0x000000040b107825 */ /* 0x000fca00078e0210 */
[----:B------:R1:W-:Y:S01]  /*73a0*/  STL.64 [R1+0x470], R16 ;  /* 0x0004701001007387 */ /* 0x0003e20000100a00 */
[----:B------:R-:W-:-:S03]  /*73b0*/  IMAD.WIDE R24, R11, 0x4, R24 ;  /* 0x000000040b187825 */ /* 0x000fc600078e0218 */
[----:B-1----:R-:W2:Y:S04]  /*73c0*/  LDL.LU.64 R4, [R1+0x168] ;  /* 0x0001680001047983 */ /* 0x002ea80000300a00 */
[----:B------:R1:W-:Y:S04]  /*73d0*/  LDGSTS.E [R21+0x64800], [R16.64], !P6 ;  /* 0x6480000010157fae */ /* 0x0003e8000f121844 */
[----:B------:R1:W-:Y:S04]  /*73e0*/  STL.64 [R1+0x480], R24 ;  /* 0x0004801801007387 */ /* 0x0003e80000100a00 */
[----:B-1----:R-:W2:Y:S01]  /*73f0*/  LDL.LU.64 R16, [R1+0x158] ;  /* 0x0001580001107983 */ /* 0x002ea20000300a00 */
[----:B------:R-:W-:-:S02]  /*7400*/  IADD3 R3, R0, -0xce, RZ ;  /* 0xffffff3200037810 */ /* 0x000fc40007ffe0ff */
[C---:B------:R-:W-:Y:S02]  /*7410*/  IADD3 R2, R0.reuse, -0xd2, RZ ;  /* 0xffffff2e00027810 */ /* 0x040fe40007ffe0ff */
[----:B------:R-:W-:Y:S02]  /*7420*/  ISETP.GE.U32.AND P0, PT, R3, 0x7ffffeb3, PT ;  /* 0x7ffffeb30300780c */ /* 0x000fe40003f06070 */
[----:B------:R-:W-:Y:S02]  /*7430*/  IADD3 R3, R0, -0xd6, RZ ;  /* 0xffffff2a00037810 */ /* 0x000fe40007ffe0ff */
[----:B------:R-:W-:Y:S02]  /*7440*/  ISETP.GE.U32.AND P2, PT, R2, 0x7ffffeaf, PT ;  /* 0x7ffffeaf0200780c */ /* 0x000fe40003f46070 */
[----:B------:R-:W-:Y:S02]  /*7450*/  ISETP.GE.U32.AND P1, PT, R3, 0x7ffffeab, PT ;  /* 0x7ffffeab0300780c */ /* 0x000fe40003f26070 */
[----:B------:R-:W-:-:S02]  /*7460*/  IADD3 R2, R0, -0xda, RZ ;  /* 0xffffff2600027810 */ /* 0x000fc40007ffe0ff */
[----:B------:R-:W-:Y:S02]  /*7470*/  IADD3 R3, R0, -0xde, RZ ;  /* 0xffffff2200037810 */ /* 0x000fe40007ffe0ff */
[----:B------:R-:W-:Y:S01]  /*7480*/  ISETP.GE.U32.AND P5, PT, R2, 0x7ffffea7, PT ;  /* 0x7ffffea70200780c */ /* 0x000fe20003fa6070 */
[----:B------:R1:W-:Y:S01]  /*7490*/  LDGSTS.E [R21+0x66800], [R24.64], !P0 ;  /* 0x6680000018157fae */ /* 0x0003e2000c121844 */
[----:B------:R-:W-:Y:S02]  /*74a0*/  IADD3 R2, R0, -0xe2, RZ ;  /* 0xffffff1e00027810 */ /* 0x000fe40007ffe0ff */
[----:B------:R-:W-:Y:S02]  /*74b0*/  ISETP.GE.U32.AND P3, PT, R3, 0x7ffffea3, PT ;  /* 0x7ffffea30300780c */ /* 0x000fe40003f66070 */
[----:B------:R-:W-:Y:S01]  /*74c0*/  ISETP.GE.U32.AND P4, PT, R2, 0x7ffffe9f, PT ;  /* 0x7ffffe9f0200780c */ /* 0x000fe20003f86070 */
[----:B-1----:R-:W2:Y:S01]  /*74d0*/  LDL.LU.64 R24, [R1+0x148] ;  /* 0x0001480001187983 */ /* 0x002ea20000300a00 */
[----:B---3--:R-:W-:-:S05]  /*74e0*/  IMAD.WIDE R18, R11, 0x4, R28 ;  /* 0x000000040b127825 */ /* 0x008fca00078e021c */
[----:B------:R1:W-:Y:S04]  /*74f0*/  STL.64 [R1+0x4a0], R18 ;  /* 0x0004a01201007387 */ /* 0x0003e80000100a00 */
[----:B------:R-:W3:Y:S04]  /*7500*/  LDL.LU.64 R28, [R1+0x130] ;  /* 0x00013000011c7983 */ /* 0x000ee80000300a00 */
[----:B------:R1:W-:Y:S01]  /*7510*/  LDGSTS.E [R21+0x68800], [R18.64], !P2 ;  /* 0x6880000012157fae */ /* 0x0003e2000d121844 */
[----:B----4-:R-:W-:-:S05]  /*7520*/  IMAD.WIDE R6, R11, 0x4, R6 ;  /* 0x000000040b067825 */ /* 0x010fca00078e0206 */
[----:B------:R4:W-:Y:S04]  /*7530*/  STL.64 [R1+0x4c0], R6 ;  /* 0x0004c00601007387 */ /* 0x0009e80000100a00 */
[----:B------:R4:W-:Y:S01]  /*7540*/  LDGSTS.E [R21+0x6a800], [R6.64], !P1 ;  /* 0x6a80000006157fae */ /* 0x0009e2000c921844 */
[----:B-1----:R-:W-:-:S05]  /*7550*/  IMAD.WIDE R18, R11, 0x4, R22 ;  /* 0x000000040b127825 */ /* 0x002fca00078e0216 */
[----:B------:R1:W-:Y:S04]  /*7560*/  LDGSTS.E [R21+0x6c800], [R18.64], !P5 ;  /* 0x6c80000012157fae */ /* 0x0003e8000e921844 */
[----:B----4-:R-:W4:Y:S04]  /*7570*/  LDL.LU.64 R6, [R1+0x68] ;  /* 0x0000680001067983 */ /* 0x010f280000300a00 */
[----:B------:R-:W-:Y:S04]  /*7580*/  STL.64 [R1+0x4d8], R18 ;  /* 0x0004d81201007387 */ /* 0x000fe80000100a00 */
[----:B------:R-:W4:Y:S01]  /*7590*/  LDL.LU.64 R22, [R1+0x48] ;  /* 0x0000480001167983 */ /* 0x000f220000300a00 */
[----:B--2---:R-:W-:-:S05]  /*75a0*/  IMAD.WIDE R8, R11, 0x4, R8 ;  /* 0x000000040b087825 */ /* 0x004fca00078e0208 */
[----:B------:R2:W-:Y:S01]  /*75b0*/  STL.64 [R1+0x4f0], R8 ;  /* 0x0004f00801007387 */ /* 0x0005e20000100a00 */
[----:B------:R-:W-:-:S03]  /*75c0*/  IMAD.WIDE R14, R11, 0x4, R14 ;  /* 0x000000040b0e7825 */ /* 0x000fc600078e020e */
[----:B------:R2:W-:Y:S04]  /*75d0*/  LDGSTS.E [R21+0x6e800], [R8.64], !P3 ;  /* 0x6e80000008157fae */ /* 0x0005e8000d921844 */
[----:B------:R1:W-:Y:S04]  /*75e0*/  LDGSTS.E [R21+0x70800], [R14.64], !P4 ;  /* 0x708000000e157fae */ /* 0x0003e8000e121844 */
[----:B--2---:R-:W2:Y:S04]  /*75f0*/  LDL.LU.64 R8, [R1+0x28] ;  /* 0x0000280001087983 */ /* 0x004ea80000300a00 */
[----:B------:R1:W-:Y:S01]  /*7600*/  STL.64 [R1+0x520], R14 ;  /* 0x0005200e01007387 */ /* 0x0003e20000100a00 */
[----:B------:R-:W-:-:S05]  /*7610*/  IMAD.WIDE R4, R11, 0x4, R4 ;  /* 0x000000040b047825 */ /* 0x000fca00078e0204 */
[----:B------:R1:W-:Y:S02]  /*7620*/  STL.64 [R1+0x548], R4 ;  /* 0x0005480401007387 */ /* 0x0003e40000100a00 */
[----:B-1----:R-:W-:Y:S02]  /*7630*/  IMAD.WIDE R14, R11, 0x4, R16 ;  /* 0x000000040b0e7825 */ /* 0x002fe400078e0210 */
[----:B------:R-:W2:Y:S01]  /*7640*/  LDL.LU.64 R16, [R1+0x300] ;  /* 0x0003000001107983 */ /* 0x000ea20000300a00 */
[C---:B------:R-:W-:Y:S02]  /*7650*/  IADD3 R3, R0.reuse, -0xe6, RZ ;  /* 0xffffff1a00037810 */ /* 0x040fe40007ffe0ff */
[C---:B------:R-:W-:Y:S02]  /*7660*/  IADD3 R2, R0.reuse, -0xea, RZ ;  /* 0xffffff1600027810 */ /* 0x040fe40007ffe0ff */
[----:B------:R-:W-:Y:S02]  /*7670*/  ISETP.GE.U32.AND P6, PT, R3, 0x7ffffe9b, PT ;  /* 0x7ffffe9b0300780c */ /* 0x000fe40003fc6070 */
[----:B------:R-:W-:-:S02]  /*7680*/  IADD3 R3, R0, -0xee, RZ ;  /* 0xffffff1200037810 */ /* 0x000fc40007ffe0ff */
[----:B------:R-:W-:Y:S02]  /*7690*/  ISETP.GE.U32.AND P0, PT, R2, 0x7ffffe97, PT ;  /* 0x7ffffe970200780c */ /* 0x000fe40003f06070 */
[----:B------:R-:W-:Y:S02]  /*76a0*/  ISETP.GE.U32.AND P2, PT, R3, 0x7ffffe93, PT ;  /* 0x7ffffe930300780c */ /* 0x000fe40003f46070 */
[C---:B------:R-:W-:Y:S02]  /*76b0*/  IADD3 R2, R0.reuse, -0xf2, RZ ;  /* 0xffffff0e00027810 */ /* 0x040fe40007ffe0ff */
[----:B------:R-:W-:Y:S02]  /*76c0*/  IADD3 R3, R0, -0xf6, RZ ;  /* 0xffffff0a00037810 */ /* 0x000fe40007ffe0ff */
[----:B------:R-:W-:Y:S01]  /*76d0*/  ISETP.GE.U32.AND P1, PT, R2, 0x7ffffe8f, PT ;  /* 0x7ffffe8f0200780c */ /* 0x000fe20003f26070 */
[----:B------:R1:W-:Y:S01]  /*76e0*/  LDGSTS.E [R21+0x72800], [R4.64], !P6 ;  /* 0x7280000004157fae */ /* 0x0003e2000f121844 */
[----:B------:R-:W-:-:S02]  /*76f0*/  ISETP.GE.U32.AND P5, PT, R3, 0x7ffffe8b, PT ;  /* 0x7ffffe8b0300780c */ /* 0x000fc40003fa6070 */
[----:B------:R-:W-:Y:S01]  /*7700*/  IADD3 R2, R0, -0xfa, RZ ;  /* 0xffffff0600027810 */ /* 0x000fe20007ffe0ff */
[----:B------:R3:W-:Y:S04]  /*7710*/  STL.64 [R1+0x560], R14 ;  /* 0x0005600e01007387 */ /* 0x0007e80000100a00 */
[----:B------:R3:W-:Y:S01]  /*7720*/  LDGSTS.E [R21+0x74800], [R14.64], !P0 ;  /* 0x748000000e157fae */ /* 0x0007e2000c121844 */
[----:B------:R-:W-:Y:S01]  /*7730*/  IMAD.WIDE R18, R11, 0x4, R24 ;  /* 0x000000040b127825 */ /* 0x000fe200078e0218 */
[----:B------:R-:W-:Y:S02]  /*7740*/  ISETP.GE.U32.AND P3, PT, R2, 0x7ffffe87, PT ;  /* 0x7ffffe870200780c */ /* 0x000fe40003f66070 */
[----:B-1----:R-:W2:Y:S01]  /*7750*/  LDL.LU.64 R4, [R1+0x328] ;  /* 0x0003280001047983 */ /* 0x002ea20000300a00 */
[----:B------:R-:W-:-:S03]  /*7760*/  IADD3 R3, R0, -0xfe, RZ ;  /* 0xffffff0200037810 */ /* 0x000fc60007ffe0ff */
[----:B------:R4:W-:Y:S04]  /*7770*/  STL.64 [R1+0x658], R18 ;  /* 0x0006581201007387 */ /* 0x0009e80000100a00 */
[----:B------:R4:W-:Y:S01]  /*7780*/  LDGSTS.E [R21+0x76800], [R18.64], !P2 ;  /* 0x7680000012157fae */ /* 0x0009e2000d121844 */
[----:B---3--:R-:W-:-:S03]  /*7790*/  IMAD.WIDE R14, R11, 0x4, R28 ;  /* 0x000000040b0e7825 */ /* 0x008fc600078e021c */
[----:B------:R-:W3:Y:S01]  /*77a0*/  LDL.LU.64 R28, [R1+0x3f0] ;  /* 0x0003f000011c7983 */ /* 0x000ee20000300a00 */
[----:B------:R-:W-:-:S03]  /*77b0*/  ISETP.GE.U32.AND P4, PT, R3, 0x7ffffe83, PT ;  /* 0x7ffffe830300780c */ /* 0x000fc60003f86070 */
[----:B------:R1:W-:Y:S04]  /*77c0*/  STL.64 [R1+0x668], R14 ;  /* 0x0006680e01007387 */ /* 0x0003e80000100a00 */
[----:B------:R1:W-:Y:S01]  /*77d0*/  LDGSTS.E [R21+0x78800], [R14.64], !P1 ;  /* 0x788000000e157fae */ /* 0x0003e2000c921844 */
[----:B----4-:R-:W-:-:S03]  /*77e0*/  IMAD.WIDE R18, R11, 0x4, R6 ;  /* 0x000000040b127825 */ /* 0x010fc600078e0206 */
[----:B------:R-:W4:Y:S04]  /*77f0*/  LDL.LU.64 R6, [R1+0x3e0] ;  /* 0x0003e00001067983 */ /* 0x000f280000300a00 */
[----:B------:R2:W-:Y:S01]  /*7800*/  STL.64 [R1+0x678], R18 ;  /* 0x0006781201007387 */ /* 0x0005e20000100a00 */
[----:B-1----:R-:W-:-:S03]  /*7810*/  IMAD.WIDE R14, R11, 0x4, R22 ;  /* 0x000000040b0e7825 */ /* 0x002fc600078e0216 */
[----:B------:R-:W4:Y:S04]  /*7820*/  LDL.LU.64 R22, [R1+0x3d8] ;  /* 0x0003d80001167983 */ /* 0x000f280000300a00 */
[----:B------:R2:W-:Y:S04]  /*7830*/  LDGSTS.E [R21+0x7a800], [R18.64], !P5 ;  /* 0x7a80000012157fae */ /* 0x0005e8000e921844 */
[----:B------:R1:W-:Y:S04]  /*7840*/  STL.64 [R1+0x688], R14 ;  /* 0x0006880e01007387 */ /* 0x0003e80000100a00 */
[----:B------:R1:W-:Y:S01]  /*7850*/  LDGSTS.E [R21+0x7c800], [R14.64], !P3 ;  /* 0x7c8000000e157fae */ /* 0x0003e2000d921844 */
[----:B--2---:R-:W-:-:S03]  /*7860*/  IMAD.WIDE R18, R11, 0x4, R8 ;  /* 0x000000040b127825 */ /* 0x004fc600078e0208 */
[----:B------:R-:W2:Y:S04]  /*7870*/  LDL.LU.64 R8, [R1+0x3d0] ;  /* 0x0003d00001087983 */ /* 0x000ea80000300a00 */
[----:B------:R-:W-:Y:S04]  /*7880*/  STL.64 [R1+0x698], R18 ;  /* 0x0006981201007387 */ /* 0x000fe80000100a00 */
[----:B------:R1:W-:Y:S02]  /*7890*/  LDGSTS.E [R21+0x7e800], [R18.64], !P4 ;  /* 0x7e80000012157fae */ /* 0x0003e4000e121844 */
[----:B-1----:R-:W-:-:S02]  /*78a0*/  IMAD.WIDE R14, R11, 0x4, R16 ;  /* 0x000000040b0e7825 */ /* 0x002fc400078e0210 */
[----:B------:R-:W2:Y:S04]  /*78b0*/  LDL.LU.64 R16, [R1+0x3c8] ;  /* 0x0003c80001107983 */ /* 0x000ea80000300a00 */
[----:B------:R3:W-:Y:S04]  /*78c0*/  STL.64 [R1+0x1b8], R14 ;  /* 0x0001b80e01007387 */ /* 0x0007e80000100a00 */
[----:B------:R-:W2:Y:S04]  /*78d0*/  LDL.LU.64 R20, [R1+0x3c0] ;  /* 0x0003c00001147983 */ /* 0x000ea80000300a00 */
[----:B------:R-:W1:Y:S01]  /*78e0*/  S2R R13, SR_TID.X ;  /* 0x00000000000d7919 */ /* 0x000e620000002100 */
[----:B------:R-:W-:-:S02]  /*78f0*/  IADD3 R2, R0, -0x83, RZ ;  /* 0xffffff7d00027810 */ /* 0x000fc40007ffe0ff */
[----:B------:R-:W-:Y:S02]  /*7900*/  IADD3 R3, R0, -0x87, RZ ;  /* 0xffffff7900037810 */ /* 0x000fe40007ffe0ff */
[----:B------:R-:W-:Y:S02]  /*7910*/  ISETP.GE.U32.AND P6, PT, R2, 0x7ffffefe, PT ;  /* 0x7ffffefe0200780c */ /* 0x000fe40003fc6070 */
[----:B------:R-:W-:Y:S02]  /*7920*/  IADD3 R2, R0, -0x8b, RZ ;  /* 0xffffff7500027810 */ /* 0x000fe40007ffe0ff */
[----:B------:R-:W-:Y:S02]  /*7930*/  ISETP.GE.U32.AND P0, PT, R3, 0x7ffffefa, PT ;  /* 0x7ffffefa0300780c */ /* 0x000fe40003f06070 */
[----:B------:R-:W-:Y:S02]  /*7940*/  ISETP.GE.U32.AND P2, PT, R2, 0x7ffffef6, PT ;  /* 0x7ffffef60200780c */ /* 0x000fe40003f46070 */
[----:B------:R-:W-:-:S02]  /*7950*/  IADD3 R3, R0, -0x8f, RZ ;  /* 0xffffff7100037810 */ /* 0x000fc40007ffe0ff */
[----:B-1----:R-:W-:-:S05]  /*7960*/  LOP3.LUT R13, R13, 0x1ff, RZ, 0xc0, !PT ;  /* 0x000001ff0d0d7812 */ /* 0x002fca00078ec0ff */
[----:B------:R-:W-:Y:S01]  /*7970*/  IMAD.SHL.U32 R13, R13, 0x4, RZ ;  /* 0x000000040d0d7824 */ /* 0x000fe200078e00ff */
[----:B------:R-:W-:Y:S01]  /*7980*/  ISETP.GE.U32.AND P1, PT, R3, 0x7ffffef2, PT ;  /* 0x7ffffef20300780c */ /* 0x000fe20003f26070 */
[----:B------:R-:W-:-:S03]  /*7990*/  IMAD.WIDE R4, R11, 0x4, R4 ;  /* 0x000000040b047825 */ /* 0x000fc600078e0204 */
[----:B------:R-:W-:Y:S02]  /*79a0*/  LOP3.LUT R25, R13, 0x40, RZ, 0x3c, !PT ;  /* 0x000000400d197812 */ /* 0x000fe400078e3cff */
[----:B------:R-:W-:-:S03]  /*79b0*/  IADD3 R2, R0, -0x93, RZ ;  /* 0xffffff6d00027810 */ /* 0x000fc60007ffe0ff */
[----:B------:R3:W-:Y:S01]  /*79c0*/  LDGSTS.E [R25+0x41000], [R14.64], !P6 ;  /* 0x410000000e197fae */ /* 0x0007e2000f121844 */
[----:B------:R-:W-:Y:S02]  /*79d0*/  IADD3 R3, R0, -0x97, RZ ;  /* 0xffffff6900037810 */ /* 0x000fe40007ffe0ff */
[----:B------:R-:W-:Y:S01]  /*79e0*/  ISETP.GE.U32.AND P5, PT, R2, 0x7ffffeee, PT ;  /* 0x7ffffeee0200780c */ /* 0x000fe20003fa6070 */
[----:B------:R4:W-:Y:S01]  /*79f0*/  STL.64 [R1+0x1b0], R4 ;  /* 0x0001b00401007387 */ /* 0x0009e20000100a00 */
[----:B------:R-:W-:-:S03]  /*7a00*/  ISETP.GE.U32.AND P3, PT, R3, 0x7ffffeea, PT ;  /* 0x7ffffeea0300780c */ /* 0x000fc60003f66070 */
[----:B------:R4:W-:Y:S01]  /*7a10*/  LDGSTS.E [R25+0x43000], [R4.64], !P0 ;  /* 0x4300000004197fae */ /* 0x0009e2000c121844 */
[----:B---3--:R-:W-:-:S03]  /*7a20*/  IMAD.WIDE R14, R11, 0x4, R28 ;  /* 0x000000040b0e7825 */ /* 0x008fc600078e021c */
[----:B------:R-:W3:Y:S01]  /*7a30*/  LDL.LU.64 R28, [R1+0x3b8] ;  /* 0x0003b800011c7983 */ /* 0x000ee20000300a00 */
[----:B------:R-:W-:-:S03]  /*7a40*/  IADD3 R2, R0, -0x9b, RZ ;  /* 0xffffff6500027810 */ /* 0x000fc60007ffe0ff */
[----:B------:R1:W-:Y:S01]  /*7a50*/  STL.64 [R1+0x1c0], R14 ;  /* 0x0001c00e01007387 */ /* 0x0003e20000100a00 */
[----:B----4-:R-:W-:-:S03]  /*7a60*/  IMAD.WIDE R4, R11, 0x4, R6 ;  /* 0x000000040b047825 */ /* 0x010fc600078e0206 */
[----:B------:R1:W-:Y:S01]  /*7a70*/  LDGSTS.E [R25+0x45000], [R14.64], !P2 ;  /* 0x450000000e197fae */ /* 0x0003e2000d121844 */
[----:B------:R-:W-:-:S03]  /*7a80*/  ISETP.GE.U32.AND P4, PT, R2, 0x7ffffee6, PT ;  /* 0x7ffffee60200780c */ /* 0x000fc60003f86070 */
[----:B------:R-:W4:Y:S01]  /*7a90*/  LDL.LU.64 R6, [R1+0x3b0] ;  /* 0x0003b00001067983 */ /* 0x000f220000300a00 */
[----:B------:R-:W-:-:S03]  /*7aa0*/  IADD3 R3, R0, -0x9f, RZ ;  /* 0xffffff6100037810 */ /* 0x000fc60007ffe0ff */
[----:B------:R2:W-:Y:S01]  /*7ab0*/  STL.64 [R1+0x1c8], R4 ;  /* 0x0001c80401007387 */ /* 0x0005e20000100a00 */
[----:B-1----:R-:W-:-:S03]  /*7ac0*/  IMAD.WIDE R14, R11, 0x4, R22 ;  /* 0x000000040b0e7825 */ /* 0x002fc600078e0216 */
[----:B------:R2:W-:Y:S04]  /*7ad0*/  LDGSTS.E [R25+0x47000], [R4.64], !P1 ;  /* 0x4700000004197fae */ /* 0x0005e8000c921844 */
[----:B------:R-:W4:Y:S04]  /*7ae0*/  LDL.LU.64 R22, [R1+0x3a8] ;  /* 0x0003a80001167983 */ /* 0x000f280000300a00 */
[----:B------:R1:W-:Y:S01]  /*7af0*/  STL.64 [R1+0x1d0], R14 ;  /* 0x0001d00e01007387 */ /* 0x0003e20000100a00 */
[----:B------:R-:W-:-:S03]  /*7b00*/  ISETP.GE.U32.AND P6, PT, R3, 0x7ffffee2, PT ;  /* 0x7ffffee20300780c */ /* 0x000fc60003fc6070 */
        /* <DEDUP_REMOVED lines=12> */
[----:B------:R1:W-:Y:S04]  /*7bd0*/  LDGSTS.E [R25+0x4f000], [R20.64], !P6 ;  /* 0x4f00000014197fae */ /* 0x0003e8000f121844 */
[----:B-1----:R-:W2:Y:S04]  /*7be0*/  LDL.LU.64 R16, [R1+0x388] ;  /* 0x0003880001107983 */ /* 0x002ea80000300a00 */
[----:B------:R-:W2:Y:S01]  /*7bf0*/  LDL.LU.64 R20, [R1+0x380] ;  /* 0x0003800001147983 */ /* 0x000ea20000300a00 */
[----:B------:R-:W-:-:S02]  /*7c00*/  IADD3 R2, R0, -0xa3, RZ ;  /* 0xffffff5d00027810 */ /* 0x000fc40007ffe0ff */
[----:B------:R-:W-:Y:S02]  /*7c10*/  IADD3 R3, R0, -0xa7, RZ ;  /* 0xffffff5900037810 */ /* 0x000fe40007ffe0ff */
[----:B------:R-:W-:Y:S02]  /*7c20*/  ISETP.GE.U32.AND P0, PT, R2, 0x7ffffede, PT ;  /* 0x7ffffede0200780c */ /* 0x000fe40003f06070 */
[C---:B------:R-:W-:Y:S02]  /*7c30*/  IADD3 R2, R0.reuse, -0xab, RZ ;  /* 0xffffff5500027810 */ /* 0x040fe40007ffe0ff */
[----:B------:R-:W-:Y:S02]  /*7c40*/  ISETP.GE.U32.AND P2, PT, R3, 0x7ffffeda, PT ;  /* 0x7ffffeda0300780c */ /* 0x000fe40003f46070 */
[----:B------:R-:W-:Y:S02]  /*7c50*/  IADD3 R3, R0, -0xaf, RZ ;  /* 0xffffff5100037810 */ /* 0x000fe40007ffe0ff */
[----:B------:R-:W-:-:S02]  /*7c60*/  ISETP.GE.U32.AND P1, PT, R2, 0x7ffffed6, PT ;  /* 0x7ffffed60200780c */ /* 0x000fc40003f26070 */
[----:B------:R-:W-:Y:S02]  /*7c70*/  ISETP.GE.U32.AND P5, PT, R3, 0x7ffffed2, PT ;  /* 0x7ffffed20300780c */ /* 0x000fe40003fa6070 */
[C---:B------:R-:W-:Y:S02]  /*7c80*/  IADD3 R2, R0.reuse, -0xb3, RZ ;  /* 0xffffff4d00027810 */ /* 0x040fe40007ffe0ff */
[----:B------:R-:W-:Y:S02]  /*7c90*/  IADD3 R3, R0, -0xb7, RZ ;  /* 0xffffff4900037810 */ /* 0x000fe40007ffe0ff */
[----:B------:R-:W-:Y:S01]  /*7ca0*/  ISETP.GE.U32.AND P3, PT, R2, 0x7ffffece, PT ;  /* 0x7ffffece0200780c */ /* 0x000fe20003f66070 */
[----:B---3--:R-:W-:-:S05]  /*7cb0*/  IMAD.WIDE R18, R11, 0x4, R28 ;  /* 0x000000040b127825 */ /* 0x008fca00078e021c */
[----:B------:R1:W-:Y:S04]  /*7cc0*/  STL.64 [R1+0x228], R18 ;  /* 0x0002281201007387 */ /* 0x0003e80000100a00 */
[----:B------:R1:W-:Y:S01]  /*7cd0*/  LDGSTS.E [R25+0x51000], [R18.64], !P0 ;  /* 0x5100000012197fae */ /* 0x0003e2000c121844 */
[----:B----4-:R-:W-:-:S03]  /*7ce0*/  IMAD.WIDE R6, R11, 0x4, R6 ;  /* 0x000000040b067825 */ /* 0x010fc600078e0206 */
[----:B------:R-:W3:Y:S01]  /*7cf0*/  LDL.LU.64 R28, [R1+0x378] ;  /* 0x00037800011c7983 */ /* 0x000ee20000300a00 */
[----:B------:R-:W-:-:S03]  /*7d00*/  ISETP.GE.U32.AND P4, PT, R3, 0x7ffffeca, PT ;  /* 0x7ffffeca0300780c */ /* 0x000fc60003f86070 */
[----:B------:R4:W-:Y:S04]  /*7d10*/  STL.64 [R1+0x238], R6 ;  /* 0x0002380601007387 */ /* 0x0009e80000100a00 */
[----:B------:R4:W-:Y:S01]  /*7d20*/  LDGSTS.E [R25+0x53000], [R6.64], !P2 ;  /* 0x5300000006197fae */ /* 0x0009e2000d121844 */
[----:B-1----:R-:W-:-:S05]  /*7d30*/  IMAD.WIDE R18, R11, 0x4, R22 ;  /* 0x000000040b127825 */ /* 0x002fca00078e0216 */
[----:B------:R1:W-:Y:S04]  /*7d40*/  LDGSTS.E [R25+0x55000], [R18.64], !P1 ;  /* 0x5500000012197fae */ /* 0x0003e8000c921844 */
[----:B----4-:R-:W4:Y:S04]  /*7d50*/  LDL.LU.64 R6, [R1+0x370] ;  /* 0x0003700001067983 */ /* 0x010f280000300a00 */
[----:B------:R-:W-:Y:S04]  /*7d60*/  STL.64 [R1+0x250], R18 ;  /* 0x0002501201007387 */ /* 0x000fe80000100a00 */
[----:B------:R-:W1:Y:S01]  /*7d70*/  LDL.LU.64 R22, [R1+0x368] ;  /* 0x0003680001167983 */ /* 0x000e620000300a00 */
        /* <DEDUP_REMOVED lines=8> */
[----:B------:R3:W-:Y:S04]  /*7e00*/  STL.64 [R1+0x2b0], R4 ;  /* 0x0002b00401007387 */ /* 0x0007e80000100a00 */
[----:B------:R3:W-:Y:S02]  /*7e10*/  LDGSTS.E [R25+0x5b000], [R4.64], !P4 ;  /* 0x5b00000004197fae */ /* 0x0007e4000e121844 */
[C---:B---3--:R-:W-:Y:S02]  /*7e20*/  IMAD.WIDE R14, R11.reuse, 0x4, R16 ;  /* 0x000000040b0e7825 */ /* 0x048fe400078e0210 */
[----:B------:R-:W3:Y:S04]  /*7e30*/  LDL.LU.64 R16, [R1+0x358] ;  /* 0x0003580001107983 */ /* 0x000ee80000300a00 */
[----:B------:R4:W-:Y:S01]  /*7e40*/  STL.64 [R1+0x2d8], R14 ;  /* 0x0002d80e01007387 */ /* 0x0009e20000100a00 */
[----:B------:R-:W-:-:S03]  /*7e50*/  IMAD.WIDE R4, R11, 0x4, R20 ;  /* 0x000000040b047825 */ /* 0x000fc600078e0214 */
[----:B------:R-:W3:Y:S01]  /*7e60*/  LDL.LU.64 R20, [R1+0x350] ;  /* 0x0003500001147983 */ /* 0x000ee20000300a00 */
[C---:B------:R-:W-:Y:S02]  /*7e70*/  IADD3 R2, R0.reuse, -0xbb, RZ ;  /* 0xffffff4500027810 */ /* 0x040fe40007ffe0ff */
[----:B------:R-:W-:Y:S02]  /*7e80*/  IADD3 R3, R0, -0xbf, RZ ;  /* 0xffffff4100037810 */ /* 0x000fe40007ffe0ff */
[----:B------:R-:W-:Y:S02]  /*7e90*/  ISETP.GE.U32.AND P6, PT, R2, 0x7ffffec6, PT ;  /* 0x7ffffec60200780c */ /* 0x000fe40003fc6070 */
[----:B------:R-:W-:Y:S02]  /*7ea0*/  ISETP.GE.U32.AND P0, PT, R3, 0x7ffffec2, PT ;  /* 0x7ffffec20300780c */ /* 0x000fe40003f06070 */
[C---:B------:R-:W-:Y:S02]  /*7eb0*/  IADD3 R2, R0.reuse, -0xc3, RZ ;  /* 0xffffff3d00027810 */ /* 0x040fe40007ffe0ff */
[----:B------:R-:W-:-:S02]  /*7ec0*/  IADD3 R3, R0, -0xc7, RZ ;  /* 0xffffff3900037810 */ /* 0x000fc40007ffe0ff */
[----:B------:R-:W-:Y:S02]  /*7ed0*/  ISETP.GE.U32.AND P2, PT, R2, 0x7ffffebe, PT ;  /* 0x7ffffebe0200780c */ /* 0x000fe40003f46070 */
[----:B------:R-:W-:Y:S02]  /*7ee0*/  ISETP.GE.U32.AND P1, PT, R3, 0x7ffffeba, PT ;  /* 0x7ffffeba0300780c */ /* 0x000fe40003f26070 */
[C---:B------:R-:W-:Y:S01]  /*7ef0*/  IADD3 R2, R0.reuse, -0xcb, RZ ;  /* 0xffffff3500027810 */ /* 0x040fe20007ffe0ff */
[----:B------:R4:W-:Y:S01]  /*7f00*/  LDGSTS.E [R25+0x5d000], [R14.64], !P6 ;  /* 0x5d0000000e197fae */ /* 0x0009e2000f121844 */
[----:B------:R-:W-:Y:S02]  /*7f10*/  IADD3 R3, R0, -0xcf, RZ ;  /* 0xffffff3100037810 */ /* 0x000fe40007ffe0ff */
[----:B------:R-:W-:Y:S01]  /*7f20*/  ISETP.GE.U32.AND P5, PT, R2, 0x7ffffeb6, PT ;  /* 0x7ffffeb60200780c */ /* 0x000fe20003fa6070 */
[----:B------:R4:W-:Y:S01]  /*7f30*/  STL.64 [R1+0x300], R4 ;  /* 0x0003000401007387 */ /* 0x0009e20000100a00 */
[----:B------:R-:W-:-:S02]  /*7f40*/  IADD3 R2, R0, -0xd3, RZ ;  /* 0xffffff2d00027810 */ /* 0x000fc40007ffe0ff */
[----:B------:R-:W-:Y:S01]  /*7f50*/  ISETP.GE.U32.AND P3, PT, R3, 0x7ffffeb2, PT ;  /* 0x7ffffeb20300780c */ /* 0x000fe20003f66070 */
[----:B------:R4:W-:Y:S01]  /*7f60*/  LDGSTS.E [R25+0x5f000], [R4.64], !P0 ;  /* 0x5f00000004197fae */ /* 0x0009e2000c121844 */
[----:B------:R-:W-:Y:S02]  /*7f70*/  ISETP.GE.U32.AND P4, PT, R2, 0x7ffffeae, PT ;  /* 0x7ffffeae0200780c */ /* 0x000fe40003f86070 */
[----:B------:R-:W-:Y:S01]  /*7f80*/  IADD3 R3, R0, -0xd7, RZ ;  /* 0xffffff2900037810 */ /* 0x000fe20007ffe0ff */
[----:B----4-:R-:W-:Y:S02]  /*7f90*/  IMAD.WIDE R14, R11, 0x4, R28 ;  /* 0x000000040b0e7825 */ /* 0x010fe400078e021c */
[----:B------:R-:W4:Y:S04]  /*7fa0*/  LDL.LU.64 R28, [R1+0x348] ;  /* 0x00034800011c7983 */ /* 0x000f280000300a00 */
[----:B------:R1:W-:Y:S04]  /*7fb0*/  STL.64 [R1+0x328], R14 ;  /* 0x0003280e01007387 */ /* 0x0003e80000100a00 */
[----:B------:R1:W-:Y:S01]  /*7fc0*/  LDGSTS.E [R25+0x61000], [R14.64], !P2 ;  /* 0x610000000e197fae */ /* 0x0003e2000d121844 */
[----:B------:R-:W-:Y:S01]  /*7fd0*/  ISETP.GE.U32.AND P6, PT, R3, 0x7ffffeaa, PT ;  /* 0x7ffffeaa0300780c */ /* 0x000fe20003fc6070 */
[----:B------:R-:W-:-:S02]  /*7fe0*/  IMAD.WIDE R4, R11, 0x4, R6 ;  /* 0x000000040b047825 */ /* 0x000fc400078e0206 */
[----:B------:R-:W4:Y:S02]  /*7ff0*/  LDL.LU.64 R6, [R1+0x340] ;  /* 0x0003400001067983 */ /* 0x000f240000300a00 */
[C---:B-1----:R-:W-:Y:S02]  /*8000*/  IMAD.WIDE R18, R11.reuse, 0x4, R22 ;  /* 0x000000040b127825 */ /* 0x042fe400078e0216 */
[----:B------:R1:W-:Y:S04]  /*8010*/  STL.64 [R1+0x370], R4 ;  /* 0x0003700401007387 */ /* 0x0003e80000100a00 */
[----:B------:R-:W4:Y:S04]  /*8020*/  LDL.LU.64 R14, [R1+0x338] ;  /* 0x00033800010e7983 */ /* 0x000f280000300a00 */
[----:B------:R1:W-:Y:S04]  /*8030*/  LDGSTS.E [R25+0x63000], [R4.64], !P1 ;  /* 0x6300000004197fae */ /* 0x0003e8000c921844 */
[----:B------:R-:W-:Y:S04]  /*8040*/  STL.64 [R1+0x368], R18 ;  /* 0x0003681201007387 */ /* 0x000fe80000100a00 */
[----:B------:R4:W-:Y:S04]  /*8050*/  LDGSTS.E [R25+0x65000], [R18.64], !P5 ;  /* 0x6500000012197fae */ /* 0x0009e8000e921844 */
[----:B-1----:R-:W4:Y:S01]  /*8060*/  LDL.LU.64 R4, [R1+0x330] ;  /* 0x0003300001047983 */ /* 0x002f220000300a00 */
[----:B--2---:R-:W-:-:S05]  /*8070*/  IMAD.WIDE R8, R11, 0x4, R8 ;  /* 0x000000040b087825 */ /* 0x004fca00078e0208 */
[----:B------:R1:W-:Y:S04]  /*8080*/  STL.64 [R1+0x378], R8 ;  /* 0x0003780801007387 */ /* 0x0003e80000100a00 */
[----:B------:R-:W2:Y:S04]  /*8090*/  LDL.LU.64 R22, [R1+0x310] ;  /* 0x0003100001167983 */ /* 0x000ea80000300a00 */
[----:B------:R1:W-:Y:S04]  /*80a0*/  LDGSTS.E [R25+0x67000], [R8.64], !P3 ;  /* 0x6700000008197fae */ /* 0x0003e8000d921844 */
[----:B-1----:R-:W2:Y:S01]  /*80b0*/  LDL.LU.64 R8, [R1+0x140] ;  /* 0x0001400001087983 */ /* 0x002ea20000300a00 */
[----:B---3--:R-:W-:-:S05]  /*80c0*/  IMAD.WIDE R16, R11, 0x4, R16 ;  /* 0x000000040b107825 */ /* 0x008fca00078e0210 */
[----:B------:R1:W-:Y:S01]  /*80d0*/  STL.64 [R1+0x390], R16 ;  /* 0x0003901001007387 */ /* 0x0003e20000100a00 */
[----:B------:R-:W-:-:S03]  /*80e0*/  IMAD.WIDE R20, R11, 0x4, R20 ;  /* 0x000000040b147825 */ /* 0x000fc600078e0214 */
[----:B------:R1:W-:Y:S04]  /*80f0*/  LDGSTS.E [R25+0x69000], [R16.64], !P4 ;  /* 0x6900000010197fae */ /* 0x0003e8000e121844 */
[----:B------:R3:W-:Y:S04]  /*8100*/  LDGSTS.E [R25+0x6b000], [R20.64], !P6 ;  /* 0x6b00000014197fae */ /* 0x0007e8000f121844 */
[----:B-1----:R-:W2:Y:S04]  /*8110*/  LDL.LU.64 R16, [R1+0x128] ;  /* 0x0001280001107983 */ /* 0x002ea80000300a00 */
[----:B------:R3:W-:Y:S04]  /*8120*/  STL.64 [R1+0x3b0], R20 ;  /* 0x0003b01401007387 */ /* 0x0007e80000100a00 */
[----:B---3--:R-:W3:Y:S01]  /*8130*/  LDL.LU.64 R20, [R1+0x60] ;  /* 0x0000600001147983 */ /* 0x008ee20000300a00 */
[----:B------:R-:W-:-:S02]  /*8140*/  IADD3 R2, R0, -0xdb, RZ ;  /* 0xffffff2500027810 */ /* 0x000fc40007ffe0ff */
[----:B------:R-:W-:Y:S02]  /*8150*/  IADD3 R3, R0, -0xdf, RZ ;  /* 0xffffff2100037810 */ /* 0x000fe40007ffe0ff */
[----:B------:R-:W-:Y:S02]  /*8160*/  ISETP.GE.U32.AND P0, PT, R2, 0x7ffffea6, PT ;  /* 0x7ffffea60200780c */ /* 0x000fe40003f06070 */
[C---:B------:R-:W-:Y:S02]  /*8170*/  IADD3 R2, R0.reuse, -0xe3, RZ ;  /* 0xffffff1d00027810 */ /* 0x040fe40007ffe0ff */
[----:B------:R-:W-:Y:S02]  /*8180*/  ISETP.GE.U32.AND P2, PT, R3, 0x7ffffea2, PT ;  /* 0x7ffffea20300780c */ /* 0x000fe40003f46070 */
[----:B------:R-:W-:Y:S02]  /*8190*/  IADD3 R3, R0, -0xe7, RZ ;  /* 0xffffff1900037810 */ /* 0x000fe40007ffe0ff */
[----:B------:R-:W-:-:S02]  /*81a0*/  ISETP.GE.U32.AND P1, PT, R2, 0x7ffffe9e, PT ;  /* 0x7ffffe9e0200780c */ /* 0x000fc40003f26070 */
[----:B------:R-:W-:Y:S02]  /*81b0*/  IADD3 R2, R0, -0xeb, RZ ;  /* 0xffffff1500027810 */ /* 0x000fe40007ffe0ff */
[----:B------:R-:W-:Y:S01]  /*81c0*/  ISETP.GE.U32.AND P5, PT, R3, 0x7ffffe9a, PT ;  /* 0x7ffffe9a0300780c */ /* 0x000fe20003fa6070 */
[----:B----4-:R-:W-:Y:S01]  /*81d0*/  IMAD.WIDE R18, R11, 0x4, R28 ;  /* 0x000000040b127825 */ /* 0x010fe200078e021c */
[----:B------:R-:W-:Y:S02]  /*81e0*/  ISETP.GE.U32.AND P3, PT, R2, 0x7ffffe96, PT ;  /* 0x7ffffe960200780c */ /* 0x000fe40003f66070 */
[----:B------:R-:W-:Y:S02]  /*81f0*/  IADD3 R3, R0, -0xef, RZ ;  /* 0xffffff1100037810 */ /* 0x000fe40007ffe0ff */
[----:B------:R-:W-:Y:S02]  /*8200*/  STL.64 [R1+0x3d0], R18 ;  /* 0x0003d01201007387 */ /* 0x000fe40000100a00 */
[----:B------:R-:W-:-:S02]  /*8210*/  ISETP.GE.U32.AND P4, PT, R3, 0x7ffffe92, PT ;  /* 0x7ffffe920300780c */ /* 0x000fc40003f86070 */
[----:B------:R-:W4:Y:S04]  /*8220*/  LDL.LU.64 R28, [R1+0x40] ;  /* 0x00004000011c7983 */ /* 0x000f280000300a00 */
[----:B------:R2:W-:Y:S01]  /*8230*/  LDGSTS.E [R25+0x6d000], [R18.64], !P0 ;  /* 0x6d00000012197fae */ /* 0x0005e2000c121844 */
[----:B------:R-:W-:-:S05]  /*8240*/  IMAD.WIDE R6, R11, 0x4, R6 ;  /* 0x000000040b067825 */ /* 0x000fca00078e0206 */
[----:B------:R1:W-:Y:S04]  /*8250*/  STL.64 [R1+0x3f0], R6 ;  /* 0x0003f00601007387 */ /* 0x0003e80000100a00 */
[----:B------:R1:W-:Y:S01]  /*8260*/  LDGSTS.E [R25+0x6f000], [R6.64], !P2 ;  /* 0x6f00000006197fae */ /* 0x0003e2000d121844 */
[----:B------:R-:W-:-:S05]  /*8270*/  IMAD.WIDE R14, R11, 0x4, R14 ;  /* 0x000000040b0e7825 */ /* 0x000fca00078e020e */
[----:B------:R1:W-:Y:S04]  /*8280*/  LDGSTS.E [R25+0x71000], [R14.64], !P1 ;  /* 0x710000000e197fae */ /* 0x0003e8000c921844 */
[----:B-1----:R-:W4:Y:S01]  /*8290*/  LDL.LU.64 R6, [R1+0x20] ;  /* 0x0000200001067983 */ /* 0x002f220000300a00 */
[----:B------:R-:W-:-:S03]  /*82a0*/  IMAD.WIDE R4, R11, 0x4, R4 ;  /* 0x000000040b047825 */ /* 0x000fc600078e0204 */
[----:B------:R1:W-:Y:S04]  /*82b0*/  STL.64 [R1+0x490], R14 ;  /* 0x0004900e01007387 */ /* 0x0003e80000100a00 */
[----:B------:R2:W-:Y:S04]  /*82c0*/  STL.64 [R1+0x4b0], R4 ;  /* 0x0004b00401007387 */ /* 0x0005e80000100a00 */
[----:B------:R2:W-:Y:S04]  /*82d0*/  LDGSTS.E [R25+0x73000], [R4.64], !P5 ;  /* 0x7300000004197fae */ /* 0x0005e8000e921844 */
[----:B-1----:R-:W4:Y:S01]  /*82e0*/  LDL.LU.64 R14, [R1+0x2f8] ;  /* 0x0002f800010e7983 */ /* 0x002f220000300a00 */
[----:B--2---:R-:W-:-:S05]  /*82f0*/  IMAD.WIDE R18, R11, 0x4, R22 ;  /* 0x000000040b127825 */ /* 0x004fca00078e0216 */
[----:B------:R1:W-:Y:S04]  /*8300*/  STL.64 [R1+0x4d0], R18 ;  /* 0x0004d01201007387 */ /* 0x0003e80000100a00 */
[----:B------:R1:W-:Y:S01]  /*8310*/  LDGSTS.E [R25+0x75000], [R18.64], !P3 ;  /* 0x7500000012197fae */ /* 0x0003e2000d921844 */
[----:B------:R-:W-:-:S03]  /*8320*/  IMAD.WIDE R4, R11, 0x4, R8 ;  /* 0x000000040b047825 */ /* 0x000fc600078e0208 */
[----:B------:R-:W2:Y:S04]  /*8330*/  LDL.LU.64 R8, [R1+0x318] ;  /* 0x0003180001087983 */ /* 0x000ea80000300a00 */
[----:B------:R3:W-:Y:S04]  /*8340*/  STL.64 [R1+0x4e8], R4 ;  /* 0x0004e80401007387 */ /* 0x0007e80000100a00 */
[----:B------:R3:W-:Y:S01]  /*8350*/  LDGSTS.E [R25+0x77000], [R4.64], !P4 ;  /* 0x7700000004197fae */ /* 0x0007e2000e121844 */
[----:B-1----:R-:W-:-:S03]  /*8360*/  IMAD.WIDE R18, R11, 0x4, R16 ;  /* 0x000000040b127825 */ /* 0x002fc600078e0210 */
[----:B------:R-:W2:Y:S04]  /*8370*/  LDL.LU.64 R16, [R1+0x3e8] ;  /* 0x0003e80001107983 */ /* 0x000ea80000300a00 */
[----:B------:R4:W-:Y:S04]  /*8380*/  STL.64 [R1+0x518], R18 ;  /* 0x0005181201007387 */ /* 0x0009e80000100a00 */
[----:B------:R-:W2:Y:S01]  /*8390*/  LDL.LU.64 R22, [R1+0x3f8] ;  /* 0x0003f80001167983 */ /* 0x000ea20000300a00 */
[----:B---3--:R-:W-:-:S05]  /*83a0*/  IMAD.WIDE R4, R11, 0x4, R20 ;  /* 0x000000040b047825 */ /* 0x008fca00078e0214 */
[----:B------:R1:W-:Y:S04]  /*83b0*/  STL.64 [R1+0x540], R4 ;  /* 0x0005400401007387 */ /* 0x0003e80000100a00 */
[----:B------:R-:W3:Y:S04]  /*83c0*/  LDL.LU.64 R20, [R1+0x400] ;  /* 0x0004000001147983 */ /* 0x000ee80000300a00 */
[----:B------:R-:W1:Y:S01]  /*83d0*/  S2R R13, SR_TID.X ;  /* 0x00000000000d7919 */ /* 0x000e620000002100 */
[C---:B------:R-:W-:Y:S02]  /*83e0*/  IADD3 R2, R0.reuse, -0xf3, RZ ;  /* 0xffffff0d00027810 */ /* 0x040fe40007ffe0ff */
[----:B------:R-:W-:-:S02]  /*83f0*/  IADD3 R3, R0, -0xf7, RZ ;  /* 0xffffff0900037810 */ /* 0x000fc40007ffe0ff */
[----:B------:R-:W-:Y:S02]  /*8400*/  ISETP.GE.U32.AND P6, PT, R2, 0x7ffffe8e, PT ;  /* 0x7ffffe8e0200780c */ /* 0x000fe40003fc6070 */
[C---:B------:R-:W-:Y:S02]  /*8410*/  IADD3 R2, R0.reuse, -0xfb, RZ ;  /* 0xffffff0500027810 */ /* 0x040fe40007ffe0ff */
[----:B------:R-:W-:Y:S02]  /*8420*/  ISETP.GE.U32.AND P0, PT, R3, 0x7ffffe8a, PT ;  /* 0x7ffffe8a0300780c */ /* 0x000fe40003f06070 */
[----:B------:R-:W-:Y:S02]  /*8430*/  IADD3 R3, R0, -0xff, RZ ;  /* 0xffffff0100037810 */ /* 0x000fe40007ffe0ff */
[----:B------:R-:W-:Y:S02]  /*8440*/  ISETP.GE.U32.AND P2, PT, R2, 0x7ffffe86, PT ;  /* 0x7ffffe860200780c */ /* 0x000fe40003f46070 */
[----:B------:R-:W-:-:S02]  /*8450*/  IADD3 R2, R0, -0x84, RZ ;  /* 0xffffff7c00027810 */ /* 0x000fc40007ffe0ff */
[----:B------:R-:W-:Y:S01]  /*8460*/  ISETP.GE.U32.AND P1, PT, R3, 0x7ffffe82, PT ;  /* 0x7ffffe820300780c */ /* 0x000fe20003f26070 */
[----:B------:R4:W-:Y:S01]  /*8470*/  LDGSTS.E [R25+0x79000], [R18.64], !P6 ;  /* 0x7900000012197fae */ /* 0x0009e2000f121844 */
[----:B------:R-:W-:Y:S02]  /*8480*/  ISETP.GE.U32.AND P5, PT, R2, 0x7ffffefd, PT ;  /* 0x7ffffefd0200780c */ /* 0x000fe40003fa6070 */
[----:B------:R-:W-:Y:S01]  /*8490*/  IADD3 R3, R0, -0x88, RZ ;  /* 0xffffff7800037810 */ /* 0x000fe20007ffe0ff */
[----:B------:R4:W-:Y:S01]  /*84a0*/  LDGSTS.E [R25+0x7b000], [R4.64], !P0 ;  /* 0x7b00000004197fae */ /* 0x0009e2000c121844 */
[----:B-1----:R-:W-:Y:S02]  /*84b0*/  LOP3.LUT R13, R13, 0x1ff, RZ, 0xc0, !PT ;  /* 0x000001ff0d0d7812 */ /* 0x002fe400078ec0ff */
[----:B------:R-:W-:-:S03]  /*84c0*/  ISETP.GE.U32.AND P3, PT, R3, 0x7ffffef9, PT ;  /* 0x7ffffef90300780c */ /* 0x000fc60003f66070 */
[----:B------:R-:W-:Y:S02]  /*84d0*/  IMAD.SHL.U32 R13, R13, 0x4, RZ ;  /* 0x000000040d0d7824 */ /* 0x000fe400078e00ff */
[----:B----4-:R-:W-:Y:S01]  /*84e0*/  IMAD.WIDE R18, R11, 0x4, R28 ;  /* 0x000000040b127825 */ /* 0x010fe200078e021c */
[----:B------:R-:W-:Y:S02]  /*84f0*/  IADD3 R2, R0, -0x8c, RZ ;  /* 0xffffff7400027810 */ /* 0x000fe40007ffe0ff */
[----:B------:R-:W-:Y:S02]  /*8500*/  LOP3.LUT R13, R13, 0x60, RZ, 0x3c, !PT ;  /* 0x000000600d0d7812 */ /* 0x000fe400078e3cff */
[----:B------:R-:W-:Y:S01]  /*8510*/  STL.64 [R1+0x558], R18 ;  /* 0x0005581201007387 */ /* 0x000fe20000100a00 */
[----:B------:R-:W-:-:S03]  /*8520*/  ISETP.GE.U32.AND P4, PT, R2, 0x7ffffef5, PT ;  /* 0x7ffffef50200780c */ /* 0x000fc60003f86070 */
[----:B------:R1:W-:Y:S01]  /*8530*/  LDGSTS.E [R25+0x7d000], [R18.64], !P2 ;  /* 0x7d00000012197fae */ /* 0x0003e2000d121844 */
[----:B------:R-:W-:-:S03]  /*8540*/  IMAD.WIDE R4, R11, 0x4, R6 ;  /* 0x000000040b047825 */ /* 0x000fc600078e0206 */
[----:B------:R-:W4:Y:S04]  /*8550*/  LDL.LU.64 R6, [R1+0x408] ;  /* 0x0004080001067983 */ /* 0x000f280000300a00 */
[----:B------:R2:W-:Y:S04]  /*8560*/  STL.64 [R1+0x570], R4 ;  /* 0x0005700401007387 */ /* 0x0005e80000100a00 */
[----:B------:R2:W-:Y:S04]  /*8570*/  LDGSTS.E [R25+0x7f000], [R4.64], !P1 ;  /* 0x7f00000004197fae */ /* 0x0005e8000c921844 */
[----:B------:R-:W4:Y:S01]  /*8580*/  LDL.LU.64 R28, [R1+0x418] ;  /* 0x00041800011c7983 */ /* 0x000f220000300a00 */
[----:B------:R-:W-:-:S05]  /*8590*/  IMAD.WIDE R14, R11, 0x4, R14 ;  /* 0x000000040b0e7825 */ /* 0x000fca00078e020e */
[----:B------:R1:W-:Y:S04]  /*85a0*/  STL.64 [R1+0x1a8], R14 ;  /* 0x0001a80e01007387 */ /* 0x0003e80000100a00 */
[----:B------:R1:W-:Y:S01]  /*85b0*/  LDGSTS.E [R13+0x41800], [R14.64], !P5 ;  /* 0x418000000e0d7fae */ /* 0x0003e2000e921844 */
[----:B--2---:R-:W-:-:S03]  /*85c0*/  IMAD.WIDE R4, R11, 0x4, R8 ;  /* 0x000000040b047825 */ /* 0x004fc600078e0208 */
[----:B------:R-:W2:Y:S04]  /*85d0*/  LDL.LU.64 R8, [R1+0x410] ;  /* 0x0004100001087983 */ /* 0x000ea80000300a00 */
[----:B------:R1:W-:Y:S04]  /*85e0*/  STL.64 [R1+0x1a0], R4 ;  /* 0x0001a00401007387 */ /* 0x0003e80000100a00 */
[----:B------:R1:W-:Y:S02]  /*85f0*/  LDGSTS.E [R13+0x43800], [R4.64], !P3 ;  /* 0x43800000040d7fae */ /* 0x0003e4000d921844 */
[----:B-1----:R-:W-:-:S02]  /*8600*/  IMAD.WIDE R14, R11, 0x4, R16 ;  /* 0x000000040b0e7825 */ /* 0x002fc400078e0210 */
[----:B------:R-:W2:Y:S04]  /*8610*/  LDL.LU.64 R16, [R1+0x110] ;  /* 0x0001100001107983 */ /* 0x000ea80000300a00 */
[----:B------:R3:W-:Y:S01]  /*8620*/  STL.64 [R1+0x30], R14 ;  /* 0x0000300e01007387 */ /* 0x0007e20000100a00 */
[----:B------:R-:W-:-:S03]  /*8630*/  IMAD.WIDE R4, R11, 0x4, R22 ;  /* 0x000000040b047825 */ /* 0x000fc600078e0216 */
[----:B------:R-:W2:Y:S04]  /*8640*/  LDL.LU.64 R24, [R1+0x108] ;  /* 0x0001080001187983 */ /* 0x000ea80000300a00 */
[----:B------:R3:W-:Y:S04]  /*8650*/  LDGSTS.E [R13+0x45800], [R14.64], !P4 ;  /* 0x458000000e0d7fae */ /* 0x0007e8000e121844 */
[----:B------:R1:W-:Y:S01]  /*8660*/  STL.64 [R1+0x28], R4 ;  /* 0x0000280401007387 */ /* 0x0003e20000100a00 */
[----:B---3--:R-:W-:-:S03]  /*8670*/  IMAD.WIDE R14, R11, 0x4, R20 ;  /* 0x000000040b0e7825 */ /* 0x008fc600078e0214 */
        /* <DEDUP_REMOVED lines=14> */
[----:B------:R-:W-:-:S02]  /*8760*/  ISETP.GE.U32.AND P3, PT, R2, 0x7ffffedd, PT ;  /* 0x7ffffedd0200780c */ /* 0x000fc40003f66070 */
[C---:B------:R-:W-:Y:S01]  /*8770*/  IADD3 R3, R0.reuse, -0xa8, RZ ;  /* 0xffffff5800037810 */ /* 0x040fe20007ffe0ff */
[----:B------:R1:W-:Y:S01]  /*8780*/  LDGSTS.E [R13+0x49800], [R14.64], !P0 ;  /* 0x498000000e0d7fae */ /* 0x0003e2000c121844 */
[----:B------:R-:W-:Y:S02]  /*8790*/  IADD3 R2, R0, -0xac, RZ ;  /* 0xffffff5400027810 */ /* 0x000fe40007ffe0ff */
[----:B------:R-:W-:Y:S02]  /*87a0*/  ISETP.GE.U32.AND P4, PT, R3, 0x7ffffed9, PT ;  /* 0x7ffffed90300780c */ /* 0x000fe40003f86070 */
[----:B------:R-:W-:Y:S02]  /*87b0*/  ISETP.GE.U32.AND P6, PT, R2, 0x7ffffed5, PT ;  /* 0x7ffffed50200780c */ /* 0x000fe40003fc6070 */
[C---:B-1----:R-:W-:Y:S02]  /*87c0*/  IADD3 R5, R0.reuse, -0xb0, RZ ;  /* 0xffffff5000057810 */ /* 0x042fe40007ffe0ff */
[----:B------:R-:W-:-:S02]  /*87d0*/  IADD3 R4, R0, -0xb4, RZ ;  /* 0xffffff4c00047810 */ /* 0x000fc40007ffe0ff */
[----:B------:R-:W-:Y:S02]  /*87e0*/  ISETP.GE.U32.AND P0, PT, R5, 0x7ffffed1, PT ;  /* 0x7ffffed10500780c */ /* 0x000fe40003f06070 */
[----:B------:R-:W-:Y:S01]  /*87f0*/  IADD3 R14, R0, -0xb8, RZ ;  /* 0xffffff48000e7810 */ /* 0x000fe20007ffe0ff */
[C---:B----4-:R-:W-:Y:S02]  /*8800*/  IMAD.WIDE R2, R11.reuse, 0x4, R6 ;  /* 0x000000040b027825 */ /* 0x050fe400078e0206 */
[----:B------:R-:W4:Y:S04]  /*8810*/  LDL.LU.64 R6, [R1+0xf8] ;  /* 0x0000f80001067983 */ /* 0x000f280000300a00 */
[----:B------:R1:W-:Y:S01]  /*8820*/  LDGSTS.E [R13+0x4b800], [R2.64], !P2 ;  /* 0x4b800000020d7fae */ /* 0x0003e2000d121844 */
[----:B------:R-:W-:Y:S01]  /*8830*/  ISETP.GE.U32.AND P2, PT, R4, 0x7ffffecd, PT ;  /* 0x7ffffecd0400780c */ /* 0x000fe20003f46070 */
[----:B------:R-:W-:-:S02]  /*8840*/  IMAD.WIDE R18, R11, 0x4, R28 ;  /* 0x000000040b127825 */ /* 0x000fc400078e021c */
[----:B------:R-:W4:Y:S04]  /*8850*/  LDL.LU.64 R28, [R1+0xf0] ;  /* 0x0000f000011c7983 */ /* 0x000f280000300a00 */
[----:B------:R-:W-:Y:S04]  /*8860*/  STL [R1+0x6d0], R3 ;  /* 0x0006d00301007387 */ /* 0x000fe80000100800 */
[----:B------:R1:W-:Y:S04]  /*8870*/  STL.64 [R1+0x1d8], R18 ;  /* 0x0001d81201007387 */ /* 0x0003e80000100a00 */
[----:B------:R1:W-:Y:S01]  /*8880*/  LDGSTS.E [R13+0x4d800], [R18.64], !P1 ;  /* 0x4d800000120d7fae */ /* 0x0003e2000c921844 */
[----:B------:R-:W-:-:S02]  /*8890*/  ISETP.GE.U32.AND P1, PT, R14, 0x7ffffec9, PT ;  /* 0x7ffffec90e00780c */ /* 0x000fc40003f26070 */
[----:B-1----:R-:W-:Y:S01]  /*88a0*/  IADD3 R18, R0, -0xc0, RZ ;  /* 0xffffff4000127810 */ /* 0x002fe20007ffe0ff */
[C---:B--2---:R-:W-:Y:S02]  /*88b0*/  IMAD.WIDE R4, R11.reuse, 0x4, R8 ;  /* 0x000000040b047825 */ /* 0x044fe400078e0208 */
[----:B------:R-:W2:Y:S04]  /*88c0*/  LDL.LU.64 R8, [R1+0xe8] ;  /* 0x0000e80001087983 */ /* 0x000ea80000300a00 */
[----:B------:R1:W-:Y:S04]  /*88d0*/  STL.64 [R1+0x1f8], R4 ;  /* 0x0001f80401007387 */ /* 0x0003e80000100a00 */
[----:B------:R1:W-:Y:S01]  /*88e0*/  LDGSTS.E [R13+0x4f800], [R4.64], !P5 ;  /* 0x4f800000040d7fae */ /* 0x0003e2000e921844 */
[----:B------:R-:W-:-:S03]  /*88f0*/  IMAD.WIDE R22, R11, 0x4, R16 ;  /* 0x000000040b167825 */ /* 0x000fc600078e0210 */
[----:B------:R-:W2:Y:S04]  /*8900*/  LDL.LU.64 R16, [R1+0xe0] ;  /* 0x0000e00001107983 */ /* 0x000ea80000300a00 */
[----:B------:R3:W-:Y:S01]  /*8910*/  STL.64 [R1+0x218], R22 ;  /* 0x0002181601007387 */ /* 0x0007e20000100a00 */
[----:B------:R-:W-:-:S03]  /*8920*/  IMAD.WIDE R14, R11, 0x4, R24 ;  /* 0x000000040b0e7825 */ /* 0x000fc600078e0218 */
[----:B------:R3:W-:Y:S01]  /*8930*/  LDGSTS.E [R13+0x51800], [R22.64], !P3 ;  /* 0x51800000160d7fae */ /* 0x0007e2000d921844 */
[----:B------:R-:W-:-:S03]  /*8940*/  ISETP.GE.U32.AND P3, PT, R18, 0x7ffffec1, PT ;  /* 0x7ffffec11200780c */ /* 0x000fc60003f66070 */
[----:B-1----:R-:W2:Y:S04]  /*8950*/  LDL.LU.64 R4, [R1+0xd8] ;  /* 0x0000d80001047983 */ /* 0x002ea80000300a00 */
[----:B------:R1:W-:Y:S04]  /*8960*/  STL.64 [R1+0x108], R14 ;  /* 0x0001080e01007387 */ /* 0x0003e80000100a00 */
[----:B------:R-:W2:Y:S01]  /*8970*/  LDL.LU.64 R24, [R1+0xd0] ;  /* 0x0000d00001187983 */ /* 0x000ea20000300a00 */
[----:B---3--:R-:W-:-:S03]  /*8980*/  IMAD.WIDE R18, R11, 0x4, R20 ;  /* 0x000000040b127825 */ /* 0x008fc600078e0214 */
[----:B------:R1:W-:Y:S04]  /*8990*/  LDGSTS.E [R13+0x53800], [R14.64], !P4 ;  /* 0x538000000e0d7fae */ /* 0x0003e8000e121844 */
[----:B------:R-:W-:Y:S04]  /*89a0*/  STL.64 [R1+0x100], R18 ;  /* 0x0001001201007387 */ /* 0x000fe80000100a00 */
[----:B------:R-:W4:Y:S01]  /*89b0*/  LDL.LU.64 R22, [R1+0xc8] ;  /* 0x0000c80001167983 */ /* 0x000f220000300a00 */
[C---:B------:R-:W-:Y:S02]  /*89c0*/  IADD3 R3, R0.reuse, -0xbc, RZ ;  /* 0xffffff4400037810 */ /* 0x040fe40007ffe0ff */
[----:B-1----:R-:W-:Y:S01]  /*89d0*/  IADD3 R14, R0, -0xc8, RZ ;  /* 0xffffff38000e7810 */ /* 0x002fe20007ffe0ff */
[----:B------:R1:W-:Y:S01]  /*89e0*/  LDGSTS.E [R13+0x55800], [R18.64], !P6 ;  /* 0x55800000120d7fae */ /* 0x0003e2000f121844 */
[----:B------:R-:W-:-:S02]  /*89f0*/  ISETP.GE.U32.AND P5, PT, R3, 0x7ffffec5, PT ;  /* 0x7ffffec50300780c */ /* 0x000fc40003fa6070 */
[----:B------:R-:W-:Y:S02]  /*8a00*/  ISETP.GE.U32.AND P6, PT, R14, 0x7ffffeb9, PT ;  /* 0x7ffffeb90e00780c */ /* 0x000fe40003fc6070 */
[----:B------:R-:W-:-:S04]  /*8a10*/  IADD3 R3, R0, -0xc4, RZ ;  /* 0xffffff3c00037810 */ /* 0x000fc80007ffe0ff */
[----:B------:R-:W-:Y:S01]  /*8a20*/  ISETP.GE.U32.AND P4, PT, R3, 0x7ffffebd, PT ;  /* 0x7ffffebd0300780c */ /* 0x000fe20003f86070 */
[----:B----4-:R-:W-:-:S05]  /*8a30*/  IMAD.WIDE R6, R11, 0x4, R6 ;  /* 0x000000040b067825 */ /* 0x010fca00078e0206 */
[----:B------:R4:W-:Y:S04]  /*8a40*/  STL.64 [R1+0xf8], R6 ;  /* 0x0000f80601007387 */ /* 0x0009e80000100a00 */
[----:B------:R4:W-:Y:S01]  /*8a50*/  LDGSTS.E [R13+0x57800], [R6.64], !P0 ;  /* 0x57800000060d7fae */ /* 0x0009e2000c121844 */
[----:B------:R-:W-:-:S03]  /*8a60*/  IMAD.WIDE R14, R11, 0x4, R28 ;  /* 0x000000040b0e7825 */ /* 0x000fc600078e021c */
[----:B------:R-:W4:Y:S04]  /*8a70*/  LDL.LU.64 R20, [R1+0xc0] ;  /* 0x0000c00001147983 */ /* 0x000f280000300a00 */
[----:B------:R-:W4:Y:S02]  /*8a80*/  LDL.LU.64 R28, [R1+0xb8] ;  /* 0x0000b800011c7983 */ /* 0x000f240000300a00 */
[----:B----4-:R-:W-:Y:S02]  /*8a90*/  IADD3 R6, R0, -0xd0, RZ ;  /* 0xffffff3000067810 */ /* 0x010fe40007ffe0ff */
[----:B------:R-:W-:Y:S04]  /*8aa0*/  STL.64 [R1+0xf0], R14 ;  /* 0x0000f00e01007387 */ /* 0x000fe80000100a00 */
[----:B------:R4:W-:Y:S01]  /*8ab0*/  LDGSTS.E [R13+0x59800], [R14.64], !P2 ;  /* 0x598000000e0d7fae */ /* 0x0009e2000d121844 */
[----:B------:R-:W-:Y:S01]  /*8ac0*/  ISETP.GE.U32.AND P2, PT, R6, 0x7ffffeb1, PT ;  /* 0x7ffffeb10600780c */ /* 0x000fe20003f46070 */
[----:B--2---:R-:W-:-:S05]  /*8ad0*/  IMAD.WIDE R8, R11, 0x4, R8 ;  /* 0x000000040b087825 */ /* 0x004fca00078e0208 */
[----:B------:R2:W-:Y:S04]  /*8ae0*/  STL.64 [R1+0xe8], R8 ;  /* 0x0000e80801007387 */ /* 0x0005e80000100a00 */
[----:B------:R-:W3:Y:S04]  /*8af0*/  LDL.LU.64 R6, [R1+0xb0] ;  /* 0x0000b00001067983 */ /* 0x000ee80000300a00 */
[----:B------:R2:W-:Y:S04]  /*8b00*/  LDGSTS.E [R13+0x5b800], [R8.64], !P1 ;  /* 0x5b800000080d7fae */ /* 0x0005e8000c921844 */
[----:B--2---:R-:W2:Y:S01]  /*8b10*/  LDL.LU.64 R8, [R1+0xa8] ;  /* 0x0000a80001087983 */ /* 0x004ea20000300a00 */
[----:B------:R-:W-:-:S05]  /*8b20*/  IMAD.WIDE R16, R11, 0x4, R16 ;  /* 0x000000040b107825 */ /* 0x000fca00078e0210 */
[----:B------:R1:W-:Y:S04]  /*8b30*/  STL.64 [R1+0xe0], R16 ;  /* 0x0000e01001007387 */ /* 0x0003e80000100a00 */
[----:B------:R1:W-:Y:S01]  /*8b40*/  LDGSTS.E [R13+0x5d800], [R16.64], !P5 ;  /* 0x5d800000100d7fae */ /* 0x0003e2000e921844 */
[----:B------:R-:W-:-:S05]  /*8b50*/  IMAD.WIDE R4, R11, 0x4, R4 ;  /* 0x000000040b047825 */ /* 0x000fca00078e0204 */
[----:B------:R4:W-:Y:S01]  /*8b60*/  STL.64 [R1+0xd8], R4 ;  /* 0x0000d80401007387 */ /* 0x0009e20000100a00 */
[----:B-1----:R-:W-:-:S03]  /*8b70*/  IMAD.WIDE R18, R11, 0x4, R24 ;  /* 0x000000040b127825 */ /* 0x002fc600078e0218 */
[----:B------:R-:W2:Y:S04]  /*8b80*/  LDL.LU.64 R16, [R1+0xa0] ;  /* 0x0000a00001107983 */ /* 0x000ea80000300a00 */
[----:B------:R4:W-:Y:S04]  /*8b90*/  LDGSTS.E [R13+0x5f800], [R4.64], !P3 ;  /* 0x5f800000040d7fae */ /* 0x0009e8000d921844 */
[----:B------:R-:W-:Y:S04]  /*8ba0*/  STL.64 [R1+0xd0], R18 ;  /* 0x0000d01201007387 */ /* 0x000fe80000100a00 */
[----:B------:R1:W-:Y:S01]  /*8bb0*/  LDGSTS.E [R13+0x61800], [R18.64], !P4 ;  /* 0x61800000120d7fae */ /* 0x0003e2000e121844 */
[----:B----4-:R-:W-:-:S03]  /*8bc0*/  IMAD.WIDE R4, R11, 0x4, R22 ;  /* 0x000000040b047825 */ /* 0x010fc600078e0216 */
[----:B------:R-:W4:Y:S04]  /*8bd0*/  LDL.LU.64 R22, [R1+0x98] ;  /* 0x0000980001167983 */ /* 0x000f280000300a00 */
[----:B------:R1:W-:Y:S04]  /*8be0*/  STL.64 [R1+0xc8], R4 ;  /* 0x0000c80401007387 */ /* 0x0003e80000100a00 */
[----:B------:R1:W-:Y:S04]  /*8bf0*/  LDGSTS.E [R13+0x63800], [R4.64], !P6 ;  /* 0x63800000040d7fae */ /* 0x0003e8000f121844 */
[----:B-1----:R-:W4:Y:S01]  /*8c00*/  LDL.LU.64 R4, [R1+0x90] ;  /* 0x0000900001047983 */ /* 0x002f220000300a00 */
[----:B------:R-:W-:-:S02]  /*8c10*/  IADD3 R3, R0, -0xcc, RZ ;  /* 0xffffff3400037810 */ /* 0x000fc40007ffe0ff */
[C---:B------:R-:W-:Y:S02]  /*8c20*/  IADD3 R14, R0.reuse, -0xd8, RZ ;  /* 0xffffff28000e7810 */ /* 0x040fe40007ffe0ff */
[----:B------:R-:W-:Y:S02]  /*8c30*/  ISETP.GE.U32.AND P0, PT, R3, 0x7ffffeb5, PT ;  /* 0x7ffffeb50300780c */ /* 0x000fe40003f06070 */
[----:B------:R-:W-:Y:S02]  /*8c40*/  IADD3 R3, R0, -0xd4, RZ ;  /* 0xffffff2c00037810 */ /* 0x000fe40007ffe0ff */
[----:B------:R-:W-:Y:S02]  /*8c50*/  ISETP.GE.U32.AND P5, PT, R14, 0x7ffffea9, PT ;  /* 0x7ffffea90e00780c */ /* 0x000fe40003fa6070 */
[----:B------:R-:W-:Y:S02]  /*8c60*/  IADD3 R14, R0, -0xe0, RZ ;  /* 0xffffff20000e7810 */ /* 0x000fe40007ffe0ff */
[----:B------:R-:W-:-:S02]  /*8c70*/  ISETP.GE.U32.AND P1, PT, R3, 0x7ffffead, PT ;  /* 0x7ffffead0300780c */ /* 0x000fc40003f26070 */
[----:B------:R-:W-:Y:S02]  /*8c80*/  ISETP.GE.U32.AND P4, PT, R14, 0x7ffffea1, PT ;  /* 0x7ffffea10e00780c */ /* 0x000fe40003f86070 */
[C---:B------:R-:W-:Y:S02]  /*8c90*/  IADD3 R3, R0.reuse, -0xdc, RZ ;  /* 0xffffff2400037810 */ /* 0x040fe40007ffe0ff */
[----:B------:R-:W-:Y:S01]  /*8ca0*/  IADD3 R18, R0, -0xe8, RZ ;  /* 0xffffff1800127810 */ /* 0x000fe20007ffe0ff */
[----:B------:R-:W-:-:S04]  /*8cb0*/  IMAD.WIDE R20, R11, 0x4, R20 ;  /* 0x000000040b147825 */ /* 0x000fc800078e0214 */
[----:B------:R-:W-:Y:S01]  /*8cc0*/  IMAD.WIDE R14, R11, 0x4, R28 ;  /* 0x000000040b0e7825 */ /* 0x000fe200078e021c */
[----:B------:R-:W-:Y:S01]  /*8cd0*/  STL.64 [R1+0xc0], R20 ;  /* 0x0000c01401007387 */ /* 0x000fe20000100a00 */
[----:B------:R-:W-:Y:S02]  /*8ce0*/  ISETP.GE.U32.AND P3, PT, R3, 0x7ffffea5, PT ;  /* 0x7ffffea50300780c */ /* 0x000fe40003f66070 */
[----:B------:R-:W-:Y:S01]  /*8cf0*/  IADD3 R3, R0, -0xe4, RZ ;  /* 0xffffff1c00037810 */ /* 0x000fe20007ffe0ff */
[----:B------:R1:W-:Y:S01]  /*8d00*/  LDGSTS.E [R13+0x65800], [R20.64], !P0 ;  /* 0x65800000140d7fae */ /* 0x0003e2000c121844 */
[----:B------:R-:W-:-:S03]  /*8d10*/  ISETP.GE.U32.AND P0, PT, R18, 0x7ffffe99, PT ;  /* 0x7ffffe991200780c */ /* 0x000fc60003f06070 */
[----:B------:R-:W4:Y:S01]  /*8d20*/  LDL.LU.64 R28, [R1+0x88] ;  /* 0x00008800011c7983 */ /* 0x000f220000300a00 */
[----:B------:R-:W-:-:S03]  /*8d30*/  IADD3 R18, R0, -0xf0, RZ ;  /* 0xffffff1000127810 */ /* 0x000fc60007ffe0ff */
[----:B------:R2:W-:Y:S04]  /*8d40*/  STL.64 [R1+0xb8], R14 ;  /* 0x0000b80e01007387 */ /* 0x0005e80000100a00 */
[----:B------:R2:W-:Y:S01]  /*8d50*/  LDGSTS.E [R13+0x67800], [R14.64], !P2 ;  /* 0x678000000e0d7fae */ /* 0x0005e2000d121844 */
[----:B------:R-:W-:Y:S01]  /*8d60*/  ISETP.GE.U32.AND P6, PT, R3, 0x7ffffe9d, PT ;  /* 0x7ffffe9d0300780c */ /* 0x000fe20003fc6070 */
[----:B---3--:R-:W-:-:S05]  /*8d70*/  IMAD.WIDE R6, R11, 0x4, R6 ;  /* 0x000000040b067825 */ /* 0x008fca00078e0206 */
[----:B------:R3:W-:Y:S04]  /*8d80*/  STL.64 [R1+0xb0], R6 ;  /* 0x0000b00601007387 */ /* 0x0007e80000100a00 */
[----:B------:R3:W-:Y:S01]  /*8d90*/  LDGSTS.E [R13+0x69800], [R6.64], !P1 ;  /* 0x69800000060d7fae */ /* 0x0007e2000c921844 */
[----:B------:R-:W-:Y:S01]  /*8da0*/  ISETP.GE.U32.AND P1, PT, R18, 0x7ffffe91, PT ;  /* 0x7ffffe911200780c */ /* 0x000fe20003f26070 */
[C---:B--2---:R-:W-:Y:S02]  /*8db0*/  IMAD.WIDE R14, R11.reuse, 0x4, R8 ;  /* 0x000000040b0e7825 */ /* 0x044fe400078e0208 */
[----:B---3--:R-:W2:Y:S04]  /*8dc0*/  LDL.LU.64 R6, [R1+0x10] ;  /* 0x0000100001067983 */ /* 0x008ea80000300a00 */
[----:B------:R3:W-:Y:S04]  /*8dd0*/  STL.64 [R1+0x3b8], R14 ;  /* 0x0003b80e01007387 */ /* 0x0007e80000100a00 */
[----:B------:R-:W2:Y:S04]  /*8de0*/  LDL.LU.64 R8, [R1] ;  /* 0x0000000001087983 */ /* 0x000ea80000300a00 */
[----:B------:R-:W2:Y:S04]  /*8df0*/  LDL.LU.64 R18, [R1+0x80] ;  /* 0x0000800001127983 */ /* 0x000ea80000300a00 */
[----:B------:R3:W-:Y:S01]  /*8e00*/  LDGSTS.E [R13+0x6b800], [R14.64], !P5 ;  /* 0x6b8000000e0d7fae */ /* 0x0007e2000e921844 */
[----:B-1----:R-:W-:Y:S01]  /*8e10*/  IMAD.WIDE R20, R11, 0x4, R16 ;  /* 0x000000040b147825 */ /* 0x002fe200078e0210 */
[----:B------:R-:W-:-:S02]  /*8e20*/  IADD3 R16, R0, -0xf8, RZ ;  /* 0xffffff0800107810 */ /* 0x000fc40007ffe0ff */
[----:B---3--:R-:W3:Y:S04]  /*8e30*/  LDL.LU.64 R14, [R1+0x78] ;  /* 0x00007800010e7983 */ /* 0x008ee80000300a00 */
[----:B------:R1:W-:Y:S04]  /*8e40*/  STL.64 [R1+0x3d8], R20 ;  /* 0x0003d81401007387 */ /* 0x0003e80000100a00 */
[----:B------:R-:W2:Y:S04]  /*8e50*/  LDL.LU.64 R24, [R1+0x70] ;  /* 0x0000700001187983 */ /* 0x000ea80000300a00 */
[----:B------:R1:W-:Y:S01]  /*8e60*/  LDGSTS.E [R13+0x6d800], [R20.64], !P3 ;  /* 0x6d800000140d7fae */ /* 0x0003e2000d921844 */
[----:B----4-:R-:W-:Y:S01]  /*8e70*/  IMAD.WIDE R26, R11, 0x4, R22 ;  /* 0x000000040b1a7825 */ /* 0x010fe200078e0216 */
[----:B------:R-:W-:-:S02]  /*8e80*/  ISETP.GE.U32.AND P3, PT, R16, 0x7ffffe89, PT ;  /* 0x7ffffe891000780c */ /* 0x000fc40003f66070 */
[----:B------:R-:W4:Y:S04]  /*8e90*/  LDL.LU.64 R22, [R1+0x58] ;  /* 0x0000580001167983 */ /* 0x000f280000300a00 */
[----:B------:R1:W-:Y:S04]  /*8ea0*/  STL.64 [R1+0x3f8], R26 ;  /* 0x0003f81a01007387 */ /* 0x0003e80000100a00 */
[----:B-1----:R-:W2:Y:S04]  /*8eb0*/  LDL.LU.64 R20, [R1+0x38] ;  /* 0x0000380001147983 */ /* 0x002ea80000300a00 */
[----:B------:R-:W2:Y:S04]  /*8ec0*/  LDL.LU.64 R16, [R1+0x18] ;  /* 0x0000180001107983 */ /* 0x000ea80000300a00 */
[----:B------:R1:W-:Y:S01]  /*8ed0*/  LDGSTS.E [R13+0x6f800], [R26.64], !P4 ;  /* 0x6f8000001a0d7fae */ /* 0x0003e2000e121844 */
[----:B------:R-:W-:-:S05]  /*8ee0*/  IMAD.WIDE R4, R11, 0x4, R4 ;  /* 0x000000040b047825 */ /* 0x000fca00078e0204 */
[----:B------:R1:W-:Y:S04]  /*8ef0*/  LDGSTS.E [R13+0x71800], [R4.64], !P6 ;  /* 0x71800000040d7fae */ /* 0x0003e8000f121844 */
[----:B-1----:R-:W2:Y:S04]  /*8f00*/  LDL.LU.64 R26, [R1+0x748] ;  /* 0x00074800011a7983 */ /* 0x002ea80000300a00 */
[----:B------:R1:W-:Y:S04]  /*8f10*/  STL.64 [R1+0x418], R4 ;  /* 0x0004180401007387 */ /* 0x0003e80000100a00 */
[----:B-1----:R-:W2:Y:S01]  /*8f20*/  LDL.LU.64 R4, [R1+0x740] ;  /* 0x0007400001047983 */ /* 0x002ea20000300a00 */
[----:B------:R-:W-:-:S04]  /*8f30*/  IADD3 R3, R0, -0xec, RZ ;  /* 0xffffff1400037810 */ /* 0x000fc80007ffe0ff */
[----:B------:R-:W-:Y:S02]  /*8f40*/  ISETP.GE.U32.AND P2, PT, R3, 0x7ffffe95, PT ;  /* 0x7ffffe950300780c */ /* 0x000fe40003f46070 */
[----:B------:R-:W-:-:S04]  /*8f50*/  IADD3 R3, R0, -0xf4, RZ ;  /* 0xffffff0c00037810 */ /* 0x000fc80007ffe0ff */
[----:B------:R-:W-:Y:S01]  /*8f60*/  ISETP.GE.U32.AND P5, PT, R3, 0x7ffffe8d, PT ;  /* 0x7ffffe8d0300780c */ /* 0x000fe20003fa6070 */
[----:B------:R-:W-:Y:S01]  /*8f70*/  IMAD.WIDE R28, R11, 0x4, R28 ;  /* 0x000000040b1c7825 */ /* 0x000fe200078e021c */
[C---:B------:R-:W-:Y:S02]  /*8f80*/  IADD3 R3, R0.reuse, -0xfc, RZ ;  /* 0xffffff0400037810 */ /* 0x040fe40007ffe0ff */
[----:B------:R-:W-:Y:S02]  /*8f90*/  IADD3 R0, R0, -0x100, RZ ;  /* 0xffffff0000007810 */ /* 0x000fe40007ffe0ff */
[----:B------:R1:W-:Y:S02]  /*8fa0*/  LDGSTS.E [R13+0x73800], [R28.64], !P0 ;  /* 0x738000001c0d7fae */ /* 0x0003e4000c121844 */
[----:B------:R-:W-:Y:S02]  /*8fb0*/  ISETP.GE.U32.AND P0, PT, R0, 0x7ffffe81, PT ;  /* 0x7ffffe810000780c */ /* 0x000fe40003f06070 */
[----:B------:R-:W-:-:S02]  /*8fc0*/  IADD3 R0, R10, 0x100000, RZ ;  /* 0x001000000a007810 */ /* 0x000fc40007ffe0ff */
[----:B-1----:R-:W-:Y:S02]  /*8fd0*/  IADD3 R13, R10, 0x100000, RZ ;  /* 0x001000000a0d7810 */ /* 0x002fe40007ffe0ff */
[----:B------:R-:W1:Y:S01]  /*8fe0*/  S2R R10, SR_TID.X ;  /* 0x00000000000a7919 */ /* 0x000e620000002100 */
[----:B--2---:R-:W-:-:S03]  /*8ff0*/  ISETP.NE.U32.AND P6, PT, R5, RZ, PT ;  /* 0x000000ff0500720c */ /* 0x004fc60003fc5070 */
[----:B------:R-:W2:Y:S01]  /*9000*/  LDL.LU R5, [R1+0x738] ;  /* 0x0007380001057983 */ /* 0x000ea20000300800 */
[----:B------:R-:W-:Y:S01]  /*9010*/  ISETP.GE.U32.AND P4, PT, R3, 0x7ffffe85, PT ;  /* 0x7ffffe850300780c */ /* 0x000fe20003f86070 */
[----:B------:R-:W-:Y:S01]  /*9020*/  IMAD.MOV.U32 R3, RZ, RZ, c[0x0][0x18c] ;  /* 0x00006300ff037624 */ /* 0x000fe200078e00ff */
[----:B-1----:R-:W-:-:S03]  /*9030*/  LOP3.LUT R10, R10, 0x1ff, RZ, 0xc0, !PT ;  /* 0x000001ff0a0a7812 */ /* 0x002fc600078ec0ff */
[----:B------:R-:W-:Y:S01]  /*9040*/  IMAD.SHL.U32 R3, R3, 0x80, RZ ;  /* 0x0000008003037824 */ /* 0x000fe200078e00ff */
[----:B------:R1:W-:Y:S01]  /*9050*/  STL.64 [R1+0x88], R28 ;  /* 0x0000881c01007387 */ /* 0x0003e20000100a00 */
[----:B------:R-:W-:Y:S02]  /*9060*/  IMAD.SHL.U32 R10, R10, 0x4, RZ ;  /* 0x000000040a0a7824 */ /* 0x000fe400078e00ff */
[----:B------:R-:W-:-:S04]  /*9070*/  IMAD.WIDE R6, R3, 0x4, R6 ;  /* 0x0000000403067825 */ /* 0x000fc800078e0206 */
[----:B------:R-:W-:Y:S01]  /*9080*/  IMAD.WIDE R18, R11, 0x4, R18 ;  /* 0x000000040b127825 */ /* 0x000fe200078e0212 */
[----:B------:R-:W-:Y:S03]  /*9090*/  STL.64 [R1+0x500], R6 ;  /* 0x0005000601007387 */ /* 0x000fe60000100a00 */
[----:B-1----:R-:W-:-:S04]  /*90a0*/  IMAD.WIDE R28, R3, 0x4, R8 ;  /* 0x00000004031c7825 */ /* 0x002fc800078e0208 */
[C---:B---3--:R-:W-:Y:S01]  /*90b0*/  IMAD.WIDE R14, R11.reuse, 0x4, R14 ;  /* 0x000000040b0e7825 */ /* 0x048fe200078e020e */
[----:B------:R-:W-:Y:S03]  /*90c0*/  STL.64 [R1+0x510], R28 ;  /* 0x0005101c01007387 */ /* 0x000fe60000100a00 */
[C---:B------:R-:W-:Y:S01]  /*90d0*/  IMAD.WIDE R24, R11.reuse, 0x4, R24 ;  /* 0x000000040b187825 */ /* 0x040fe200078e0218 */
[----:B------:R1:W-:Y:S03]  /*90e0*/  STL.64 [R1], R18 ;  /* 0x0000001201007387 */ /* 0x0003e60000100a00 */
[----:B----4-:R-:W-:-:S04]  /*90f0*/  IMAD.WIDE R22, R11, 0x4, R22 ;  /* 0x000000040b167825 */ /* 0x010fc800078e0216 */
[----:B------:R-:W-:-:S04]  /*9100*/  IMAD.WIDE R20, R11, 0x4, R20 ;  /* 0x000000040b147825 */ /* 0x000fc800078e0214 */
[----:B------:R-:W-:-:S04]  /*9110*/  IMAD.WIDE R16, R11, 0x4, R16 ;  /* 0x000000040b107825 */ /* 0x000fc800078e0210 */
[----:B--2---:R-:W-:Y:S01]  /*9120*/  IMAD.WIDE R8, R3, 0x4, R4 ;  /* 0x0000000403087825 */ /* 0x004fe200078e0204 */
[----:B------:R-:W-:-:S04]  /*9130*/  LOP3.LUT R5, R10, 0x60, RZ, 0x3c, !PT ;  /* 0x000000600a057812 */ /* 0x000fc800078e3cff */
[----:B------:R-:W-:Y:S04]  /*9140*/  STL.64 [R1+0x528], R8 ;  /* 0x0005280801007387 */ /* 0x000fe80000100a00 */
[----:B------:R2:W-:Y:S04]  /*9150*/  STL.64 [R1+0x80], R14 ;  /* 0x0000800e01007387 */ /* 0x0005e80000100a00 */
[----:B------:R3:W-:Y:S04]  /*9160*/  STL.64 [R1+0x498], R24 ;  /* 0x0004981801007387 */ /* 0x0007e80000100a00 */
[----:B------:R1:W-:Y:S04]  /*9170*/  LDGSTS.E [R5+0x75800], [R18.64], !P2 ;  /* 0x7580000012057fae */ /* 0x0003e8000d121844 */
[----:B------:R2:W-:Y:S04]  /*9180*/  LDGSTS.E [R5+0x77800], [R14.64], !P1 ;  /* 0x778000000e057fae */ /* 0x0005e8000c921844 */
[----:B------:R3:W-:Y:S04]  /*9190*/  LDGSTS.E [R5+0x79800], [R24.64], !P5 ;  /* 0x7980000018057fae */ /* 0x0007e8000e921844 */
[----:B-1----:R-:W4:Y:S04]  /*91a0*/  LDL.LU.64 R18, [R1+0x730] ;  /* 0x0007300001127983 */ /* 0x002f280000300a00 */
[----:B------:R1:W-:Y:S04]  /*91b0*/  STL.64 [R1+0x4b8], R22 ;  /* 0x0004b81601007387 */ /* 0x0003e80000100a00 */
[----:B--2---:R-:W2:Y:S04]  /*91c0*/  LDL.LU.64 R14, [R1+0x728] ;  /* 0x00072800010e7983 */ /* 0x004ea80000300a00 */
[----:B------:R1:W-:Y:S04]  /*91d0*/  STL.64 [R1+0x38], R20 ;  /* 0x0000381401007387 */ /* 0x0003e80000100a00 */
[----:B------:R1:W-:Y:S04]  /*91e0*/  STL.64 [R1+0x4f8], R16 ;  /* 0x0004f81001007387 */ /* 0x0003e80000100a00 */
[----:B------:R1:W-:Y:S04]  /*91f0*/  LDGSTS.E [R5+0x7b800], [R22.64], !P3 ;  /* 0x7b80000016057fae */ /* 0x0003e8000d921844 */
[----:B---3--:R-:W3:Y:S04]  /*9200*/  LDL.LU.64 R24, [R1+0x720] ;  /* 0x0007200001187983 */ /* 0x008ee80000300a00 */
[----:B------:R1:W-:Y:S04]  /*9210*/  LDGSTS.E [R5+0x7d800], [R20.64], !P4 ;  /* 0x7d80000014057fae */ /* 0x0003e8000e121844 */
[----:B-1----:R-:W2:Y:S04]  /*9220*/  LDL.LU.64 R22, [R1+0x718] ;  /* 0x0007180001167983 */ /* 0x002ea80000300a00 */
[----:B------:R1:W-:Y:S04]  /*9230*/  LDGSTS.E [R5+0x7f800], [R16.64], !P0 ;  /* 0x7f80000010057fae */ /* 0x0003e8000c121844 */
[----:B------:R-:W2:Y:S04]  /*9240*/  LDL.LU.64 R20, [R1+0x710] ;  /* 0x0007100001147983 */ /* 0x000ea80000300a00 */
[----:B------:R-:W0:Y:S04]  /*9250*/  LDGDEPBAR ;  /* 0x00000000000079af */ /* 0x000e280000000000 */
[----:B-1----:R-:W2:Y:S04]  /*9260*/  LDL.LU.64 R16, [R1+0x708] ;  /* 0x0007080001107983 */ /* 0x002ea80000300a00 */
[----:B------:R1:W-:Y:S04]  /*9270*/  LDGSTS.E [R0+-0x78000], [R6.64], P6 ;  /* 0x8800000006007fae */ /* 0x0003e8000b121844 */
[----:B------:R-:W1:Y:S04]  /*9280*/  S2R R10, SR_TID.X ;  /* 0x00000000000a7919 */ /* 0x000e680000002100 */
[----:B------:R1:W-:Y:S04]  /*9290*/  LDGSTS.E [R13+-0x77000], [R28.64], P6 ;  /* 0x890000001c0d7fae */ /* 0x0003e8000b121844 */
[----:B-1----:R-:W2:Y:S01]  /*92a0*/  LDL.LU.64 R6, [R1+0x700] ;  /* 0x0007000001067983 */ /* 0x002ea20000300a00 */
[----:B------:R-:W-:-:S02]  /*92b0*/  LOP3.LUT R11, R10, 0x1ff, RZ, 0xc0, !PT ;  /* 0x000001ff0a0b7812 */ /* 0x000fc400078ec0ff */
[----:B------:R-:W-:-:S03]  /*92c0*/  LOP3.LUT R10, R10, 0x180, RZ, 0xc0, !PT ;  /* 0x000001800a0a7812 */ /* 0x000fc600078ec0ff */
[----:B------:R-:W-:Y:S01]  /*92d0*/  IMAD.SHL.U32 R11, R11, 0x4, RZ ;  /* 0x000000040b0b7824 */ /* 0x000fe200078e00ff */
[----:B------:R-:W-:-:S04]  /*92e0*/  SHF.R.U32.HI R10, RZ, 0x3, R10 ;  /* 0x00000003ff0a7819 */ /* 0x000fc8000001160a */
[CC--:B------:R-:W-:Y:S02]  /*92f0*/  LOP3.LUT R5, R11.reuse, R10.reuse, RZ, 0x3c, !PT ;  /* 0x0000000a0b057212 */ /* 0x0c0fe400078e3cff */
[----:B------:R-:W-:Y:S02]  /*9300*/  LOP3.LUT R4, R11, R10, RZ, 0x3c, !PT ;  /* 0x0000000a0b047212 */ /* 0x000fe400078e3cff */
[----:B------:R-:W-:-:S05]  /*9310*/  IADD3 R5, R5, 0x100000, RZ ;  /* 0x0010000005057810 */ /* 0x000fca0007ffe0ff */
[----:B------:R1:W-:Y:S01]  /*9320*/  LDGSTS.E [R5+-0x76000], [R8.64], P6 ;  /* 0x8a00000008057fae */ /* 0x0003e2000b121844 */
[----:B--2---:R-:W-:-:S03]  /*9330*/  IMAD.WIDE R10, R3, 0x4, R6 ;  /* 0x00000004030a7825 */ /* 0x004fc600078e0206 */
[----:B------:R-:W2:Y:S04]  /*9340*/  LDL.LU.64 R6, [R1+0x8] ;  /* 0x0000080001067983 */ /* 0x000ea80000300a00 */
[----:B------:R-:W2:Y:S04]  /*9350*/  LDL.LU.64 R28, [R1+0x6f8] ;  /* 0x0006f800011c7983 */ /* 0x000ea80000300a00 */
[----:B------:R-:W2:Y:S04]  /*9360*/  LDL.LU R13, [R1+0x6f0] ;  /* 0x0006f000010d7983 */ /* 0x000ea80000300800 */
[----:B-1----:R-:W2:Y:S01]  /*9370*/  LDL.LU.64 R8, [R1+0x6e8] ;  /* 0x0006e80001087983 */ /* 0x002ea20000300a00 */
[----:B------:R-:W-:-:S03]  /*9380*/  IADD3 R0, R4, 0x100000, RZ ;  /* 0x0010000004007810 */ /* 0x000fc60007ffe0ff */
[----:B------:R1:W-:Y:S04]  /*9390*/  STL.64 [R1+0x530], R10 ;  /* 0x0005300a01007387 */ /* 0x0003e80000100a00 */
[----:B------:R1:W-:Y:S01]  /*93a0*/  LDGSTS.E [R0+-0x75000], [R10.64], P6 ;  /* 0x8b0000000a007fae */ /* 0x0003e2000b121844 */
[----:B------:R-:W-:-:S03]  /*93b0*/  IADD3 R5, R4, 0x100000, RZ ;  /* 0x0010000004057810 */ /* 0x000fc60007ffe0ff */
[----:B-1----:R-:W3:Y:S01]  /*93c0*/  LDL.LU.64 R10, [R1+0x6e0] ;  /* 0x0006e000010a7983 */ /* 0x002ee20000300a00 */
[----:B------:R-:W-:-:S04]  /*93d0*/  LOP3.LUT R15, R15, 0x180, RZ, 0xc0, !PT ;  /* 0x000001800f0f7812 */ /* 0x000fc800078ec0ff */
[----:B------:R-:W-:Y:S01]  /*93e0*/  SHF.R.U32.HI R15, RZ, 0x3, R15 ;  /* 0x00000003ff0f7819 */ /* 0x000fe2000001160f */
[----:B--2---:R-:W-:-:S05]  /*93f0*/  IMAD.WIDE R8, R3, 0x4, R8 ;  /* 0x0000000403087825 */ /* 0x004fca00078e0208 */
[----:B------:R1:W-:Y:S04]  /*9400*/  LDGSTS.E [R5+-0x74000], [R8.64], P6 ;  /* 0x8c00000008057fae */ /* 0x0003e8000b121844 */
[----:B-1----:R-:W1:Y:S02]  /*9410*/  S2R R5, SR_TID.X ;  /* 0x0000000000057919 */ /* 0x002e640000002100 */
[----:B-1----:R-:W-:-:S05]  /*9420*/  LOP3.LUT R5, R5, 0x1ff, RZ, 0xc0, !PT ;  /* 0x000001ff05057812 */ /* 0x002fca00078ec0ff */
[----:B------:R-:W-:-:S05]  /*9430*/  IMAD.SHL.U32 R5, R5, 0x4, RZ ;  /* 0x0000000405057824 */ /* 0x000fca00078e00ff */
[----:B------:R-:W-:Y:S02]  /*9440*/  LOP3.LUT R5, R5, R15, RZ, 0x3c, !PT ;  /* 0x0000000f05057212 */ /* 0x000fe400078e3cff */
[----:B------:R-:W2:Y:S01]  /*9450*/  LDL.LU R15, [R1+0x6dc] ;  /* 0x0006dc00010f7983 */ /* 0x000ea20000300800 */
[----:B---3--:R-:W-:-:S05]  /*9460*/  IMAD.WIDE R10, R3, 0x4, R10 ;  /* 0x00000004030a7825 */ /* 0x008fca00078e020a */
[----:B------:R1:W-:Y:S04]  /*9470*/  LDGSTS.E [R0+-0x73000], [R10.64], P6 ;  /* 0x8d0000000a007fae */ /* 0x0003e8000b121844 */
[----:B-1----:R-:W1:Y:S01]  /*9480*/  S2R R0, SR_TID.X ;  /* 0x0000000000007919 */ /* 0x002e620000002100 */
[----:B------:R-:W-:Y:S01]  /*9490*/  IADD3 R4, R4, 0x100000, RZ ;  /* 0x0010000004047810 */ /* 0x000fe20007ffe0ff */
[----:B------:R-:W-:-:S04]  /*94a0*/  IMAD.WIDE R12, R3, 0x4, R12 ;  /* 0x00000004030c7825 */ /* 0x000fc800078e020c */
[----:B----4-:R-:W-:Y:S01]  /*94b0*/  IMAD.SHL.U32 R19, R19, 0x4, RZ ;  /* 0x0000000413137824 */ /* 0x010fe200078e00ff */
[----:B------:R3:W-:Y:S01]  /*94c0*/  LDGSTS.E [R4+-0x72000], [R12.64], P6 ;  /* 0x8e0000000c047fae */ /* 0x0007e2000b121844 */
[----:B------:R-:W-:Y:S02]  /*94d0*/  IADD3 R5, R5, 0x100000, RZ ;  /* 0x0010000005057810 */ /* 0x000fe40007ffe0ff */
[----:B-1----:R-:W-:-:S04]  /*94e0*/  LOP3.LUT R0, R0, 0x180, RZ, 0xc0, !PT ;  /* 0x0000018000007812 */ /* 0x002fc800078ec0ff */
[----:B------:R-:W-:-:S04]  /*94f0*/  SHF.R.U32.HI R0, RZ, 0x3, R0 ;  /* 0x00000003ff007819 */ /* 0x000fc80000011600 */
[----:B---3--:R-:W-:-:S04]  /*9500*/  LOP3.LUT R4, R19, R0, RZ, 0x3c, !PT ;  /* 0x0000000013047212 */ /* 0x008fc800078e3cff */
[----:B------:R-:W-:Y:S01]  /*9510*/  LOP3.LUT R4, R4, 0x40, RZ, 0x3c, !PT ;  /* 0x0000004004047812 */ /* 0x000fe200078e3cff */
[----:B------:R-:W-:-:S03]  /*9520*/  IMAD.WIDE R6, R3, 0x4, R6 ;  /* 0x0000000403067825 */ /* 0x000fc600078e0206 */
[----:B------:R-:W-:Y:S01]  /*9530*/  IADD3 R0, R4, 0x100000, RZ ;  /* 0x0010000004007810 */ /* 0x000fe20007ffe0ff */
[----:B------:R-:W1:Y:S02]  /*9540*/  S2R R19, SR_TID.X ;  /* 0x0000000000137919 */ /* 0x000e640000002100 */
[----:B-1----:R-:W-:-:S04]  /*9550*/  LOP3.LUT R19, R19, 0x180, RZ, 0xc0, !PT ;  /* 0x0000018013137812 */ /* 0x002fc800078ec0ff */
[----:B------:R-:W-:Y:S01]  /*9560*/  SHF.R.U32.HI R19, RZ, 0x3, R19 ;  /* 0x00000003ff137819 */ /* 0x000fe20000011613 */
[----:B--2---:R-:W-:-:S05]  /*9570*/  IMAD.WIDE R14, R3, 0x4, R14 ;  /* 0x00000004030e7825 */ /* 0x004fca00078e020e */
[----:B------:R1:W-:Y:S04]  /*9580*/  LDGSTS.E [R5+-0x71000], [R14.64], P6 ;  /* 0x8f0000000e057fae */ /* 0x0003e8000b121844 */
[----:B------:R2:W-:Y:S04]  /*9590*/  LDGSTS.E [R0+-0x77800], [R6.64], P6 ;  /* 0x8880000006007fae */ /* 0x0005e8000b121844 */
[----:B--2---:R-:W2:Y:S02]  /*95a0*/  S2R R0, SR_TID.X ;  /* 0x0000000000007919 */ /* 0x004ea40000002100 */
[----:B--2---:R-:W-:-:S05]  /*95b0*/  LOP3.LUT R0, R0, 0x1ff, RZ, 0xc0, !PT ;  /* 0x000001ff00007812 */ /* 0x004fca00078ec0ff */
[----:B------:R-:W-:-:S05]  /*95c0*/  IMAD.SHL.U32 R0, R0, 0x4, RZ ;  /* 0x0000000400007824 */ /* 0x000fca00078e00ff */
[----:B------:R-:W-:Y:S02]  /*95d0*/  LOP3.LUT R0, R0, R19, RZ, 0x3c, !PT ;  /* 0x0000001300007212 */ /* 0x000fe400078e3cff */
[----:B------:R-:W2:Y:S01]  /*95e0*/  LDL.LU R19, [R1+0x6d8] ;  /* 0x0006d80001137983 */ /* 0x000ea20000300800 */
[----:B-1----:R-:W-:Y:S01]  /*95f0*/  IADD3 R5, R4, 0x100000, RZ ;  /* 0x0010000004057810 */ /* 0x002fe20007ffe0ff */
[----:B------:R-:W-:-:S05]  /*9600*/  IMAD.WIDE R28, R3, 0x4, R28 ;  /* 0x00000004031c7825 */ /* 0x000fca00078e021c */
[----:B------:R1:W-:Y:S04]  /*9610*/  LDGSTS.E [R5+-0x76800], [R28.64], P6 ;  /* 0x898000001c057fae */ /* 0x0003e8000b121844 */
[----:B-1----:R-:W1:Y:S01]  /*9620*/  S2R R5, SR_TID.X ;  /* 0x0000000000057919 */ /* 0x002e620000002100 */
[----:B------:R-:W-:Y:S01]  /*9630*/  IADD3 R4, R4, 0x100000, RZ ;  /* 0x0010000004047810 */ /* 0x000fe20007ffe0ff */
[----:B------:R-:W-:Y:S01]  /*9640*/  IMAD.WIDE R16, R3, 0x4, R16 ;  /* 0x0000000403107825 */ /* 0x000fe200078e0210 */
[----:B------:R-:W-:-:S04]  /*9650*/  LOP3.LUT R0, R0, 0x40, RZ, 0x3c, !PT ;  /* 0x0000004000007812 */ /* 0x000fc800078e3cff */
        /* <DEDUP_REMOVED lines=19> */
[----:B------:R-:W-:-:S04]  /*9790*/  IMAD.WIDE R22, R3, 0x4, R22 ;  /* 0x0000000403167825 */ /* 0x000fc800078e0216 */
[----:B------:R-:W-:Y:S01]  /*97a0*/  IMAD.WIDE R24, R3, 0x4, R24 ;  /* 0x0000000403187825 */ /* 0x000fe200078e0218 */
[C---:B-1----:R-:W-:Y:S02]  /*97b0*/  IADD3 R0, R4.reuse, 0x100000, RZ ;  /* 0x0010000004007810 */ /* 0x042fe40007ffe0ff */
[----:B------:R-:W-:-:S03]  /*97c0*/  IADD3 R4, R4, 0x100000, RZ ;  /* 0x0010000004047810 */ /* 0x000fc60007ffe0ff */
[----:B------:R1:W-:Y:S04]  /*97d0*/  LDGSTS.E [R0+-0x72800], [R22.64], P6 ;  /* 0x8d80000016007fae */ /* 0x0003e8000b121844 */
[----:B------:R3:W-:Y:S01]  /*97e0*/  LDGSTS.E [R4+-0x71800], [R24.64], P6 ;  /* 0x8e80000018047fae */ /* 0x0007e2000b121844 */
[----:B------:R-:W-:Y:S01]  /*97f0*/  LOP3.LUT R5, R5, 0x40, RZ, 0x3c, !PT ;  /* 0x0000004005057812 */ /* 0x000fe200078e3cff */
[----:B---3--:R-:W-:-:S05]  /*9800*/  IMAD.MOV.U32 R4, RZ, RZ, 0x7f ;  /* 0x0000007fff047424 */ /* 0x008fca00078e00ff */
[----:B------:R-:W-:-:S04]  /*9810*/  IADD3 R4, R4, c[0x0][0x180], RZ ;  /* 0x0000600004047a10 */ /* 0x000fc80007ffe0ff */
[----:B------:R-:W-:Y:S02]  /*9820*/  ISETP.GE.AND P0, PT, R4, 0x80, PT ;  /* 0x000000800400780c */ /* 0x000fe40003f06270 */
[----:B------:R-:W-:Y:S01]  /*9830*/  IADD3 R5, R5, 0x100000, RZ ;  /* 0x0010000005057810 */ /* 0x000fe20007ffe0ff */
[----:B--2---:R-:W-:Y:S02]  /*9840*/  IMAD.WIDE R26, R3, 0x4, R26 ;  /* 0x00000004031a7825 */ /* 0x004fe400078e021a */
[----:B------:R1:W5:Y:S04]  /*9850*/  LDL.LU R3, [R1+0x6d0] ;  /* 0x0006d00001037983 */ /* 0x0003680000300800 */
[----:B------:R1:W-:Y:S04]  /*9860*/  STL [R1+0x110], RZ ;  /* 0x000110ff01007387 */ /* 0x0003e80000100800 */
        /* <DEDUP_REMOVED lines=63> */
[----:B------:R1:W-:Y:S04]  /*9c60*/  LDGSTS.E [R5+-0x70800], [R26.64], P6 ;  /* 0x8f8000001a057fae */ /* 0x0003e8000b121844 */
[----:B------:R-:W0:Y:S01]  /*9c70*/  LDGDEPBAR ;  /* 0x00000000000079af */ /* 0x000e220000000000 */
[----:B------:R-:W-:Y:S05]  /*9c80*/  @!P0 BRA `(.L_x_0) ;  /* 0x00019c5000008947 */ /* 0x000fea0003800000 */
[----:B------:R2:W-:Y:S04]  /*9c90*/  STL.64 [R1+0x730], R6 ;  /* 0x0007300601007387 */ /* 0x0005e80000100a00 */
[----:B--2---:R-:W2:Y:S04]  /*9ca0*/  LDL.LU.64 R6, [R1+0x1a8] ;  /* 0x0001a80001067983 */ /* 0x004ea80000300a00 */
[----:B------:R3:W-:Y:S04]  /*9cb0*/  STL.64 [R1+0x728], R28 ;  /* 0x0007281c01007387 */ /* 0x0007e80000100a00 */
[----:B---3--:R-:W3:Y:S04]  /*9cc0*/  LDL.LU.64 R28, [R1+0x1f0] ;  /* 0x0001f000011c7983 */ /* 0x008ee80000300a00 */
[----:B------:R4:W-:Y:S04]  /*9cd0*/  STL.64 [R1+0x720], R16 ;  /* 0x0007201001007387 */ /* 0x0009e80000100a00 */
[----:B----4-:R-:W2:Y:S04]  /*9ce0*/  LDL.LU.64 R16, [R1+0x2e0] ;  /* 0x0002e00001107983 */ /* 0x010ea80000300a00 */
[----:B------:R1:W-:Y:S04]  /*9cf0*/  STL.64 [R1+0x718], R18 ;  /* 0x0007181201007387 */ /* 0x0003e80000100a00 */
[----:B-1----:R-:W2:Y:S04]  /*9d00*/  LDL.LU.64 R18, [R1+0x210] ;  /* 0x0002100001127983 */ /* 0x002ea80000300a00 */
[----:B------:R1:W-:Y:S04]  /*9d10*/  STL.64 [R1+0x710], R8 ;  /* 0x0007100801007387 */ /* 0x0003e80000100a00 */
[----:B-1----:R-:W2:Y:S04]  /*9d20*/  LDL.LU.64 R8, [R1+0x1b8] ;  /* 0x0001b80001087983 */ /* 0x002ea80000300a00 */
[----:B------:R1:W-:Y:S04]  /*9d30*/  STL.64 [R1+0x708], R20 ;  /* 0x0007081401007387 */ /* 0x0003e80000100a00 */
[----:B-1----:R-:W2:Y:S04]  /*9d40*/  LDL.LU.64 R20, [R1+0x1c0] ;  /* 0x0001c00001147983 */ /* 0x002ea80000300a00 */
[----:B------:R1:W-:Y:S04]  /*9d50*/  STL.64 [R1+0x700], R10 ;  /* 0x0007000a01007387 */ /* 0x0003e80000100a00 */
[----:B-1----:R-:W2:Y:S04]  /*9d60*/  LDL.LU.64 R10, [R1+0x1e0] ;  /* 0x0001e000010a7983 */ /* 0x002ea80000300a00 */
[----:B------:R1:W-:Y:S04]  /*9d70*/  STL.64 [R1+0x6f8], R22 ;  /* 0x0006f81601007387 */ /* 0x0003e80000100a00 */
[----:B-1----:R-:W2:Y:S04]  /*9d80*/  LDL.64 R22, [R1+0x1a0] ;  /* 0x0001a00001167983 */ /* 0x002ea80000100a00 */
[----:B------:R1:W-:Y:S04]  /*9d90*/  STL.64 [R1+0x6f0], R12 ;  /* 0x0006f00c01007387 */ /* 0x0003e80000100a00 */
[----:B-1----:R-:W2:Y:S04]  /*9da0*/  LDL.LU.64 R12, [R1+0x1b0] ;  /* 0x0001b000010c7983 */ /* 0x002ea80000300a00 */
[----:B------:R1:W-:Y:S04]  /*9db0*/  STL.64 [R1+0x6e8], R24 ;  /* 0x0006e81801007387 */ /* 0x0003e80000100a00 */
[----:B-1----:R-:W2:Y:S04]  /*9dc0*/  LDL.LU.64 R24, [R1+0x2f0] ;  /* 0x0002f00001187983 */ /* 0x002ea80000300a00 */
[----:B------:R1:W-:Y:S04]  /*9dd0*/  STL.64 [R1+0x6e0], R14 ;  /* 0x0006e00e01007387 */ /* 0x0003e80000100a00 */
[----:B-1----:R-:W2:Y:S04]  /*9de0*/  LDL.LU.64 R14, [R1+0x420] ;  /* 0x00042000010e7983 */ /* 0x002ea80000300a00 */
[----:B------:R1:W-:Y:S04]  /*9df0*/  STL.64 [R1+0x6d8], R26 ;  /* 0x0006d81a01007387 */ /* 0x0003e80000100a00 */
[----:B------:R-:W-:Y:S04]  /*9e00*/  STL [R1+0x6d0], R4 ;  /* 0x0006d00401007387 */ /* 0x000fe80000100800 */
[----:B--2---:R2:W-:Y:S01]  /*9e10*/  STL [R1+0x628], R14 ;  /* 0x0006280e01007387 */ /* 0x0045e20000100800 */
[----:B------:R-:W-:-:S03]  /*9e20*/  IMAD.MOV.U32 R0, RZ, RZ, R15 ;  /* 0x000000ffff007224 */ /* 0x000fc600078e000f */
[----:B-1----:R-:W4:Y:S04]  /*9e30*/  LDL.LU.64 R26, [R1+0x30] ;  /* 0x00003000011a7983 */ /* 0x002f280000300a00 */
[----:B------:R1:W-:Y:S04]  /*9e40*/  STL [R1+0x624], R0 ;  /* 0x0006240001007387 */ /* 0x0003e80000100800 */
[----:B------:R3:W-:Y:S04]  /*9e50*/  STL [R1+0x630], R10 ;  /* 0x0006300a01007387 */ /* 0x0007e80000100800 */
[----:B--2---:R-:W2:Y:S01]  /*9e60*/  LDL.LU.64 R14, [R1+0x2d0] ;  /* 0x0002d000010e7983 */ /* 0x004ea20000300a00 */
[----:B-1----:R-:W-:-:S05]  /*9e70*/  IMAD.MOV.U32 R0, RZ, RZ, R11 ;  /* 0x000000ffff007224 */ /* 0x002fca00078e000b */
[----:B------:R1:W-:Y:S04]  /*9e80*/  STL [R1+0x62c], R0 ;  /* 0x00062c0001007387 */ /* 0x0003e80000100800 */
[----:B------:R1:W-:Y:S04]  /*9e90*/  STL [R1+0x634], R8 ;  /* 0x0006340801007387 */ /* 0x0003e80000100800 */
[----:B---3--:R-:W3:Y:S01]  /*9ea0*/  LDL.LU.64 R10, [R1+0x220] ;  /* 0x00022000010a7983 */ /* 0x008ee20000300a00 */
[----:B-1----:R-:W-:-:S03]  /*9eb0*/  IMAD.MOV.U32 R0, RZ, RZ, R9 ;  /* 0x000000ffff007224 */ /* 0x002fc600078e0009 */
[----:B------:R-:W-:Y:S04]  /*9ec0*/  STL [R1+0x620], R6 ;  /* 0x0006200601007387 */ /* 0x000fe80000100800 */
[----:B------:R1:W-:Y:S04]  /*9ed0*/  STL [R1+0x61c], R0 ;  /* 0x00061c0001007387 */ /* 0x0003e80000100800 */
[----:B------:R-:W3:Y:S01]  /*9ee0*/  LDL.LU.64 R8, [R1+0x1c8] ;  /* 0x0001c80001087983 */ /* 0x000ee20000300a00 */
        /* <DEDUP_REMOVED lines=29> */
[----:B----4-:R-:W-:Y:S04]  /*a0c0*/  STL [R1+0x5f8], R26 ;  /* 0x0005f81a01007387 */ /* 0x010fe80000100800 */
[----:B------:R1:W-:Y:S04]  /*a0d0*/  STL [R1+0x5f0], R0 ;  /* 0x0005f00001007387 */ /* 0x0003e80000100800 */
[----:B------:R-:W4:Y:S01]  /*a0e0*/  LDL.LU.64 R20, [R1+0x1e8] ;  /* 0x0001e80001147983 */ /* 0x000f220000300a00 */
[----:B-1----:R-:W-:-:S03]  /*a0f0*/  IMAD.MOV.U32 R0, RZ, RZ, R27 ;  /* 0x000000ffff007224 */ /* 0x002fc600078e001b */
[----:B--2---:R-:W-:Y:S04]  /*a100*/  STL [R1+0x5c4], R14 ;  /* 0x0005c40e01007387 */ /* 0x004fe80000100800 */
[----:B------:R1:W-:Y:S02]  /*a110*/  STL [R1+0x5bc], R0 ;  /* 0x0005bc0001007387 */ /* 0x0003e40000100800 */
[----:B-1----:R-:W-:Y:S02]  /*a120*/  IMAD.MOV.U32 R0, RZ, RZ, R15 ;  /* 0x000000ffff007224 */ /* 0x002fe400078e000f */
[----:B---3--:R-:W-:Y:S04]  /*a130*/  STL [R1+0x5cc], R10 ;  /* 0x0005cc0a01007387 */ /* 0x008fe80000100800 */
[----:B------:R1:W-:Y:S02]  /*a140*/  STL [R1+0x5c0], R0 ;  /* 0x0005c00001007387 */ /* 0x0003e40000100800 */
[----:B-1----:R-:W-:-:S02]  /*a150*/  IMAD.MOV.U32 R0, RZ, RZ, R11 ;  /* 0x000000ffff007224 */ /* 0x002fc400078e000b */
[----:B------:R-:W2:Y:S04]  /*a160*/  LDL.LU.64 R10, [R1+0x2a0] ;  /* 0x0002a000010a7983 */ /* 0x000ea80000300a00 */
[----:B------:R1:W-:Y:S04]  /*a170*/  STL [R1+0x5c8], R0 ;  /* 0x0005c80001007387 */ /* 0x0003e80000100800 */
[----:B------:R3:W-:Y:S01]  /*a180*/  STL [R1+0x5d4], R8 ;  /* 0x0005d40801007387 */ /* 0x0007e20000100800 */
[----:B-1----:R-:W-:-:S03]  /*a190*/  IMAD.MOV.U32 R0, RZ, RZ, R9 ;  /* 0x000000ffff007224 */ /* 0x002fc600078e0009 */
[----:B---3--:R-:W3:Y:S04]  /*a1a0*/  LDL.LU.64 R8, [R1+0x260] ;  /* 0x0002600001087983 */ /* 0x008ee80000300a00 */
[----:B------:R1:W-:Y:S04]  /*a1b0*/  STL [R1+0x5d0], R0 ;  /* 0x0005d00001007387 */ /* 0x0003e80000100800 */
[----:B------:R1:W-:Y:S02]  /*a1c0*/  STL [R1+0x5d8], R6 ;  /* 0x0005d80601007387 */ /* 0x0003e40000100800 */
[----:B-1----:R-:W-:-:S02]  /*a1d0*/  IMAD.MOV.U32 R0, RZ, RZ, R7 ;  /* 0x000000ffff007224 */ /* 0x002fc400078e0007 */
[----:B------:R-:W3:Y:S04]  /*a1e0*/  LDL.LU.64 R6, [R1+0x200] ;  /* 0x0002000001067983 */ /* 0x000ee80000300a00 */
[----:B------:R1:W-:Y:S04]  /*a1f0*/  STL [R1+0x59c], R0 ;  /* 0x00059c0001007387 */ /* 0x0003e80000100800 */
[----:B------:R-:W-:Y:S04]  /*a200*/  STL [R1+0x5a4], R24 ;  /* 0x0005a41801007387 */ /* 0x000fe80000100800 */
[----:B------:R-:W3:Y:S01]  /*a210*/  LDL.LU.64 R14, [R1+0x1d8] ;  /* 0x0001d800010e7983 */ /* 0x000ee20000300a00 */
[----:B-1----:R-:W-:-:S05]  /*a220*/  IMAD.MOV.U32 R0, RZ, RZ, R25 ;  /* 0x000000ffff007224 */ /* 0x002fca00078e0019 */
[----:B------:R1:W-:Y:S04]  /*a230*/  STL [R1+0x5a0], R0 ;  /* 0x0005a00001007387 */ /* 0x0003e80000100800 */
[----:B------:R1:W-:Y:S02]  /*a240*/  STL [R1+0x5ac], R28 ;  /* 0x0005ac1c01007387 */ /* 0x0003e40000100800 */
[----:B-1----:R-:W-:Y:S02]  /*a250*/  IMAD.MOV.U32 R0, RZ, RZ, R29 ;  /* 0x000000ffff007224 */ /* 0x002fe400078e001d */
[----:B------:R-:W3:Y:S04]  /*a260*/  LDL.LU.64 R28, [R1+0x430] ;  /* 0x00043000011c7983 */ /* 0x000ee80000300a00 */
[----:B------:R1:W-:Y:S04]  /*a270*/  STL [R1+0x5a8], R0 ;  /* 0x0005a80001007387 */ /* 0x0003e80000100800 */
[----:B------:R1:W-:Y:S04]  /*a280*/  STL [R1+0x5b4], R12 ;  /* 0x0005b40c01007387 */ /* 0x0003e80000100800 */
[----:B------:R-:W3:Y:S01]  /*a290*/  LDL.LU.64 R24, [R1+0x280] ;  /* 0x0002800001187983 */ /* 0x000ee20000300a00 */
[----:B-1----:R-:W-:-:S05]  /*a2a0*/  IMAD.MOV.U32 R0, RZ, RZ, R13 ;  /* 0x000000ffff007224 */ /* 0x002fca00078e000d */
        /* <DEDUP_REMOVED lines=9> */
[----:B------:R1:W-:Y:S02]  /*a340*/  STL [R1+0x58c], R18 ;  /* 0x00058c1201007387 */ /* 0x0003e40000100800 */
[----:B-1----:R-:W-:-:S02]  /*a350*/  IMAD.MOV.U32 R0, RZ, RZ, R19 ;  /* 0x000000ffff007224 */ /* 0x002fc400078e0013 */
[----:B------:R-:W3:Y:S04]  /*a360*/  LDL.LU.64 R18, [R1+0x438] ;  /* 0x0004380001127983 */ /* 0x000ee80000300a00 */
[----:B------:R4:W-:Y:S02]  /*a370*/  STL [R1+0x588], R0 ;  /* 0x0005880001007387 */ /* 0x0009e40000100800 */
[----:B----4-:R-:W-:Y:S02]  /*a380*/  IMAD.MOV.U32 R0, RZ, RZ, R21 ;  /* 0x000000ffff007224 */ /* 0x010fe400078e0015 */
[----:B------:R1:W-:Y:S04]  /*a390*/  STL [R1+0x594], R20 ;  /* 0x0005941401007387 */ /* 0x0003e80000100800 */
[----:B-1----:R-:W4:Y:S04]  /*a3a0*/  LDL.LU.64 R20, [R1+0x278] ;  /* 0x0002780001147983 */ /* 0x002f280000300a00 */
[----:B------:R1:W-:Y:S04]  /*a3b0*/  STL [R1+0x590], R0 ;  /* 0x0005900001007387 */ /* 0x0003e80000100800 */
[----:B-----5:R-:W-:Y:S04]  /*a3c0*/  STL [R1+0x598], R2 ;  /* 0x0005980201007387 */ /* 0x020fe80000100800 */
[----:B------:R-:W-:Y:S04]  /*a3d0*/  STL [R1+0x1b4], R3 ;  /* 0x0001b40301007387 */ /* 0x000fe80000100800 */
[----:B------:R-:W4:Y:S04]  /*a3e0*/  LDL.LU.64 R22, [R1+0x228] ;  /* 0x0002280001167983 */ /* 0x000f280000300a00 */
[----:B--2---:R2:W-:Y:S01]  /*a3f0*/  STL [R1+0x1bc], R10 ;  /* 0x0001bc0a01007387 */ /* 0x0045e20000100800 */
[----:B-1----:R-:W-:-:S03]  /*a400*/  IMAD.MOV.U32 R0, RZ, RZ, R11 ;  /* 0x000000ffff007224 */ /* 0x002fc600078e000b */
[----:B--2---:R-:W2:Y:S04]  /*a410*/  LDL.LU.64 R10, [R1+0x218] ;  /* 0x00021800010a7983 */ /* 0x004ea80000300a00 */
[----:B------:R1:W-:Y:S04]  /*a420*/  STL [R1+0x1b8], R0 ;  /* 0x0001b80001007387 */ /* 0x0003e80000100800 */
[----:B---3--:R3:W-:Y:S01]  /*a430*/  STL [R1+0x1c4], R8 ;  /* 0x0001c40801007387 */ /* 0x0087e20000100800 */
[----:B-1----:R-:W-:-:S03]  /*a440*/  IMAD.MOV.U32 R0, RZ, RZ, R9 ;  /* 0x000000ffff007224 */ /* 0x002fc600078e0009 */
[----:B---3--:R-:W3:Y:S04]  /*a450*/  LDL.LU.64 R8, [R1+0x440] ;  /* 0x0004400001087983 */ /* 0x008ee80000300a00 */
[----:B------:R1:W-:Y:S04]  /*a460*/  STL [R1+0x1c0], R0 ;  /* 0x0001c00001007387 */ /* 0x0003e80000100800 */
[----:B------:R1:W-:Y:S02]  /*a470*/  STL [R1+0x1cc], R6 ;  /* 0x0001cc0601007387 */ /* 0x0003e40000100800 */
[----:B-1----:R-:W-:-:S02]  /*a480*/  IMAD.MOV.U32 R0, RZ, RZ, R7 ;  /* 0x000000ffff007224 */ /* 0x002fc400078e0007 */
[----:B------:R-:W3:Y:S04]  /*a490*/  LDL.LU.64 R6, [R1+0x268] ;  /* 0x0002680001067983 */ /* 0x000ee80000300a00 */
        /* <DEDUP_REMOVED lines=25> */
[----:B----4-:R4:W-:Y:S01]  /*a630*/  STL [R1+0x204], R20 ;  /* 0x0002041401007387 */ /* 0x0109e20000100800 */
[----:B-1----:R-:W-:-:S03]  /*a640*/  IMAD.MOV.U32 R0, RZ, RZ, R21 ;  /* 0x000000ffff007224 */ /* 0x002fc600078e0015 */
[----:B----4-:R-:W4:Y:S04]  /*a650*/  LDL.LU.64 R20, [R1+0x450] ;  /* 0x0004500001147983 */ /* 0x010f280000300a00 */
[----:B------:R1:W-:Y:S04]  /*a660*/  STL [R1+0x200], R0 ;  /* 0x0002000001007387 */ /* 0x0003e80000100800 */
[----:B------:R2:W-:Y:S01]  /*a670*/  STL [R1+0x20c], R22 ;  /* 0x00020c1601007387 */ /* 0x0005e20000100800 */
[----:B-1----:R-:W-:-:S03]  /*a680*/  IMAD.MOV.U32 R0, RZ, RZ, R23 ;  /* 0x000000ffff007224 */ /* 0x002fc600078e0017 */
[----:B--2---:R-:W2:Y:S04]  /*a690*/  LDL.LU.64 R22, [R1+0x288] ;  /* 0x0002880001167983 */ /* 0x004ea80000300a00 */
[----:B------:R1:W-:Y:S04]  /*a6a0*/  STL [R1+0x208], R0 ;  /* 0x0002080001007387 */ /* 0x0003e80000100800 */
[----:B------:R1:W-:Y:S02]  /*a6b0*/  STL [R1+0x214], R10 ;  /* 0x0002140a01007387 */ /* 0x0003e40000100800 */
[----:B-1----:R-:W-:-:S02]  /*a6c0*/  IMAD.MOV.U32 R0, RZ, RZ, R11 ;  /* 0x000000ffff007224 */ /* 0x002fc400078e000b */
[----:B------:R-:W2:Y:S04]  /*a6d0*/  LDL.LU.64 R10, [R1+0x270] ;  /* 0x00027000010a7983 */ /* 0x000ea80000300a00 */
        /* <DEDUP_REMOVED lines=37> */
[----:B--2---:R2:W-:Y:S01]  /*a930*/  STL [R1+0x264], R22 ;  /* 0x0002641601007387 */ /* 0x0045e20000100800 */
        /* <DEDUP_REMOVED lines=91> */
[----:B------:R-:W-:Y:S04]  /*aef0*/  STL [R1+0x31c], R10 ;  /* 0x00031c0a01007387 */ /* 0x000fe80000100800 */
[----:B------:R-:W2:Y:S01]  /*af00*/  LDL.LU.64 R12, [R1+0xb8] ;  /* 0x0000b800010c7983 */ /* 0x000ea20000300a00 */
[----:B-1----:R-:W-:-:S05]  /*af10*/  IMAD.MOV.U32 R0, RZ, RZ, R11 ;  /* 0x000000ffff007224 */ /* 0x002fca00078e000b */
[----:B------:R3:W-:Y:S02]  /*af20*/  STL [R1+0x318], R0 ;  /* 0x0003180001007387 */ /* 0x0007e40000100800 */
[----:B---3--:R-:W-:Y:S02]  /*af30*/  IMAD.MOV.U32 R0, RZ, RZ, R9 ;  /* 0x000000ffff007224 */ /* 0x008fe400078e0009 */
[----:B------:R-:W-:Y:S04]  /*af40*/  STL [R1+0x328], R8 ;  /* 0x0003280801007387 */ /* 0x000fe80000100800 */
[----:B------:R-:W3:Y:S04]  /*af50*/  LDL.LU.64 R10, [R1+0x538] ;  /* 0x00053800010a7983 */ /* 0x000ee80000300a00 */
[----:B------:R1:W-:Y:S02]  /*af60*/  STL [R1+0x324], R0 ;  /* 0x0003240001007387 */ /* 0x0003e40000100800 */
[----:B-1----:R-:W-:-:S02]  /*af70*/  IMAD.MOV.U32 R0, RZ, RZ, R7 ;  /* 0x000000ffff007224 */ /* 0x002fc400078e0007 */
[----:B------:R-:W-:Y:S04]  /*af80*/  STL [R1+0x330], R6 ;  /* 0x0003300601007387 */ /* 0x000fe80000100800 */
[----:B------:R-:W3:Y:S04]  /*af90*/  LDL.LU.64 R8, [R1+0x4a0] ;  /* 0x0004a00001087983 */ /* 0x000ee80000300a00 */
[----:B------:R1:W-:Y:S04]  /*afa0*/  STL [R1+0x32c], R0 ;  /* 0x00032c0001007387 */ /* 0x0003e80000100800 */
[----:B------:R1:W-:Y:S02]  /*afb0*/  STL [R1+0x338], R14 ;  /* 0x0003380e01007387 */ /* 0x0003e40000100800 */
[----:B-1----:R-:W-:-:S02]  /*afc0*/  IMAD.MOV.U32 R0, RZ, RZ, R15 ;  /* 0x000000ffff007224 */ /* 0x002fc400078e000f */
[----:B------:R-:W3:Y:S04]  /*afd0*/  LDL.LU.64 R6, [R1+0x390] ;  /* 0x0003900001067983 */ /* 0x000ee80000300a00 */
        /* <DEDUP_REMOVED lines=39> */
[----:B------:R-:W-:Y:S04]  /*b250*/  STL [R1+0x390], R6 ;  /* 0x0003900601007387 */ /* 0x000fe80000100800 */
[----:B------:R1:W-:Y:S04]  /*b260*/  STL [R1+0x384], R0 ;  /* 0x0003840001007387 */ /* 0x0003e80000100800 */
[----:B------:R-:W3:Y:S01]  /*b270*/  LDL.64 R8, [R1+0x660] ;  /* 0x0006600001087983 */ /* 0x000ee20000100a00 */
        /* <DEDUP_REMOVED lines=11> */
[----:B------:R-:W3:Y:S04]  /*b330*/  LDL.LU.64 R28, [R1+0x3f8] ;  /* 0x0003f800011c7983 */ /* 0x000ee80000300a00 */
        /* <DEDUP_REMOVED lines=15> */
[----:B--2---:R2:W-:Y:S04]  /*b430*/  STL [R1+0x3c8], R22 ;  /* 0x0003c81601007387 */ /* 0x0045e80000100800 */
[----:B------:R-:W4:Y:S01]  /*b440*/  LDL.LU.64 R14, [R1+0x680] ;  /* 0x00068000010e7983 */ /* 0x000f220000300a00 */
[----:B-1----:R-:W-:-:S03]  /*b450*/  IMAD.MOV.U32 R0, RZ, RZ, R23 ;  /* 0x000000ffff007224 */ /* 0x002fc600078e0017 */
[----:B------:R-:W-:Y:S04]  /*b460*/  STL [R1+0x3d0], R12 ;  /* 0x0003d00c01007387 */ /* 0x000fe80000100800 */
[----:B------:R1:W-:Y:S04]  /*b470*/  STL [R1+0x3c4], R0 ;  /* 0x0003c40001007387 */ /* 0x0003e80000100800 */
[----:B--2---:R-:W2:Y:S01]  /*b480*/  LDL.LU.64 R22, [R1+0x548] ;  /* 0x0005480001167983 */ /* 0x004ea20000300a00 */
[----:B-1----:R-:W-:-:S03]  /*b490*/  IMAD.MOV.U32 R0, RZ, RZ, R13 ;  /* 0x000000ffff007224 */ /* 0x002fc600078e000d */
[----:B---3--:R-:W-:Y:S04]  /*b4a0*/  STL [R1+0x3d8], R10 ;  /* 0x0003d80a01007387 */ /* 0x008fe80000100800 */
[----:B------:R1:W-:Y:S04]  /*b4b0*/  STL [R1+0x3cc], R0 ;  /* 0x0003cc0001007387 */ /* 0x0003e80000100800 */
[----:B------:R-:W3:Y:S04]  /*b4c0*/  LDL.LU.64 R24, [R1+0x4b0] ;  /* 0x0004b00001187983 */ /* 0x000ee80000300a00 */
[----:B------:R-:W3:Y:S01]  /*b4d0*/  LDL.LU.64 R12, [R1+0x88] ;  /* 0x00008800010c7983 */ /* 0x000ee20000300a00 */
[----:B-1----:R-:W-:-:S05]  /*b4e0*/  IMAD.MOV.U32 R0, RZ, RZ, R11 ;  /* 0x000000ffff007224 */ /* 0x002fca00078e000b */
[----:B------:R1:W-:Y:S04]  /*b4f0*/  STL [R1+0x3d4], R0 ;  /* 0x0003d40001007387 */ /* 0x0003e80000100800 */
[----:B------:R-:W-:Y:S01]  /*b500*/  STL [R1+0x3e0], R8 ;  /* 0x0003e00801007387 */ /* 0x000fe20000100800 */
[----:B-1----:R-:W-:-:S03]  /*b510*/  IMAD.MOV.U32 R0, RZ, RZ, R9 ;  /* 0x000000ffff007224 */ /* 0x002fc600078e0009 */
[----:B------:R-:W3:Y:S04]  /*b520*/  LDL.LU.64 R10, [R1+0x690] ;  /* 0x00069000010a7983 */ /* 0x000ee80000300a00 */
[----:B------:R1:W-:Y:S02]  /*b530*/  STL [R1+0x3dc], R0 ;  /* 0x0003dc0001007387 */ /* 0x0003e40000100800 */
[----:B-1----:R-:W-:Y:S02]  /*b540*/  IMAD.MOV.U32 R0, RZ, RZ, R7 ;  /* 0x000000ffff007224 */ /* 0x002fe400078e0007 */
[----:B------:R1:W-:Y:S04]  /*b550*/  STL [R1+0x3e8], R6 ;  /* 0x0003e80601007387 */ /* 0x0003e80000100800 */
[----:B------:R-:W3:Y:S04]  /*b560*/  LDL.LU.64 R8, [R1+0x560] ;  /* 0x0005600001087983 */ /* 0x000ee80000300a00 */
[----:B------:R1:W-:Y:S04]  /*b570*/  STL [R1+0x3e4], R0 ;  /* 0x0003e40001007387 */ /* 0x0003e80000100800 */
[----:B------:R-:W-:Y:S04]  /*b580*/  STL [R1+0x3f0], R4 ;  /* 0x0003f00401007387 */ /* 0x000fe80000100800 */
[----:B-1----:R-:W3:Y:S01]  /*b590*/  LDL.LU.64 R6, [R1+0x4d0] ;  /* 0x0004d00001067983 */ /* 0x002ee20000300a00 */
[----:B------:R-:W-:-:S03]  /*b5a0*/  IMAD.MOV.U32 R0, RZ, RZ, R5 ;  /* 0x000000ffff007224 */ /* 0x000fc600078e0005 */
[----:B------:R-:W-:Y:S04]  /*b5b0*/  STL [R1+0x3f8], R28 ;  /* 0x0003f81c01007387 */ /* 0x000fe80000100800 */
[----:B------:R1:W-:Y:S04]  /*b5c0*/  STL [R1+0x3ec], R0 ;  /* 0x0003ec0001007387 */ /* 0x0003e80000100800 */
[----:B------:R-:W-:Y:S01]  /*b5d0*/  STL [R1+0x400], R26 ;  /* 0x0004001a01007387 */ /* 0x000fe20000100800 */
[----:B-1----:R-:W-:-:S05]  /*b5e0*/  IMAD.MOV.U32 R0, RZ, RZ, R29 ;  /* 0x000000ffff007224 */ /* 0x002fca00078e001d */
[----:B------:R1:W-:Y:S04]  /*b5f0*/  STL [R1+0x3f4], R0 ;  /* 0x0003f40001007387 */ /* 0x0003e80000100800 */
[----:B------:R-:W3:Y:S01]  /*b600*/  LDL.LU.64 R28, [R1] ;  /* 0x00000000011c7983 */ /* 0x000ee20000300a00 */
        /* <DEDUP_REMOVED lines=8> */
[----:B------:R-:W3:Y:S04]  /*b690*/  LDL.64 R18, [R1+0x658] ;  /* 0x0006580001127983 */ /* 0x000ee80000100a00 */
[----:B------:R4:W-:Y:S02]  /*b6a0*/  STL [R1+0x40c], R0 ;  /* 0x00040c0001007387 */ /* 0x0009e40000100800 */
[----:B----4-:R-:W-:Y:S02]  /*b6b0*/  IMAD.MOV.U32 R0, RZ, RZ, R21 ;  /* 0x000000ffff007224 */ /* 0x010fe400078e0015 */
[----:B------:R1:W-:Y:S04]  /*b6c0*/  STL [R1+0x418], R20 ;  /* 0x0004181401007387 */ /* 0x0003e80000100800 */
[----:B------:R-:W-:Y:S04]  /*b6d0*/  STL [R1+0x420], R14 ;  /* 0x0004200e01007387 */ /* 0x000fe80000100800 */
[----:B------:R4:W-:Y:S04]  /*b6e0*/  STL [R1+0x414], R0 ;  /* 0x0004140001007387 */ /* 0x0009e80000100800 */
[----:B-1----:R-:W3:Y:S01]  /*b6f0*/  LDL.LU.64 R20, [R1+0x4e8] ;  /* 0x0004e80001147983 */ /* 0x002ee20000300a00 */
[----:B----4-:R-:W-:-:S03]  /*b700*/  IMAD.MOV.U32 R0, RZ, RZ, R15 ;  /* 0x000000ffff007224 */ /* 0x010fc600078e000f */
[----:B--2---:R-:W-:Y:S04]  /*b710*/  STL [R1+0x428], R22 ;  /* 0x0004281601007387 */ /* 0x004fe80000100800 */
[----:B------:R1:W-:Y:S02]  /*b720*/  STL [R1+0x41c], R0 ;  /* 0x00041c0001007387 */ /* 0x0003e40000100800 */
[----:B-1----:R-:W-:Y:S02]  /*b730*/  IMAD.MOV.U32 R0, RZ, RZ, R23 ;  /* 0x000000ffff007224 */ /* 0x002fe400078e0017 */
[----:B------:R-:W2:Y:S04]  /*b740*/  LDL.LU.64 R22, [R1+0x80] ;  /* 0x0000800001167983 */ /* 0x000ea80000300a00 */
[----:B------:R1:W-:Y:S04]  /*b750*/  STL [R1+0x424], R0 ;  /* 0x0004240001007387 */ /* 0x0003e80000100800 */
[----:B---3--:R3:W-:Y:S01]  /*b760*/  STL [R1+0x430], R24 ;  /* 0x0004301801007387 */ /* 0x0087e20000100800 */
[----:B-1----:R-:W-:-:S03]  /*b770*/  IMAD.MOV.U32 R0, RZ, RZ, R25 ;  /* 0x000000ffff007224 */ /* 0x002fc600078e0019 */
[----:B------:R-:W-:Y:S04]  /*b780*/  STL [R1+0x438], R12 ;  /* 0x0004380c01007387 */ /* 0x000fe80000100800 */
[----:B------:R1:W-:Y:S04]  /*b790*/  STL [R1+0x42c], R0 ;  /* 0x00042c0001007387 */ /* 0x0003e80000100800 */
[----:B---3--:R-:W3:Y:S01]  /*b7a0*/  LDL.LU.64 R24, [R1+0x6a8] ;  /* 0x0006a80001187983 */ /* 0x008ee20000300a00 */
[----:B-1----:R-:W-:-:S03]  /*b7b0*/  IMAD.MOV.U32 R0, RZ, RZ, R13 ;  /* 0x000000ffff007224 */ /* 0x002fc600078e000d */
[----:B------:R-:W-:Y:S04]  /*b7c0*/  STL [R1+0x440], R10 ;  /* 0x0004400a01007387 */ /* 0x000fe80000100800 */
[----:B------:R1:W-:Y:S04]  /*b7d0*/  STL [R1+0x434], R0 ;  /* 0x0004340001007387 */ /* 0x0003e80000100800 */
[----:B------:R-:W4:Y:S01]  /*b7e0*/  LDL.LU.64 R26, [R1+0x668] ;  /* 0x00066800011a7983 */ /* 0x000f220000300a00 */
[----:B-1----:R-:W-:-:S05]  /*b7f0*/  IMAD.MOV.U32 R0, RZ, RZ, R11 ;  /* 0x000000ffff007224 */ /* 0x002fca00078e000b */
[----:B------:R1:W-:Y:S04]  /*b800*/  STL [R1+0x43c], R0 ;  /* 0x00043c0001007387 */ /* 0x0003e80000100800 */
[----:B------:R-:W-:Y:S01]  /*b810*/  STL [R1+0x448], R8 ;  /* 0x0004480801007387 */ /* 0x000fe20000100800 */
[----:B-1----:R-:W-:-:S03]  /*b820*/  IMAD.MOV.U32 R0, RZ, RZ, R9 ;  /* 0x000000ffff007224 */ /* 0x002fc600078e0009 */
[----:B------:R-:W-:Y:S04]  /*b830*/  STL [R1+0x450], R6 ;  /* 0x0004500601007387 */ /* 0x000fe80000100800 */
[----:B------:R1:W-:Y:S04]  /*b840*/  STL [R1+0x444], R0 ;  /* 0x0004440001007387 */ /* 0x0003e80000100800 */
[----:B------:R-:W2:Y:S01]  /*b850*/  LDL.LU.64 R4, [R1+0x498] ;  /* 0x0004980001047983 */ /* 0x000ea20000300a00 */
[----:B-1----:R-:W-:-:S03]  /*b860*/  IMAD.MOV.U32 R0, RZ, RZ, R7 ;  /* 0x000000ffff007224 */ /* 0x002fc600078e0007 */
[----:B--2---:R1:W-:Y:S04]  /*b870*/  STL.64 [R1+0x738], R4 ;  /* 0x0007380401007387 */ /* 0x0043e80000100a00 */
[----:B-1----:R-:W2:Y:S04]  /*b880*/  LDL.LU.64 R4, [R1+0x518] ;  /* 0x0005180001047983 */ /* 0x002ea80000300a00 */
[----:B------:R-:W-:Y:S04]  /*b890*/  STL [R1+0x458], R28 ;  /* 0x0004581c01007387 */ /* 0x000fe80000100800 */
[----:B------:R1:W-:Y:S04]  /*b8a0*/  STL [R1+0x44c], R0 ;  /* 0x00044c0001007387 */ /* 0x0003e80000100800 */
[----:B------:R-:W2:Y:S01]  /*b8b0*/  LDL.LU.64 R6, [R1+0x6b0] ;  /* 0x0006b00001067983 */ /* 0x000ea20000300a00 */
[----:B-1----:R-:W-:-:S03]  /*b8c0*/  IMAD.MOV.U32 R0, RZ, RZ, R29 ;  /* 0x000000ffff007224 */ /* 0x002fc600078e001d */
[----:B------:R-:W2:Y:S04]  /*b8d0*/  LDL.LU.64 R28, [R1+0x678] ;  /* 0x00067800011c7983 */ /* 0x000ea80000300a00 */
[----:B------:R1:W-:Y:S04]  /*b8e0*/  STL [R1+0x454], R0 ;  /* 0x0004540001007387 */ /* 0x0003e80000100800 */
[----:B------:R3:W-:Y:S04]  /*b8f0*/  STL [R1+0x460], R16 ;  /* 0x0004601001007387 */ /* 0x0007e80000100800 */
[----:B------:R-:W2:Y:S01]  /*b900*/  LDL.LU.64 R2, [R1+0x540] ;  /* 0x0005400001027983 */ /* 0x000ea20000300a00 */
[----:B-1----:R-:W-:-:S03]  /*b910*/  IMAD.MOV.U32 R0, RZ, RZ, R17 ;  /* 0x000000ffff007224 */ /* 0x002fc600078e0011 */
[----:B------:R-:W-:Y:S04]  /*b920*/  STL [R1+0x468], R18 ;  /* 0x0004681201007387 */ /* 0x000fe80000100800 */
[----:B------:R1:W-:Y:S04]  /*b930*/  STL [R1+0x45c], R0 ;  /* 0x00045c0001007387 */ /* 0x0003e80000100800 */
[----:B---3--:R-:W3:Y:S01]  /*b940*/  LDL.LU.64 R16, [R1+0x4b8] ;  /* 0x0004b80001107983 */ /* 0x008ee20000300a00 */
[----:B-1----:R-:W-:-:S03]  /*b950*/  IMAD.MOV.U32 R0, RZ, RZ, R19 ;  /* 0x000000ffff007224 */ /* 0x002fc600078e0013 */
[----:B------:R-:W3:Y:S04]  /*b960*/  LDL.LU.64 R18, [R1+0x6b8] ;  /* 0x0006b80001127983 */ /* 0x000ee80000300a00 */
[----:B------:R1:W-:Y:S04]  /*b970*/  STL [R1+0x464], R0 ;  /* 0x0004640001007387 */ /* 0x0003e80000100800 */
[----:B------:R4:W-:Y:S04]  /*b980*/  STL [R1+0x470], R20 ;  /* 0x0004701401007387 */ /* 0x0009e80000100800 */
[----:B------:R-:W3:Y:S01]  /*b990*/  LDL.LU.64 R8, [R1+0x688] ;  /* 0x0006880001087983 */ /* 0x000ee20000300a00 */
[----:B-1----:R-:W-:-:S03]  /*b9a0*/  IMAD.MOV.U32 R0, RZ, RZ, R21 ;  /* 0x000000ffff007224 */ /* 0x002fc600078e0015 */
[----:B----4-:R-:W4:Y:S04]  /*b9b0*/  LDL.LU.64 R20, [R1+0x558] ;  /* 0x0005580001147983 */ /* 0x010f280000300a00 */
[----:B------:R1:W-:Y:S04]  /*b9c0*/  STL [R1+0x46c], R0 ;  /* 0x00046c0001007387 */ /* 0x0003e80000100800 */
[----:B------:R1:W-:Y:S04]  /*b9d0*/  STL [R1+0x478], R22 ;  /* 0x0004781601007387 */ /* 0x0003e80000100800 */
[----:B------:R-:W3:Y:S01]  /*b9e0*/  LDL.LU.64 R10, [R1+0x38] ;  /* 0x00003800010a7983 */ /* 0x000ee20000300a00 */
[----:B-1----:R-:W-:-:S03]  /*b9f0*/  IMAD.MOV.U32 R0, RZ, RZ, R23 ;  /* 0x000000ffff007224 */ /* 0x002fc600078e0017 */
[----:B------:R-:W3:Y:S04]  /*ba00*/  LDL.LU.64 R22, [R1+0x6c0] ;  /* 0x0006c00001167983 */ /* 0x000ee80000300a00 */
        /* <DEDUP_REMOVED lines=11> */
[----:B--2---:R2:W-:Y:S01]  /*bac0*/  STL [R1+0x490], R4 ;  /* 0x0004900401007387 */ /* 0x0045e20000100800 */
[----:B-1----:R-:W-:-:S03]  /*bad0*/  IMAD.MOV.U32 R0, RZ, RZ, R5 ;  /* 0x000000ffff007224 */ /* 0x002fc600078e0005 */
[----:B--2---:R-:W2:Y:S04]  /*bae0*/  LDL.LU.64 R4, [R1+0x738] ;  /* 0x0007380001047983 */ /* 0x004ea80000300a00 */
[----:B--2---:R-:W-:Y:S04]  /*baf0*/  STL [R1+0x498], R4 ;  /* 0x0004980401007387 */ /* 0x004fe80000100800 */
[----:B------:R1:W-:Y:S02]  /*bb00*/  STL [R1+0x48c], R0 ;  /* 0x00048c0001007387 */ /* 0x0003e40000100800 */
[----:B-1----:R-:W-:-:S02]  /*bb10*/  IMAD.MOV.U32 R0, RZ, RZ, R5 ;  /* 0x000000ffff007224 */ /* 0x002fc400078e0005 */
[----:B------:R-:W2:Y:S04]  /*bb20*/  LDL.LU.64 R4, [R1+0x510] ;  /* 0x0005100001047983 */ /* 0x000ea80000300a00 */
[----:B------:R1:W-:Y:S04]  /*bb30*/  STL [R1+0x494], R0 ;  /* 0x0004940001007387 */ /* 0x0003e80000100800 */
[----:B------:R3:W-:Y:S01]  /*bb40*/  STL [R1+0x4a0], R6 ;  /* 0x0004a00601007387 */ /* 0x0007e20000100800 */
[----:B-1----:R-:W-:-:S03]  /*bb50*/  IMAD.MOV.U32 R0, RZ, RZ, R7 ;  /* 0x000000ffff007224 */ /* 0x002fc600078e0007 */
[----:B---3--:R-:W3:Y:S04]  /*bb60*/  LDL.LU.64 R6, [R1+0x730] ;  /* 0x0007300001067983 */ /* 0x008ee80000300a00 */
[----:B------:R-:W-:Y:S04]  /*bb70*/  STL [R1+0x4a8], R28 ;  /* 0x0004a81c01007387 */ /* 0x000fe80000100800 */
[----:B------:R1:W-:Y:S02]  /*bb80*/  STL [R1+0x49c], R0 ;  /* 0x00049c0001007387 */ /* 0x0003e40000100800 */
[----:B-1----:R-:W-:-:S02]  /*bb90*/  IMAD.MOV.U32 R0, RZ, RZ, R29 ;  /* 0x000000ffff007224 */ /* 0x002fc400078e001d */
[----:B------:R-:W2:Y:S04]  /*bba0*/  LDL.LU.64 R28, [R1+0x728] ;  /* 0x00072800011c7983 */ /* 0x000ea80000300a00 */
[----:B------:R-:W-:Y:S04]  /*bbb0*/  STL [R1+0x4b0], R2 ;  /* 0x0004b00201007387 */ /* 0x000fe80000100800 */
[----:B------:R1:W-:Y:S02]  /*bbc0*/  STL [R1+0x4a4], R0 ;  /* 0x0004a40001007387 */ /* 0x0003e40000100800 */
[----:B-1----:R-:W-:-:S02]  /*bbd0*/  IMAD.MOV.U32 R0, RZ, RZ, R3 ;  /* 0x000000ffff007224 */ /* 0x002fc400078e0003 */
[----:B------:R-:W2:Y:S04]  /*bbe0*/  LDL.LU.64 R2, [R1+0x530] ;  /* 0x0005300001027983 */ /* 0x000ea80000300a00 */
[----:B------:R1:W-:Y:S04]  /*bbf0*/  STL [R1+0x4ac], R0 ;  /* 0x0004ac0001007387 */ /* 0x0003e80000100800 */
[----:B------:R4:W-:Y:S01]  /*bc00*/  STL [R1+0x4b8], R16 ;  /* 0x0004b81001007387 */ /* 0x0009e20000100800 */
[----:B-1----:R-:W-:-:S03]  /*bc10*/  IMAD.MOV.U32 R0, RZ, RZ, R17 ;  /* 0x000000ffff007224 */ /* 0x002fc600078e0011 */
[----:B----4-:R-:W4:Y:S04]  /*bc20*/  LDL.LU.64 R16, [R1+0x720] ;  /* 0x0007200001107983 */ /* 0x010f280000300a00 */
[----:B------:R-:W-:Y:S04]  /*bc30*/  STL [R1+0x4c0], R18 ;  /* 0x0004c01201007387 */ /* 0x000fe80000100800 */
[----:B------:R1:W-:Y:S02]  /*bc40*/  STL [R1+0x4b4], R0 ;  /* 0x0004b40001007387 */ /* 0x0003e40000100800 */
[----:B-1----:R-:W-:-:S02]  /*bc50*/  IMAD.MOV.U32 R0, RZ, RZ, R19 ;  /* 0x000000ffff007224 */ /* 0x002fc400078e0013 */
[----:B------:R-:W4:Y:S04]  /*bc60*/  LDL.LU.64 R18, [R1+0x718] ;  /* 0x0007180001127983 */ /* 0x000f280000300a00 */
        /* <DEDUP_REMOVED lines=32> */
[----:B---3--:R-:W-:Y:S04]  /*be70*/  STL [R1+0x508], R6 ;  /* 0x0005080601007387 */ /* 0x008fe80000100800 */
[----:B------:R-:W-:Y:S04]  /*be80*/  STL [R1+0x4fc], R0 ;  /* 0x0004fc0001007387 */ /* 0x000fe80000100800 */
[----:B------:R1:W-:Y:S04]  /*be90*/  STL [R1+0x504], R7 ;  /* 0x0005040701007387 */ /* 0x0003e80000100800 */
[----:B-1----:R-:W3:Y:S04]  /*bea0*/  LDL.LU.64 R6, [R1+0x528] ;  /* 0x0005280001067983 */ /* 0x002ee80000300a00 */
[----:B--2---:R1:W-:Y:S04]  /*beb0*/  STL [R1+0x510], R4 ;  /* 0x0005100401007387 */ /* 0x0043e80000100800 */
[----:B-1----:R-:W2:Y:S01]  /*bec0*/  LDL.LU R4, [R1+0x6d0] ;  /* 0x0006d00001047983 */ /* 0x002ea20000300800 */
[----:B------:R-:W-:-:S03]  /*bed0*/  IMAD.MOV.U32 R0, RZ, RZ, R5 ;  /* 0x000000ffff007224 */ /* 0x000fc600078e0005 */
[----:B------:R-:W-:Y:S04]  /*bee0*/  STL [R1+0x518], R28 ;  /* 0x0005181c01007387 */ /* 0x000fe80000100800 */
[----:B------:R1:W-:Y:S04]  /*bef0*/  STL [R1+0x50c], R0 ;  /* 0x00050c0001007387 */ /* 0x0003e80000100800 */
[----:B------:R-:W-:Y:S01]  /*bf00*/  STL [R1+0x514], R29 ;  /* 0x0005141d01007387 */ /* 0x000fe20000100800 */
[----:B------:R-:W-:-:S03]  /*bf10*/  IMAD.MOV.U32 R5, RZ, RZ, c[0x0][0x18c] ;  /* 0x00006300ff057624 */ /* 0x000fc600078e00ff */
[----:B---3--:R3:W-:Y:S01]  /*bf20*/  STL [R1+0x520], R6 ;  /* 0x0005200601007387 */ /* 0x0087e20000100800 */
[----:B-1----:R-:W-:-:S03]  /*bf30*/  IMAD.MOV.U32 R0, RZ, RZ, R7 ;  /* 0x000000ffff007224 */ /* 0x002fc600078e0007 */
[----:B---3--:R-:W1:Y:S04]  /*bf40*/  S2R R7, SR_TID.X ;  /* 0x0000000000077919 */ /* 0x008e680000002100 */
[----:B----4-:R-:W-:Y:S04]  /*bf50*/  STL [R1+0x528], R16 ;  /* 0x0005281001007387 */ /* 0x010fe80000100800 */
[----:B------:R3:W-:Y:S04]  /*bf60*/  STL [R1+0x51c], R0 ;  /* 0x00051c0001007387 */ /* 0x0007e80000100800 */
[----:B------:R-:W-:Y:S01]  /*bf70*/  STL [R1+0x524], R17 ;  /* 0x0005241101007387 */ /* 0x000fe20000100800 */
[----:B---3--:R-:W-:-:S03]  /*bf80*/  IMAD.MOV.U32 R0, RZ, RZ, R3 ;  /* 0x000000ffff007224 */ /* 0x008fc600078e0003 */
[----:B------:R1:W-:Y:S01]  /*bf90*/  STL [R1+0x530], R2 ;  /* 0x0005300201007387 */ /* 0x0003e20000100800 */
[----:B------:R-:W-:-:S03]  /*bfa0*/  IMAD.MOV.U32 R6, RZ, RZ, c[0x0][0x188] ;  /* 0x00006200ff067624 */ /* 0x000fc600078e00ff */
[----:B------:R-:W-:Y:S04]  /*bfb0*/  STL [R1+0x538], R18 ;  /* 0x0005381201007387 */ /* 0x000fe80000100800 */
[----:B------:R3:W-:Y:S01]  /*bfc0*/  STL [R1+0x52c], R0 ;  /* 0x00052c0001007387 */ /* 0x0007e20000100800 */
[----:B------:R-:W-:-:S03]  /*bfd0*/  IMAD.SHL.U32 R29, R6, 0x80, RZ ;  /* 0x00000080061d7824 */ /* 0x000fc600078e00ff */
[----:B------:R-:W-:Y:S01]  /*bfe0*/  STL [R1+0x534], R19 ;  /* 0x0005341301007387 */ /* 0x000fe20000100800 */
[C---:B-1----:R-:W-:Y:S01]  /*bff0*/  IMAD.SHL.U32 R2, R7.reuse, 0x2, RZ ;  /* 0x0000000207027824 */ /* 0x042fe200078e00ff */
[----:B---3--:R-:W-:Y:S02]  /*c000*/  LOP3.LUT R0, R7, 0x7, RZ, 0xc0, !PT ;  /* 0x0000000707007812 */ /* 0x008fe400078ec0ff */
[----:B------:R-:W-:Y:S01]  /*c010*/  STL [R1+0x540], R8 ;  /* 0x0005400801007387 */ /* 0x000fe20000100800 */
[----:B--2---:R-:W-:Y:S01]  /*c020*/  SHF.R.S32.HI R3, RZ, 0x1f, R4 ;  /* 0x0000001fff037819 */ /* 0x004fe20000011404 */
[----:B------:R-:W-:Y:S02]  /*c030*/  IMAD.SHL.U32 R6, R5, 0x80, RZ ;  /* 0x0000008005067824 */ /* 0x000fe400078e00ff */
[----:B------:R-:W-:Y:S01]  /*c040*/  STL [R1+0x53c], R9 ;  /* 0x00053c0901007387 */ /* 0x000fe20000100800 */
[----:B------:R-:W-:-:S03]  /*c050*/  IMAD R0, R0, 0x210, RZ ;  /* 0x0000021000007824 */ /* 0x000fc600078e02ff */
[----:B------:R-:W-:Y:S01]  /*c060*/  STL [R1+0x548], R20 ;  /* 0x0005481401007387 */ /* 0x000fe20000100800 */
[----:B------:R-:W-:-:S03]  /*c070*/  IMAD.SHL.U32 R5, R7, 0x80, RZ ;  /* 0x0000008007057824 */ /* 0x000fc600078e00ff */
[----:B------:R-:W-:Y:S01]  /*c080*/  STL [R1+0x544], R21 ;  /* 0x0005441501007387 */ /* 0x000fe20000100800 */
[----:B------:R-:W-:-:S03]  /*c090*/  LOP3.LUT R0, R0, 0x30, R2, 0x78, !PT ;  /* 0x0000003000007812 */ /* 0x000fc600078e7802 */
[----:B------:R-:W-:Y:S01]  /*c0a0*/  STL [R1+0x550], R10 ;  /* 0x0005500a01007387 */ /* 0x000fe20000100800 */
[----:B------:R-:W-:-:S03]  /*c0b0*/  LEA.HI R3, R3, R4, RZ, 0x7 ;  /* 0x0000000403037211 */ /* 0x000fc600078f38ff */
[----:B------:R-:W-:Y:S01]  /*c0c0*/  STL [R1+0x54c], R11 ;  /* 0x00054c0b01007387 */ /* 0x000fe20000100800 */
[----:B------:R-:W-:-:S03]  /*c0d0*/  SHF.R.S32.HI R4, RZ, 0x1f, R6 ;  /* 0x0000001fff047819 */ /* 0x000fc60000011406 */
[----:B------:R-:W-:Y:S04]  /*c0e0*/  STL [R1+0x558], R22 ;  /* 0x0005581601007387 */ /* 0x000fe80000100800 */
[----:B------:R-:W-:Y:S01]  /*c0f0*/  STL [R1+0x554], R23 ;  /* 0x0005541701007387 */ /* 0x000fe20000100800 */
[----:B------:R-:W-:-:S03]  /*c100*/  LOP3.LUT R5, R0, 0x1000, R5, 0xf8, !PT ;  /* 0x0000100000057812 */ /* 0x000fc600078ef805 */
[----:B------:R-:W-:Y:S01]  /*c110*/  STL [R1+0x560], R12 ;  /* 0x0005600c01007387 */ /* 0x000fe20000100800 */
[----:B------:R-:W-:-:S03]  /*c120*/  SHF.L.U64.HI R4, R6, 0x2, R4 ;  /* 0x0000000206047819 */ /* 0x000fc60000010204 */
[----:B------:R-:W-:Y:S01]  /*c130*/  STL [R1+0x55c], R13 ;  /* 0x00055c0d01007387 */ /* 0x000fe20000100800 */
[----:B------:R-:W-:-:S03]  /*c140*/  IMAD.MOV.U32 R6, RZ, RZ, 0x1 ;  /* 0x00000001ff067424 */ /* 0x000fc600078e00ff */
[----:B------:R-:W-:Y:S04]  /*c150*/  STL [R1+0x568], R24 ;  /* 0x0005681801007387 */ /* 0x000fe80000100800 */
[----:B------:R-:W-:Y:S01]  /*c160*/  STL [R1+0x564], R25 ;  /* 0x0005641901007387 */ /* 0x000fe20000100800 */
[----:B------:R-:W-:-:S03]  /*c170*/  IMAD.MOV.U32 R4, RZ, RZ, -0x1 ;  /* 0xffffffffff047424 */ /* 0x000fc600078e00ff */
[----:B------:R-:W-:Y:S04]  /*c180*/  STL [R1+0x570], R14 ;  /* 0x0005700e01007387 */ /* 0x000fe80000100800 */
[----:B------:R-:W-:Y:S04]  /*c190*/  STL [R1+0x56c], R15 ;  /* 0x00056c0f01007387 */ /* 0x000fe80000100800 */
[----:B------:R-:W-:Y:S04]  /*c1a0*/  STL [R1+0x578], R26 ;  /* 0x0005781a01007387 */ /* 0x000fe80000100800 */
[----:B------:R-:W-:Y:S04]  /*c1b0*/  STL [R1+0x574], R27 ;  /* 0x0005741b01007387 */ /* 0x000fe80000100800 */
[----:B------:R-:W-:Y:S04]  /*c1c0*/  STL [R1+0x64c], R5 ;  /* 0x00064c0501007387 */ /* 0x000fe80000100800 */
[----:B------:R-:W-:Y:S04]  /*c1d0*/  STL [R1+0x1b0], RZ ;  /* 0x0001b0ff01007387 */ /* 0x000fe80000100800 */
[----:B------:R-:W-:Y:S04]  /*c1e0*/  STL [R1+0x1a8], R6 ;  /* 0x0001a80601007387 */ /* 0x000fe80000100800 */
[----:B------:R-:W-:Y:S04]  /*c1f0*/  STL [R1+0x110], RZ ;  /* 0x000110ff01007387 */ /* 0x000fe80000100800 */
[----:B------:R1:W-:Y:S04]  /*c200*/  STL [R1+0x1a4], R4 ;  /* 0x0001a40401007387 */ /* 0x0003e80000100800 */
        /* <DEDUP_REMOVED lines=43> */
[----:B------:R2:W-:Y:S01]  /*c4c0*/  STL [R1+0x170], RZ ;  /* 0x000170ff01007387 */ /* 0x0005e20000100800 */
[----:B------:R-:W-:-:S03]  /*c4d0*/  LOP3.LUT R0, R7, 0x3, RZ, 0xc0, !PT ;  /* 0x0000000307007812 */ /* 0x000fc600078ec0ff */
[----:B------:R2:W-:Y:S04]  /*c4e0*/  STL [R1+0x174], RZ ;  /* 0x000174ff01007387 */ /* 0x0005e80000100800 */
[----:B------:R2:W-:Y:S04]  /*c4f0*/  STL [R1+0x178], RZ ;  /* 0x000178ff01007387 */ /* 0x0005e80000100800 */
[----:B------:R2:W-:Y:S04]  /*c500*/  STL [R1+0x17c], RZ ;  /* 0x00017cff01007387 */ /* 0x0005e80000100800 */
[----:B------:R2:W-:Y:S04]  /*c510*/  STL [R1+0x40], RZ ;  /* 0x000040ff01007387 */ /* 0x0005e80000100800 */
[----:B------:R2:W-:Y:S01]  /*c520*/  STL [R1+0x44], RZ ;  /* 0x000044ff01007387 */ /* 0x0005e20000100800 */
[----:B------:R-:W-:-:S03]  /*c530*/  IMAD R0, R0, 0x820, RZ ;  /* 0x0000082000007824 */ /* 0x000fc600078e02ff */
[----:B------:R2:W-:Y:S04]  /*c540*/  STL [R1+0x48], RZ ;  /* 0x000048ff01007387 */ /* 0x0005e80000100800 */
[----:B------:R2:W-:Y:S04]  /*c550*/  STL [R1+0x4c], RZ ;  /* 0x00004cff01007387 */ /* 0x0005e80000100800 */
[----:B------:R2:W-:Y:S04]  /*c560*/  STL [R1+0x10], RZ ;  /* 0x000010ff01007387 */ /* 0x0005e80000100800 */
[----:B------:R2:W-:Y:S04]  /*c570*/  STL [R1+0x14], RZ ;  /* 0x000014ff01007387 */ /* 0x0005e80000100800 */
[----:B------:R2:W-:Y:S01]  /*c580*/  STL [R1+0x18], RZ ;  /* 0x000018ff01007387 */ /* 0x0005e20000100800 */
[----:B-1----:R-:W-:-:S03]  /*c590*/  LOP3.LUT R4, R0, 0x1dc, R7, 0x78, !PT ;  /* 0x000001dc00047812 */ /* 0x002fc600078e7807 */
[----:B------:R2:W-:Y:S01]  /*c5a0*/  STL [R1+0x1c], RZ ;  /* 0x00001cff01007387 */ /* 0x0005e20000100800 */
[----:B------:R-:W-:-:S03]  /*c5b0*/  LOP3.LUT R0, R5, 0x40, RZ, 0x3c, !PT ;  /* 0x0000004005007812 */ /* 0x000fc600078e3cff */
        /* <DEDUP_REMOVED lines=8> */
[----:B------:R2:W-:Y:S01]  /*c640*/  STL [R1+0x65c], R0 ;  /* 0x00065c0001007387 */ /* 0x0005e20000100800 */
[----:B------:R-:W-:-:S02]  /*c650*/  SHF.R.S32.HI R3, RZ, 0x7, R3 ;  /* 0x00000007ff037819 */ /* 0x000fc40000011403 */
[----:B------:R-:W-:Y:S02]  /*c660*/  SHF.R.S32.HI R2, RZ, 0x1f, R29 ;  /* 0x0000001fff027819 */ /* 0x000fe4000001141d */
[----:B------:R-:W-:Y:S02]  /*c670*/  IADD3 R6, R3, -0x2, RZ ;  /* 0xfffffffe03067810 */ /* 0x000fe40007ffe0ff */
[----:B------:R-:W-:Y:S02]  /*c680*/  SHF.L.U64.HI R2, R29, 0x2, R2 ;  /* 0x000000021d027819 */ /* 0x000fe40000010202 */
[----:B------:R-:W-:Y:S02]  /*c690*/  LOP3.LUT R3, R4, 0x20, RZ, 0x3c, !PT ;  /* 0x0000002004037812 */ /* 0x000fe400078e3cff */
.L_x_1:
[----:B--23--:R-:W2:Y:S01]  /*c6a0*/  LDL.LU R0, [R1+0x1a4] ;  /* 0x0001a40001007983 */ /* 0x00cea20000300800 */
[----:B------:R-:W-:-:S04]  /*c6b0*/  DEPBAR.LE SB0, 0x2 ;  /* 0x000080800000791a */ /* 0x000fc80000000000 */
[----:B------:R-:W3:Y:S04]  /*c6c0*/  LDL R4, [R1+0x64c] ;  /* 0x00064c0001047983 */ /* 0x000ee80000100800 */
[----:B------:R-:W1:Y:S04]  /*c6d0*/  S2R R6, SR_TID.X ;  /* 0x0000000000067919 */ /* 0x000e680000002100 */
[----:B------:R-:W-:Y:S01]  /*c6e0*/  STL [R1+0x6f8], R2 ;  /* 0x0006f80201007387 */ /* 0x000fe20000100800 */
[C---:B-1----:R-:W-:Y:S02]  /*c6f0*/  LOP3.LUT R5, R6.reuse, 0x3, RZ, 0xc0, !PT ;  /* 0x0000000306057812 */ /* 0x042fe400078ec0ff */
[----:B------:R-:W-:-:S03]  /*c700*/  LOP3.LUT R3, R6, 0x3, RZ, 0xc0, !PT ;  /* 0x0000000306037812 */ /* 0x000fc600078ec0ff */
[----:B------:R-:W-:Y:S02]  /*c710*/  IMAD R5, R5, 0x820, RZ ;  /* 0x0000082005057824 */ /* 0x000fe400078e02ff */
[----:B------:R-:W-:-:S03]  /*c720*/  IMAD R3, R3, 0x820, RZ ;  /* 0x0000082003037824 */ /* 0x000fc600078e02ff */
[--C-:B------:R-:W-:Y:S02]  /*c730*/  LOP3.LUT R5, R5, 0x1dc, R6.reuse, 0x78, !PT ;  /* 0x000001dc05057812 */ /* 0x100fe400078e7806 */
[----:B------:R-:W-:Y:S02]  /*c740*/  LOP3.LUT R3, R3, 0x1dc, R6, 0x78, !PT ;  /* 0x000001dc03037812 */ /* 0x000fe400078e7806 */
[----:B------:R-:W-:Y:S01]  /*c750*/  LOP3.LUT R5, R5, 0x20, RZ, 0x3c, !PT ;  /* 0x0000002005057812 */ /* 0x000fe200078e3cff */
[----:B------:R-:W-:Y:S01]  /*c760*/  BAR.SYNC.DEFER_BLOCKING 0x0 ;  /* 0x0000000000007b1d */ /* 0x000fe20000010000 */
[----:B--2---:R-:W-:-:S04]  /*c770*/  IADD3 R0, R0, 0x1, RZ ;  /* 0x0000000100007810 */ /* 0x004fc80007ffe0ff */
[----:B------:R-:W-:-:S04]  /*c780*/  ISETP.GT.AND P0, PT, R0, 0x1, PT ;  /* 0x000000010000780c */ /* 0x000fc80003f04270 */
[----:B------:R-:W-:-:S05]  /*c790*/  SEL R28, R0, RZ, !P0 ;  /* 0x000000ff001c7207 */ /* 0x000fca0004000000 */
[C---:B------:R-:W-:Y:S01]  /*c7a0*/  IMAD R3, R28.reuse, 0x40000, R3 ;  /* 0x000400001c037824 */ /* 0x040fe200078e0203 */
[----:B------:R-:W-:Y:S01]  /*c7b0*/  STL [R1+0x1a4], R28 ;  /* 0x0001a41c01007387 */ /* 0x000fe20000100800 */
[C---:B------:R-:W-:Y:S02]  /*c7c0*/  IMAD R0, R28.reuse, 0x40000, R5 ;  /* 0x000400001c007824 */ /* 0x040fe400078e0205 */
[----:B---3--:R-:W-:Y:S01]  /*c7d0*/  IMAD R29, R28, 0x8000, R4 ;  /* 0x000080001c1d7824 */ /* 0x008fe200078e0204 */
[----:B------:R-:W-:Y:S04]  /*c7e0*/  LDS R6, [R3+0x2200] ;  /* 0x0022000003067984 */ /* 0x000fe80000000800 */
[----:B------:R-:W1:Y:S04]  /*c7f0*/  LDS R7, [R0+0x2200] ;  /* 0x0022000000077984 */ /* 0x000e680000000800 */
[----:B------:R-:W-:Y:S04]  /*c800*/  LDS R4, [R3+0x200] ;  /* 0x0002000003047984 */ /* 0x000fe80000000800 */
[----:B------:R-:W2:Y:S04]  /*c810*/  LDS R5, [R0+0x200] ;  /* 0x0002000000057984 */ /* 0x000ea80000000800 */
[----:B------:R-:W-:Y:S04]  /*c820*/  STL [R1+0x16b0], R28 ;  /* 0x0016b01c01007387 */ /* 0x000fe80000100800 */
[----:B------:R-:W-:Y:S04]  /*c830*/  LDS R24, [R3] ;  /* 0x0000000003187984 */ /* 0x000fe80000000800 */
[----:B------:R-:W-:Y:S04]  /*c840*/  LDS R26, [R3+0x2000] ;  /* 0x00200000031a7984 */ /* 0x000fe80000000800 */
[----:B------:R-:W-:Y:S04]  /*c850*/  LDS R25, [R0] ;  /* 0x0000000000197984 */ /* 0x000fe80000000800 */
[----:B------:R-:W-:Y:S04]  /*c860*/  LDS R27, [R0+0x2000] ;  /* 0x00200000001b7984 */ /* 0x000fe80000000800 */
[----:B------:R-:W-:Y:S04]  /*c870*/  LDSM.16.M88.4 R16, [R29+0x80000] ;  /* 0x080000001d10783b */ /* 0x000fe80000000200 */
[----:B------:R-:W-:Y:S04]  /*c880*/  LDS R10, [R3+0x2400] ;  /* 0x00240000030a7984 */ /* 0x000fe80000000800 */
[----:B-1----:R-:W-:Y:S04]  /*c890*/  STL.64 [R1+0x1860], R6 ;  /* 0x0018600601007387 */ /* 0x002fe80000100a00 */
[----:B------:R-:W1:Y:S04]  /*c8a0*/  LDS R11, [R0+0x2400] ;  /* 0x00240000000b7984 */ /* 0x000e680000000800 */
[----:B--2---:R2:W-:Y:S04]  /*c8b0*/  STL.64 [R1+0x1858], R4 ;  /* 0x0018580401007387 */ /* 0x0045e80000100a00 */
[----:B------:R-:W-:Y:S04]  /*c8c0*/  LDS R8, [R3+0x400] ;  /* 0x0004000003087984 */ /* 0x000fe80000000800 */
[----:B------:R-:W3:Y:S04]  /*c8d0*/  LDS R9, [R0+0x400] ;  /* 0x0004000000097984 */ /* 0x000ee80000000800 */
[----:B--2---:R-:W2:Y:S04]  /*c8e0*/  LDL.LU.64 R4, [R1+0x110] ;  /* 0x0001100001047983 */ /* 0x004ea80000300a00 */
[----:B------:R-:W2:Y:S04]  /*c8f0*/  LDL.LU.64 R6, [R1+0x118] ;  /* 0x0001180001067983 */ /* 0x000ea80000300a00 */
[----:B------:R-:W-:Y:S04]  /*c900*/  LDS R14, [R3+0x2600] ;  /* 0x00260000030e7984 */ /* 0x000fe80000000800 */
[----:B------:R-:W4:Y:S04]  /*c910*/  LDS R15, [R0+0x2600] ;  /* 0x00260000000f7984 */ /* 0x000f280000000800 */
[----:B------:R-:W-:Y:S04]  /*c920*/  LDS R12, [R3+0x600] ;  /* 0x00060000030c7984 */ /* 0x000fe80000000800 */
[----:B------:R-:W5:Y:S04]  /*c930*/  LDS R13, [R0+0x600] ;  /* 0x00060000000d7984 */ /* 0x000f680000000800 */
[----:B------:R-:W5:Y:S04]  /*c940*/  LDSM.16.M88.4 R20, [R29+0x82000] ;  /* 0x082000001d14783b */ /* 0x000f680000000200 */
[----:B-1----:R-:W-:Y:S04]  /*c950*/  STL.64 [R1+0x1850], R10 ;  /* 0x0018500a01007387 */ /* 0x002fe80000100a00 */
[----:B---3--:R1:W-:Y:S04]  /*c960*/  STL.64 [R1+0x1848], R8 ;  /* 0x0018480801007387 */ /* 0x0083e80000100a00 */
[----:B-1----:R-:W3:Y:S04]  /*c970*/  LDL.LU.64 R8, [R1+0x90] ;  /* 0x0000900001087983 */ /* 0x002ee80000300a00 */
[----:B------:R-:W3:Y:S04]  /*c980*/  LDL.LU.64 R10, [R1+0x98] ;  /* 0x00009800010a7983 */ /* 0x000ee80000300a00 */
[----:B------:R-:W-:Y:S04]  /*c990*/  STL [R1+0x1810], R3 ;  /* 0x0018100301007387 */ /* 0x000fe80000100800 */
[----:B----4-:R-:W-:Y:S04]  /*c9a0*/  STL.64 [R1+0x1840], R14 ;  /* 0x0018400e01007387 */ /* 0x010fe80000100a00 */
[----:B-----5:R1:W-:Y:S04]  /*c9b0*/  STL.64 [R1+0x1838], R12 ;  /* 0x0018380c01007387 */ /* 0x0203e80000100a00 */
[----:B-1----:R-:W4:Y:S04]  /*c9c0*/  LDL.LU.64 R12, [R1+0x70] ;  /* 0x00007000010c7983 */ /* 0x002f280000300a00 */
[----:B------:R-:W4:Y:S04]  /*c9d0*/  LDL.LU.64 R14, [R1+0x78] ;  /* 0x00007800010e7983 */ /* 0x000f280000300a00 */
[----:B------:R-:W-:Y:S04]  /*c9e0*/  STL [R1+0x1814], R0 ;  /* 0x0018140001007387 */ /* 0x000fe80000100800 */
[----:B------:R-:W-:Y:S04]  /*c9f0*/  STL [R1+0x1764], R18 ;  /* 0x0017641201007387 */ /* 0x000fe80000100800 */
[----:B------:R-:W-:Y:S04]  /*ca00*/  STL [R1+0x1760], R19 ;  /* 0x0017601301007387 */ /* 0x000fe80000100800 */
[----:B------:R-:W-:Y:S04]  /*ca10*/  STL [R1+0x176c], R22 ;  /* 0x00176c1601007387 */ /* 0x000fe80000100800 */
[----:B------:R-:W-:Y:S01]  /*ca20*/  STL [R1+0x1768], R23 ;  /* 0x0017681701007387 */ /* 0x000fe20000100800 */
[-C--:B--2---:R-:W-:Y:S11]  /*ca30*/  HMMA.1688.F32.TF32 R4, R24, R16.reuse, R4 ;  /* 0x000000101804723c */ /* 0x084ff60000081004 */
[----:B------:R-:W-:Y:S11]  /*ca40*/  @!UPT UIADD3 URZ, URZ, URZ, URZ ;  /* 0x0000003f3f3ff290 */ /* 0x000ff6000fffe03f */
[----:B------:R-:W-:Y:S01]  /*ca50*/  @!UPT UIADD3 URZ, URZ, URZ, URZ ;  /* 0x0000003f3f3ff290 */ /* 0x000fe2000fffe03f */
[----:B------:R-:W-:Y:S04]  /*ca60*/  STL.64 [R1+0xf0], R4 ;  /* 0x0000f00401007387 */ /* 0x000fe80000100a00 */
[----:B------:R1:W-:Y:S04]  /*ca70*/  STL.64 [R1+0xf8], R6 ;  /* 0x0000f80601007387 */ /* 0x0003e80000100a00 */
[----:B-1----:R-:W3:Y:S04]  /*ca80*/  LDL.LU.64 R6, [R1+0x1860] ;  /* 0x0018600001067983 */ /* 0x002ee80000300a00 */
[----:B------:R-:W3:Y:S04]  /*ca90*/  LDL.LU.64 R4, [R1+0x1858] ;  /* 0x0018580001047983 */ /* 0x000ee80000300a00 */
[----:B------:R-:W-:Y:S04]  /*caa0*/  STL.64 [R1+0x1830], R26 ;  /* 0x0018301a01007387 */ /* 0x000fe80000100a00 */
[----:B------:R1:W-:Y:S04]  /*cab0*/  STL.64 [R1+0x1828], R24 ;  /* 0x0018281801007387 */ /* 0x0003e80000100a00 */
[----:B-1----:R-:W2:Y:S04]  /*cac0*/  LDL.LU.64 R24, [R1+0x40] ;  /* 0x0000400001187983 */ /* 0x002ea80000300a00 */
[----:B------:R-:W2:Y:S01]  /*cad0*/  LDL.LU.64 R26, [R1+0x48] ;  /* 0x00004800011a7983 */ /* 0x000ea20000300a00 */
[-C--:B---3--:R-:W-:Y:S11]  /*cae0*/  HMMA.1688.F32.TF32 R8, R4, R16.reuse, R8 ;  /* 0x000000100408723c */ /* 0x088ff60000081008 */
[----:B------:R-:W-:Y:S11]  /*caf0*/  @!UPT UIADD3 URZ, URZ, URZ, URZ ;  /* 0x0000003f3f3ff290 */ /* 0x000ff6000fffe03f */
[----:B------:R-:W-:Y:S01]  /*cb00*/  @!UPT UIADD3 URZ, URZ, URZ, URZ ;  /* 0x0000003f3f3ff290 */ /* 0x000fe2000fffe03f */
[----:B------:R1:W-:Y:S01]  /*cb10*/  STL [R1+0xd0], R8 ;  /* 0x0000d00801007387 */ /* 0x0003e20000100800 */
[----:B------:R-:W-:Y:S02]  /*cb20*/  IMAD.MOV.U32 R23, RZ, RZ, R10 ;  /* 0x000000ffff177224 */ /* 0x000fe400078e000a */
[----:B------:R-:W-:Y:S02]  /*cb30*/  IMAD.MOV.U32 R18, RZ, RZ, R11 ;  /* 0x000000ffff127224 */ /* 0x000fe400078e000b */
[----:B------:R-:W-:Y:S01]  /*cb40*/  IMAD.MOV.U32 R22, RZ, RZ, R9 ;  /* 0x000000ffff167224 */ /* 0x000fe200078e0009 */
[----:B------:R-:W4:Y:S04]  /*cb50*/  LDL.LU.64 R10, [R1+0x1850] ;  /* 0x00185000010a7983 */ /* 0x000f280000300a00 */
[----:B-1----:R-:W4:Y:S04]  /*cb60*/  LDL.LU.64 R8, [R1+0x1848] ;  /* 0x0018480001087983 */ /* 0x002f280000300a00 */
[----:B------:R-:W-:Y:S04]  /*cb70*/  STL [R1+0x1778], R18 ;  /* 0x0017781201007387 */ /* 0x000fe80000100800 */
[----:B------:R-:W-:Y:S04]  /*cb80*/  STL [R1+0x1774], R22 ;  /* 0x0017741601007387 */ /* 0x000fe80000100800 */
[----:B------:R-:W-:Y:S01]  /*cb90*/  STL [R1+0x1770], R23 ;  /* 0x0017701701007387 */ /* 0x000fe20000100800 */
[-C--:B----4-:R-:W-:Y:S11]  /*cba0*/  HMMA.1688.F32.TF32 R12, R8, R16.reuse, R12 ;  /* 0x00000010080c723c */ /* 0x090ff6000008100c */
[----:B------:R-:W-:Y:S11]  /*cbb0*/  @!UPT UIADD3 URZ, URZ, URZ, URZ ;  /* 0x0000003f3f3ff290 */ /* 0x000ff6000fffe03f */
[----:B------:R-:W-:Y:S01]  /*cbc0*/  @!UPT UIADD3 URZ, URZ, URZ, URZ ;  /* 0x0000003f3f3ff290 */ /* 0x000fe2000fffe03f */
[----:B------:R-:W-:Y:S04]  /*cbd0*/  STL.64 [R1+0xc0], R12 ;  /* 0x0000c00c01007387 */ /* 0x000fe80000100a00 */
[----:B------:R1:W-:Y:S04]  /*cbe0*/  STL.64 [R1+0xc8], R14 ;  /* 0x0000c80e01007387 */ /* 0x0003e80000100a00 */
[----:B-1----:R-:W2:Y:S04]  /*cbf0*/  LDL.LU.64 R14, [R1+0x1840] ;  /* 0x00184000010e7983 */ /* 0x002ea80000300a00 */
[----:B------:R-:W2:Y:S04]  /*cc00*/  LDL.LU.64 R12, [R1+0x1838] ;  /* 0x00183800010c7983 */ /* 0x000ea80000300a00 */
[----:B------:R-:W-:Y:S04]  /*cc10*/  STL.64 [R1+0x1820], R10 ;  /* 0x0018200a01007387 */ /* 0x000fe80000100a00 */
[----:B------:R1:W-:Y:S04]  /*cc20*/  STL.64 [R1+0x1818], R8 ;  /* 0x0018180801007387 */ /* 0x0003e80000100a00 */
[----:B-1----:R-:W3:Y:S04]  /*cc30*/  LDL.LU.64 R8, [R1+0x120] ;  /* 0x0001200001087983 */ /* 0x002ee80000300a00 */
[----:B------:R-:W3:Y:S01]  /*cc40*/  LDL.LU.64 R10, [R1+0x128] ;  /* 0x00012800010a7983 */ /* 0x000ee20000300a00 */
[----:B--2---:R-:W-:Y:S03]  /*cc50*/  HMMA.1688.F32.TF32 R16, R12, R16, R24 ;  /* 0x000000100c10723c */ /* 0x004fe60000081018 */
[----:B------:R-:W2:Y:S04]  /*cc60*/  LDL.LU.64 R26, [R1+0x1830] ;  /* 0x00183000011a7983 */ /* 0x000ea80000300a00 */
[----:B------:R-:W3:Y:S04]  /*cc70*/  LDL.LU.64 R24, [R1+0x1828] ;  /* 0x0018280001187983 */ /* 0x000ee80000300a00 */
[----:B------:R-:W-:Y:S04]  /*cc80*/  STL.64 [R1+0x1808], R14 ;  /* 0x0018080e01007387 */ /* 0x000fe80000100a00 */
[----:B------:R-:W-:Y:S08]  /*cc90*/  STL.64 [R1+0x1800], R12 ;  /* 0x0018000c01007387 */ /* 0x000ff00000100a00 */
[----:B------:R-:W-:Y:S04]  /*cca0*/  STL.64 [R1+0x100], R16 ;  /* 0x0001001001007387 */ /* 0x000fe80000100a00 */
[----:B------:R1:W-:Y:S01]  /*ccb0*/  STL.64 [R1+0x108], R18 ;  /* 0x0001081201007387 */ /* 0x0003e20000100a00 */
[----:B--2---:R-:W-:-:S02]  /*ccc0*/  IMAD.MOV.U32 R28, RZ, RZ, R26 ;  /* 0x000000ffff1c7224 */ /* 0x004fc400078e001a */
[----:B------:R-:W-:Y:S01]  /*ccd0*/  IMAD.MOV.U32 R2, RZ, RZ, R27 ;  /* 0x000000ffff027224 */ /* 0x000fe200078e001b */
[-C--:B---3--:R-:W-:Y:S01]  /*cce0*/  HMMA.1688.F32.TF32 R8, R24, R20.reuse, R8 ;  /* 0x000000141808723c */ /* 0x088fe20000081008 */
[----:B------:R-:W-:Y:S02]  /*ccf0*/  IMAD.MOV.U32 R0, RZ, RZ, R24 ;  /* 0x000000ffff007224 */ /* 0x000fe400078e0018 */
[----:B------:R-:W-:Y:S11]  /*cd00*/  IMAD.MOV.U32 R3, RZ, RZ, R25 ;  /* 0x000000ffff037224 */ /* 0x000ff600078e0019 */
[----:B------:R-:W-:Y:S09]  /*cd10*/  @!UPT UIADD3 URZ, URZ, URZ, URZ ;  /* 0x0000003f3f3ff290 */ /* 0x000ff2000fffe03f */
[----:B------:R2:W-:Y:S01]  /*cd20*/  STL [R1+0xb0], R8 ;  /* 0x0000b00801007387 */ /* 0x0005e20000100800 */
[----:B-1----:R-:W-:Y:S02]  /*cd30*/  IMAD.MOV.U32 R18, RZ, RZ, R9 ;  /* 0x000000ffff127224 */ /* 0x002fe400078e0009 */
[----:B------:R-:W-:Y:S02]  /*cd40*/  IMAD.MOV.U32 R22, RZ, RZ, R10 ;  /* 0x000000ffff167224 */ /* 0x000fe400078e000a */
[----:B------:R-:W-:Y:S01]  /*cd50*/  IMAD.MOV.U32 R23, RZ, RZ, R11 ;  /* 0x000000ffff177224 */ /* 0x000fe200078e000b */
[----:B--2---:R-:W2:Y:S04]  /*cd60*/  LDL.LU.64 R8, [R1+0xa0] ;  /* 0x0000a00001087983 */ /* 0x004ea80000300a00 */
[----:B------:R-:W2:Y:S04]  /*cd70*/  LDL.LU.64 R10, [R1+0xa8] ;  /* 0x0000a800010a7983 */ /* 0x000ea80000300a00 */
[----:B------:R-:W3:Y:S04]  /*cd80*/  LDL.LU.64 R12, [R1+0x60] ;  /* 0x00006000010c7983 */ /* 0x000ee80000300a00 */
[----:B------:R-:W3:Y:S04]  /*cd90*/  LDL.LU.64 R14, [R1+0x68] ;  /* 0x00006800010e7983 */ /* 0x000ee80000300a00 */
[----:B------:R-:W4:Y:S04]  /*cda0*/  LDL.LU.64 R24, [R1+0x10] ;  /* 0x0000100001187983 */ /* 0x000f280000300a00 */
[----:B------:R-:W4:Y:S04]  /*cdb0*/  LDL.LU.64 R26, [R1+0x18] ;  /* 0x00001800011a7983 */ /* 0x000f280000300a00 */
[----:B------:R-:W-:Y:S04]  /*cdc0*/  STL [R1+0x1784], R23 ;  /* 0x0017841701007387 */ /* 0x000fe80000100800 */
[----:B------:R-:W-:Y:S04]  /*cdd0*/  STL [R1+0x1780], R22 ;  /* 0x0017801601007387 */ /* 0x000fe80000100800 */
[----:B------:R1:W-:Y:S04]  /*cde0*/  STL [R1+0x177c], R18 ;  /* 0x00177c1201007387 */ /* 0x0003e80000100800 */
[----:B------:R-:W5:Y:S04]  /*cdf0*/  LDL.LU.64 R16, [R1+0x150] ;  /* 0x0001500001107983 */ /* 0x000f680000300a00 */
[----:B-1----:R-:W5:Y:S01]  /*ce00*/  LDL.LU.64 R18, [R1+0x158] ;  /* 0x0001580001127983 */ /* 0x002f620000300a00 */
[----:B--2---:R-:W-:Y:S11]  /*ce10*/  HMMA.1688.F32.TF32 R8, R4, R20, R8 ;  /* 0x000000140408723c */ /* 0x004ff60000081008 */
[----:B------:R-:W-:Y:S11]  /*ce20*/  @!UPT UIADD3 URZ, URZ, URZ, URZ ;  /* 0x0000003f3f3ff290 */ /* 0x000ff6000fffe03f */
[----:B------:R-:W-:Y:S01]  /*ce30*/  @!UPT UIADD3 URZ, URZ, URZ, URZ ;  /* 0x0000003f3f3ff290 */ /* 0x000fe2000fffe03f */
[----:B------:R-:W-:Y:S04]  /*ce40*/  STL.64 [R1+0xa0], R8 ;  /* 0x0000a00801007387 */ /* 0x000fe80000100a00 */
[----:B------:R1:W-:Y:S04]  /*ce50*/  STL.64 [R1+0xa8], R10 ;  /* 0x0000a80a01007387 */ /* 0x0003e80000100a00 */
[----:B-1----:R-:W3:Y:S04]  /*ce60*/  LDL.LU.64 R10, [R1+0x1820] ;  /* 0x00182000010a7983 */ /* 0x002ee80000300a00 */
[----:B------:R-:W3:Y:S04]  /*ce70*/  LDL.LU.64 R8, [R1+0x1818] ;  /* 0x0018180001087983 */ /* 0x000ee80000300a00 */
[----:B------:R-:W-:Y:S04]  /*ce80*/  STL.64 [R1+0x17e8], R6 ;  /* 0x0017e80601007387 */ /* 0x000fe80000100a00 */
[----:B------:R1:W-:Y:S02]  /*ce90*/  STL.64 [R1+0x17e0], R4 ;  /* 0x0017e00401007387 */ /* 0x0003e40000100a00 */
[----:B-1----:R-:W-:-:S02]  /*cea0*/  IMAD.MOV.U32 R4, RZ, RZ, R0 ;  /* 0x000000ffff047224 */ /* 0x002fc400078e0000 */
[----:B------:R-:W2:Y:S01]  /*ceb0*/  LDL.LU R0, [R1+0x1814] ;  /* 0x0018140001007983 */ /* 0x000ea20000300800 */
[----:B------:R-:W-:-:S03]  /*cec0*/  IMAD.MOV.U32 R5, RZ, RZ, R3 ;  /* 0x000000ffff057224 */ /* 0x000fc600078e0003 */
[----:B------:R-:W2:Y:S01]  /*ced0*/  LDL.LU R3, [R1+0x1810] ;  /* 0x0018100001037983 */ /* 0x000ea20000300800 */
[----:B------:R-:W-:Y:S02]  /*cee0*/  IMAD.MOV.U32 R6, RZ, RZ, R28 ;  /* 0x000000ffff067224 */ /* 0x000fe400078e001c */
[----:B------:R-:W-:Y:S01]  /*cef0*/  IMAD.MOV.U32 R7, RZ, RZ, R2 ;  /* 0x000000ffff077224 */ /* 0x000fe200078e0002 */
[-C--:B---3--:R-:W-:Y:S11]  /*cf00*/  HMMA.1688.F32.TF32 R12, R8, R20.reuse, R12 ;  /* 0x00000014080c723c */ /* 0x088ff6000008100c */
[----:B------:R-:W-:Y:S11]  /*cf10*/  @!UPT UIADD3 URZ, URZ, URZ, URZ ;  /* 0x0000003f3f3ff290 */ /* 0x000ff6000fffe03f */
[----:B------:R-:W-:Y:S01]  /*cf20*/  @!UPT UIADD3 URZ, URZ, URZ, URZ ;  /* 0x0000003f3f3ff290 */ /* 0x000fe2000fffe03f */
[----:B------:R-:W-:Y:S04]  /*cf30*/  STL.64 [R1+0x90], R12 ;  /* 0x0000900c01007387 */ /* 0x000fe80000100a00 */
[----:B------:R1:W-:Y:S04]  /*cf40*/  STL.64 [R1+0x98], R14 ;  /* 0x0000980e01007387 */ /* 0x0003e80000100a00 */
[----:B-1----:R-:W3:Y:S04]  /*cf50*/  LDL.LU.64 R14, [R1+0x1808] ;  /* 0x00180800010e7983 */ /* 0x002ee80000300a00 */
[----:B------:R-:W4:Y:S04]  /*cf60*/  LDL.LU.64 R12, [R1+0x1800] ;  /* 0x00180000010c7983 */ /* 0x000f280000300a00 */
[----:B------:R-:W-:Y:S04]  /*cf70*/  STL.64 [R1+0x17b8], R10 ;  /* 0x0017b80a01007387 */ /* 0x000fe80000100a00 */
[----:B------:R4:W-:Y:S04]  /*cf80*/  STL.64 [R1+0x17b0], R8 ;  /* 0x0017b00801007387 */ /* 0x0009e80000100a00 */
[----:B---3--:R-:W-:Y:S01]  /*cf90*/  STL.64 [R1+0x1798], R14 ;  /* 0x0017980e01007387 */ /* 0x008fe20000100a00 */
[----:B----4-:R-:W-:Y:S03]  /*cfa0*/  HMMA.1688.F32.TF32 R8, R12, R20, R24 ;  /* 0x000000140c08723c */ /* 0x010fe60000081018 */
[----:B------:R-:W5:Y:S04]  /*cfb0*/  LDSM.16.M88.4 R24, [R29+0x84000] ;  /* 0x084000001d18783b */ /* 0x000f680000000200 */
[----:B------:R-:W-:Y:S11]  /*cfc0*/  STL.64 [R1+0x1790], R12 ;  /* 0x0017900c01007387 */ /* 0x000ff60000100a00 */
[----:B------:R-:W-:Y:S05]  /*cfd0*/  @!UPT UIADD3 URZ, URZ, URZ, URZ ;  /* 0x0000003f3f3ff290 */ /* 0x000fea000fffe03f */
[----:B------:R-:W-:Y:S04]  /*cfe0*/  STL.64 [R1+0xe0], R8 ;  /* 0x0000e00801007387 */ /* 0x000fe80000100a00 */
[----:B------:R-:W-:Y:S04]  /*cff0*/  STL.64 [R1+0xe8], R10 ;  /* 0x0000e80a01007387 */ /* 0x000fe80000100a00 */
[----:B------:R-:W1:Y:S04]  /*d000*/  LDSM.16.M88.4 R8, [R29+0x86000] ;  /* 0x086000001d08783b */ /* 0x000e680000000200 */
[----:B------:R-:W-:Y:S01]  /*d010*/  STL [R1+0x1430], R29 ;  /* 0x0014301d01007387 */ /* 0x000fe20000100800 */
[----:B-----5:R-:W-:Y:S11]  /*d020*/  HMMA.1688.F32.TF32 R16, R4, R24, R16 ;  /* 0x000000180410723c */ /* 0x020ff60000081010 */
[----:B------:R-:W-:Y:S11]  /*d030*/  @!UPT UIADD3 URZ, URZ, URZ, URZ ;  /* 0x0000003f3f3ff290 */ /* 0x000ff6000fffe03f */
[----:B------:R-:W-:Y:S01]  /*d040*/  @!UPT UIADD3 URZ, URZ, URZ, URZ ;  /* 0x0000003f3f3ff290 */ /* 0x000fe2000fffe03f */
[----:B------:R-:W-:Y:S01]  /*d050*/  STL [R1+0x80], R16 ;  /* 0x0000801001007387 */ /* 0x000fe20000100800 */
[----:B------:R-:W-:Y:S02]  /*d060*/  IMAD.MOV.U32 R23, RZ, RZ, R17 ;  /* 0x000000ffff177224 */ /* 0x000fe400078e0011 */
[----:B------:R-:W-:Y:S01]  /*d070*/  IMAD.MOV.U32 R22, RZ, RZ, R18 ;  /* 0x000000ffff167224 */ /* 0x000fe200078e0012 */
[----:B------:R-:W-:Y:S01]  /*d080*/  STL.64 [R1+0x17f8], R26 ;  /* 0x0017f81a01007387 */ /* 0x000fe20000100a00 */
[----:B------:R-:W-:-:S03]  /*d090*/  IMAD.MOV.U32 R18, RZ, RZ, R19 ;  /* 0x000000ffff127224 */ /* 0x000fc600078e0013 */
[----:B------:R3:W-:Y:S04]  /*d0a0*/  STL.64 [R1+0x17f0], R24 ;  /* 0x0017f01801007387 */ /* 0x0007e80000100a00 */
[----:B---3--:R-:W3:Y:S04]  /*d0b0*/  LDL.LU.64 R24, [R1+0x130] ;  /* 0x0001300001187983 */ /* 0x008ee80000300a00 */
[----:B------:R-:W3:Y:S04]  /*d0c0*/  LDL.LU.64 R26, [R1+0x138] ;  /* 0x00013800011a7983 */ /* 0x000ee80000300a00 */
[----:B-1----:R-:W-:Y:S04]  /*d0d0*/  STL.64 [R1+0x28], R10 ;  /* 0x0000280a01007387 */ /* 0x002fe80000100a00 */
[----:B------:R-:W4:Y:S04]  /*d0e0*/  LDL.LU.64 R12, [R1+0x170] ;  /* 0x00017000010c7983 */ /* 0x000f280000300a00 */
[----:B------:R-:W5:Y:S04]  /*d0f0*/  LDL.LU.64 R14, [R1+0x178] ;  /* 0x00017800010e7983 */ /* 0x000f680000300a00 */
[----:B-----5:R-:W-:Y:S04]  /*d100*/  STL.64 [R1+0x17a8], R14 ;  /* 0x0017a80e01007387 */ /* 0x020fe80000100a00 */
[----:B----4-:R1:W-:Y:S04]  /*d110*/  STL.64 [R1+0x17a0], R12 ;  /* 0x0017a00c01007387 */ /* 0x0103e80000100a00 */
[----:B-1----:R-:W4:Y:S04]  /*d120*/  LDL.LU.64 R12, [R1+0x190] ;  /* 0x00019000010c7983 */ /* 0x002f280000300a00 */
[----:B------:R-:W5:Y:S01]  /*d130*/  LDL.LU.64 R14, [R1+0x198] ;  /* 0x00019800010e7983 */ /* 0x000f620000300a00 */
[----:B---3--:R-:W-:Y:S03]  /*d140*/  HMMA.1688.F32.TF32 R4, R4, R8, R24 ;  /* 0x000000080404723c */ /* 0x008fe60000081018 */
[----:B-----5:R-:W-:Y:S04]  /*d150*/  STL.64 [R1+0x17c8], R14 ;  /* 0x0017c80e01007387 */ /* 0x020fe80000100a00 */
[----:B----4-:R1:W-:Y:S04]  /*d160*/  STL.64 [R1+0x17c0], R12 ;  /* 0x0017c00c01007387 */ /* 0x0103e80000100a00 */
[----:B-1----:R-:W3:Y:S04]  /*d170*/  LDL.LU.64 R12, [R1+0x160] ;  /* 0x00016000010c7983 */ /* 0x002ee80000300a00 */
[----:B------:R-:W4:Y:S09]  /*d180*/  LDL.LU.64 R14, [R1+0x168] ;  /* 0x00016800010e7983 */ /* 0x000f320000300a00 */
[----:B------:R-:W-:-:S02]  /*d190*/  IMAD.MOV.U32 R28, RZ, RZ, R6 ;  /* 0x000000ffff1c7224 */ /* 0x000fc400078e0006 */
[----:B------:R-:W-:Y:S02]  /*d1a0*/  IMAD.MOV.U32 R2, RZ, RZ, R7 ;  /* 0x000000ffff027224 */ /* 0x000fe400078e0007 */
[----:B------:R-:W-:Y:S02]  /*d1b0*/  IMAD.MOV.U32 R19, RZ, RZ, R4 ;  /* 0x000000ffff137224 */ /* 0x000fe400078e0004 */
[----:B------:R-:W-:Y:S01]  /*d1c0*/  IMAD.MOV.U32 R29, RZ, RZ, R5 ;  /* 0x000000ffff1d7224 */ /* 0x000fe200078e0005 */
[----:B----4-:R-:W-:Y:S04]  /*d1d0*/  STL.64 [R1+0x17d8], R14 ;  /* 0x0017d80e01007387 */ /* 0x010fe80000100a00 */
[----:B---3--:R1:W-:Y:S04]  /*d1e0*/  STL.64 [R1+0x17d0], R12 ;  /* 0x0017d00c01007387 */ /* 0x0083e80000100a00 */
[----:B-1----:R-:W3:Y:S04]  /*d1f0*/  LDL.LU.64 R12, [R1+0x180] ;  /* 0x00018000010c7983 */ /* 0x002ee80000300a00 */
[----:B------:R-:W3:Y:S04]  /*d200*/  LDL.LU.64 R14, [R1+0x188] ;  /* 0x00018800010e7983 */ /* 0x000ee80000300a00 */
[----:B------:R1:W-:Y:S04]  /*d210*/  STL.64 [R1+0x1788], R22 ;  /* 0x0017881601007387 */ /* 0x0003e80000100a00 */
[----:B------:R-:W4:Y:S04]  /*d220*/  LDL.LU.64 R20, [R1+0x50] ;  /* 0x0000500001147983 */ /* 0x000f280000300a00 */
[----:B-1----:R-:W4:Y:S04]  /*d230*/  LDL.LU.64 R22, [R1+0x58] ;  /* 0x0000580001167983 */ /* 0x002f280000300a00 */
[----:B------:R-:W5:Y:S04]  /*d240*/  LDL.LU.64 R26, [R1+0x17f8] ;  /* 0x0017f800011a7983 */ /* 0x000f680000300a00 */
[----:B------:R-:W3:Y:S04]  /*d250*/  LDL.LU.64 R24, [R1+0x17f0] ;  /* 0x0017f00001187983 */ /* 0x000ee80000300a00 */
[----:B------:R-:W3:Y:S04]  /*d260*/  LDL.LU.64 R6, [R1+0x17e8] ;  /* 0x0017e80001067983 */ /* 0x000ee80000300a00 */
[----:B------:R-:W3:Y:S02]  /*d270*/  LDL.LU.64 R4, [R1+0x17e0] ;  /* 0x0017e00001047983 */ /* 0x000ee40000300a00 */
[----:B---3--:R-:W-:Y:S11]  /*d280*/  HMMA.1688.F32.TF32 R12, R4, R24, R12 ;  /* 0x00000018040c723c */ /* 0x008ff6000008100c */
[----:B------:R-:W-:Y:S11]  /*d290*/  @!UPT UIADD3 URZ, URZ, URZ, URZ ;  /* 0x0000003f3f3ff290 */ /* 0x000ff6000fffe03f */
[----:B------:R-:W-:Y:S01]  /*d2a0*/  @!UPT UIADD3 URZ, URZ, URZ, URZ ;  /* 0x0000003f3f3ff290 */ /* 0x000fe2000fffe03f */
[----:B------:R-:W-:Y:S04]  /*d2b0*/  STL.64 [R1+0x60], R12 ;  /* 0x0000600c01007387 */ /* 0x000fe80000100a00 */
[----:B------:R1:W-:Y:S04]  /*d2c0*/  STL.64 [R1+0x68], R14 ;  /* 0x0000680e01007387 */ /* 0x0003e80000100a00 */
[----:B-1----:R-:W3:Y:S04]  /*d2d0*/  LDL.LU.64 R14, [R1+0x17d8] ;  /* 0x0017d800010e7983 */ /* 0x002ee80000300a00 */
[----:B------:R-:W3:Y:S01]  /*d2e0*/  LDL.LU.64 R12, [R1+0x17d0] ;  /* 0x0017d000010c7983 */ /* 0x000ee20000300a00 */
[----:B------:R-:W-:-:S02]  /*d2f0*/  IMAD.MOV.U32 R17, RZ, RZ, R8 ;  /* 0x000000ffff117224 */ /* 0x000fc400078e0008 */
[----:B------:R-:W-:Y:S01]  /*d300*/  IMAD.MOV.U32 R16, RZ, RZ, R9 ;  /* 0x000000ffff107224 */ /* 0x000fe200078e0009 */
[----:B---3--:R-:W-:Y:S01]  /*d310*/  HMMA.1688.F32.TF32 R4, R4, R8, R12 ;  /* 0x000000080404723c */ /* 0x008fe2000008100c */
[----:B------:R-:W3:Y:S04]  /*d320*/  LDL.LU.64 R14, [R1+0x17c8] ;  /* 0x0017c800010e7983 */ /* 0x000ee80000300a00 */
[----:B------:R-:W3:Y:S11]  /*d330*/  LDL.LU.64 R12, [R1+0x17c0] ;  /* 0x0017c000010c7983 */ /* 0x000ef60000300a00 */
[----:B------:R-:W-:Y:S07]  /*d340*/  @!UPT UIADD3 URZ, URZ, URZ, URZ ;  /* 0x0000003f3f3ff290 */ /* 0x000fee000fffe03f */
[----:B------:R1:W-:Y:S04]  /*d350*/  STL.64 [R1+0x40], R4 ;  /* 0x0000400401007387 */ /* 0x0003e80000100a00 */
[----:B------:R-:W-:Y:S04]  /*d360*/  STL.64 [R1+0x48], R6 ;  /* 0x0000480601007387 */ /* 0x000fe80000100a00 */
[----:B------:R-:W3:Y:S04]  /*d370*/  LDL.LU.64 R10, [R1+0x17b8] ;  /* 0x0017b800010a7983 */ /* 0x000ee80000300a00 */
[----:B------:R-:W3:Y:S01]  /*d380*/  LDL.LU.64 R8, [R1+0x17b0] ;  /* 0x0017b00001087983 */ /* 0x000ee20000300a00 */
[----:B-1----:R-:W-:-:S02]  /*d390*/  IMAD.MOV.U32 R4, RZ, RZ, R17 ;  /* 0x000000ffff047224 */ /* 0x002fc400078e0011 */
[----:B------:R-:W-:Y:S01]  /*d3a0*/  IMAD.MOV.U32 R5, RZ, RZ, R16 ;  /* 0x000000ffff057224 */ /* 0x000fe200078e0010 */
[C---:B---3--:R-:W-:Y:S11]  /*d3b0*/  HMMA.1688.F32.TF32 R12, R8.reuse, R24, R12 ;  /* 0x00000018080c723c */ /* 0x048ff6000008100c */
[----:B------:R-:W-:Y:S11]  /*d3c0*/  @!UPT UIADD3 URZ, URZ, URZ, URZ ;  /* 0x0000003f3f3ff290 */ /* 0x000ff6000fffe03f */
[----:B------:R-:W-:Y:S01]  /*d3d0*/  @!UPT UIADD3 URZ, URZ, URZ, URZ ;  /* 0x0000003f3f3ff290 */ /* 0x000fe2000fffe03f */
[----:B------:R-:W-:Y:S04]  /*d3e0*/  STL.64 [R1+0x30], R12 ;  /* 0x0000300c01007387 */ /* 0x000fe80000100a00 */
[----:B------:R1:W-:Y:S04]  /*d3f0*/  STL.64 [R1+0x38], R14 ;  /* 0x0000380e01007387 */ /* 0x0003e80000100a00 */
[----:B-1----:R-:W3:Y:S04]  /*d400*/  LDL.LU.64 R14, [R1+0x17a8] ;  /* 0x0017a800010e7983 */ /* 0x002ee80000300a00 */
[----:B------:R-:W3:Y:S02]  /*d410*/  LDL.LU.64 R12, [R1+0x17a0] ;  /* 0x0017a000010c7983 */ /* 0x000ee40000300a00 */
[----:B---3--:R-:W-:Y:S02]  /*d420*/  HMMA.1688.F32.TF32 R8, R8, R4, R12 ;  /* 0x000000040808723c */ /* 0x008fe4000008100c */
[----:B------:R-:W4:Y:S04]  /*d430*/  LDL.LU.64 R14, [R1+0x1798] ;  /* 0x00179800010e7983 */ /* 0x000f280000300a00 */
[----:B------:R-:W4:Y:S11]  /*d440*/  LDL.LU.64 R12, [R1+0x1790] ;  /* 0x00179000010c7983 */ /* 0x000f360000300a00 */
[----:B------:R-:W-:Y:S06]  /*d450*/  @!UPT UIADD3 URZ, URZ, URZ, URZ ;  /* 0x0000003f3f3ff290 */ /* 0x000fec000fffe03f */
[----:B------:R1:W-:Y:S04]  /*d460*/  STL.64 [R1+0x10], R8 ;  /* 0x0000100801007387 */ /* 0x0003e80000100a00 */
[----:B------:R3:W-:Y:S04]  /*d470*/  STL.64 [R1+0x18], R10 ;  /* 0x0000180a01007387 */ /* 0x0007e80000100a00 */
[----:B-1----:R-:W2:Y:S04]  /*d480*/  LDL.LU.64 R8, [R1+0x140] ;  /* 0x0001400001087983 */ /* 0x002ea80000300a00 */
[----:B---3--:R-:W2:Y:S01]  /*d490*/  LDL.LU.64 R10, [R1+0x148] ;  /* 0x00014800010a7983 */ /* 0x008ea20000300a00 */
[C---:B----4-:R-:W-:Y:S11]  /*d4a0*/  HMMA.1688.F32.TF32 R20, R12.reuse, R24, R20 ;  /* 0x000000180c14723c */ /* 0x050ff60000081014 */
[----:B------:R-:W-:Y:S11]  /*d4b0*/  @!UPT UIADD3 URZ, URZ, URZ, URZ ;  /* 0x0000003f3f3ff290 */ /* 0x000ff6000fffe03f */
[----:B------:R-:W-:Y:S01]  /*d4c0*/  @!UPT UIADD3 URZ, URZ, URZ, URZ ;  /* 0x0000003f3f3ff290 */ /* 0x000fe2000fffe03f */
[----:B------:R1:W-:Y:S01]  /*d4d0*/  STL.64 [R1+0x50], R20 ;  /* 0x0000501401007387 */ /* 0x0003e20000100a00 */
[----:B------:R-:W-:Y:S02]  /*d4e0*/  IMAD.MOV.U32 R25, RZ, RZ, R22 ;  /* 0x000000ffff197224 */ /* 0x000fe400078e0016 */
[----:B------:R-:W-:Y:S02]  /*d4f0*/  IMAD.MOV.U32 R24, RZ, RZ, R23 ;  /* 0x000000ffff187224 */ /* 0x000fe400078e0017 */
[----:B------:R-:W3:Y:S04]  /*d500*/  LDL.LU.64 R22, [R1+0x1788] ;  /* 0x0017880001167983 */ /* 0x000ee80000300a00 */
[----:B-----5:R-:W-:Y:S01]  /*d510*/  STL.64 [R1+0x1748], R26 ;  /* 0x0017481a01007387 */ /* 0x020fe20000100a00 */
[----:B--2---:R-:W-:Y:S03]  /*d520*/  HMMA.1688.F32.TF32 R4, R12, R4, R8 ;  /* 0x000000040c04723c */ /* 0x004fe60000081008 */
[----:B------:R-:W-:Y:S04]  /*d530*/  LDS R10, [R3+0x6200] ;  /* 0x00620000030a7984 */ /* 0x000fe80000000800 */
[----:B------:R-:W2:Y:S04]  /*d540*/  LDS R11, [R0+0x6200] ;  /* 0x00620000000b7984 */ /* 0x000ea80000000800 */
[----:B------:R-:W-:Y:S04]  /*d550*/  LDS R8, [R3+0x4200] ;  /* 0x0042000003087984 */ /* 0x000fe80000000800 */
[----:B------:R-:W4:Y:S04]  /*d560*/  LDS R9, [R0+0x4200] ;  /* 0x0042000000097984 */ /* 0x000f280000000800 */
[----:B------:R-:W-:Y:S04]  /*d570*/  STL.64 [R1+0x1740], R24 ;  /* 0x0017401801007387 */ /* 0x000fe80000100a00 */
[----:B------:R-:W-:Y:S01]  /*d580*/  LDS R12, [R3+0x4000] ;  /* 0x00400000030c7984 */ /* 0x000fe20000000800 */
[----:B------:R-:W-:-:S02]  /*d590*/  IMAD.MOV.U32 R16, RZ, RZ, R7 ;  /* 0x000000ffff107224 */ /* 0x000fc400078e0007 */
[----:B------:R-:W-:Y:S01]  /*d5a0*/  IMAD.MOV.U32 R17, RZ, RZ, R6 ;  /* 0x000000ffff117224 */ /* 0x000fe200078e0006 */
[----:B------:R-:W-:Y:S01]  /*d5b0*/  LDS R7, [R0+0x6400] ;  /* 0x0064000000077984 */ /* 0x000fe20000000800 */
[----:B-1----:R-:W-:Y:S02]  /*d5c0*/  IMAD.MOV.U32 R20, RZ, RZ, R5 ;  /* 0x000000ffff147224 */ /* 0x002fe400078e0005 */
[----:B------:R-:W-:Y:S01]  /*d5d0*/  IMAD.MOV.U32 R21, RZ, RZ, R4 ;  /* 0x000000ffff157224 */ /* 0x000fe200078e0004 */
[----:B------:R-:W-:Y:S04]  /*d5e0*/  STL [R1+0x1664], R16 ;  /* 0x0016641001007387 */ /* 0x000fe80000100800 */
[----:B------:R-:W-:Y:S04]  /*d5f0*/  STL [R1+0x1660], R17 ;  /* 0x0016601101007387 */ /* 0x000fe80000100800 */
[----:B------:R-:W-:Y:S04]  /*d600*/  STL [R1+0x165c], R20 ;  /* 0x00165c1401007387 */ /* 0x000fe80000100800 */
[----:B------:R-:W-:Y:S04]  /*d610*/  STL [R1+0x1658], R21 ;  /* 0x0016581501007387 */ /* 0x000fe80000100800 */
[----:B--2---:R1:W-:Y:S04]  /*d620*/  STL.64 [R1+0x1720], R10 ;  /* 0x0017200a01007387 */ /* 0x0043e80000100a00 */
[----:B------:R-:W2:Y:S04]  /*d630*/  LDS R6, [R3+0x6400] ;  /* 0x0064000003067984 */ /* 0x000ea80000000800 */
[----:B----4-:R3:W-:Y:S04]  /*d640*/  STL.64 [R1+0x1718], R8 ;  /* 0x0017180801007387 */ /* 0x0107e80000100a00 */
[----:B-1----:R-:W4:Y:S04]  /*d650*/  LDL R10, [R1+0x28] ;  /* 0x00002800010a7983 */ /* 0x002f280000100800 */
[----:B------:R-:W4:Y:S04]  /*d660*/  LDL R11, [R1+0x2c] ;  /* 0x00002c00010b7983 */ /* 0x000f280000100800 */
[----:B------:R-:W-:Y:S04]  /*d670*/  LDS R4, [R3+0x4400] ;  /* 0x0044000003047984 */ /* 0x000fe80000000800 */
[----:B------:R-:W1:Y:S04]  /*d680*/  LDS R5, [R0+0x4400] ;  /* 0x0044000000057984 */ /* 0x000e680000000800 */
[----:B------:R-:W-:Y:S04]  /*d690*/  LDS R14, [R3+0x6000] ;  /* 0x00600000030e7984 */ /* 0x000fe80000000800 */
[----:B------:R-:W-:Y:S04]  /*d6a0*/  LDS R13, [R0+0x4000] ;  /* 0x00400000000d7984 */ /* 0x000fe80000000800 */
[----:B------:R-:W-:Y:S01]  /*d6b0*/  LDS R15, [R0+0x6000] ;  /* 0x00600000000f7984 */ /* 0x000fe20000000800 */
[----:B---3--:R-:W-:-:S03]  /*d6c0*/  IMAD.MOV.U32 R9, RZ, RZ, R23 ;  /* 0x000000ffff097224 */ /* 0x008fc600078e0017 */
[----:B----4-:R3:W-:Y:S04]  /*d6d0*/  STL.64 [R1+0x1738], R10 ;  /* 0x0017380a01007387 */ /* 0x0107e80000100a00 */
[----:B------:R-:W4:Y:S04]  /*d6e0*/  LDL.LU R8, [R1+0x80] ;  /* 0x0000800001087983 */ /* 0x000f280000300800 */
[----:B------:R-:W5:Y:S01]  /*d6f0*/  LDL.LU R23, [R1+0x1784] ;  /* 0x0017840001177983 */ /* 0x000f620000300800 */
[----:B---3--:R-:W-:-:S03]  /*d700*/  IMAD.MOV.U32 R10, RZ, RZ, R22 ;  /* 0x000000ffff0a7224 */ /* 0x008fc600078e0016 */
[----:B------:R-:W3:Y:S01]  /*d710*/  LDL.LU R22, [R1+0x1780] ;  /* 0x0017800001167983 */ /* 0x000ee20000300800 */
[----:B------:R-:W-:-:S03]  /*d720*/  IMAD.MOV.U32 R11, RZ, RZ, R18 ;  /* 0x000000ffff0b7224 */ /* 0x000fc600078e0012 */
[----:B------:R-:W2:Y:S04]  /*d730*/  LDL.LU R18, [R1+0x177c] ;  /* 0x00177c0001127983 */ /* 0x000ea80000300800 */
[----:B------:R-:W-:Y:S04]  /*d740*/  STL.64 [R1+0x1758], R10 ;  /* 0x0017580a01007387 */ /* 0x000fe80000100a00 */
[----:B----4-:R4:W-:Y:S01]  /*d750*/  STL.64 [R1+0x1750], R8 ;  /* 0x0017500801007387 */ /* 0x0109e20000100a00 */
[----:B-----5:R-:W-:-:S03]  /*d760*/  IMAD.MOV.U32 R27, RZ, RZ, R23 ;  /* 0x000000ffff1b7224 */ /* 0x020fc600078e0017 */
[----:B----4-:R-:W4:Y:S04]  /*d770*/  LDL.LU R8, [R1+0xf0] ;  /* 0x0000f00001087983 */ /* 0x010f280000300800 */
[----:B------:R-:W4:Y:S01]  /*d780*/  LDL.LU R9, [R1+0xf4] ;  /* 0x0000f40001097983 */ /* 0x000f220000300800 */
[----:B--2---:R-:W-:-:S03]  /*d790*/  IMAD.MOV.U32 R25, RZ, RZ, R18 ;  /* 0x000000ffff197224 */ /* 0x004fc600078e0012 */
[----:B------:R-:W4:Y:S01]  /*d7a0*/  LDL.LU R10, [R1+0xf8] ;  /* 0x0000f800010a7983 */ /* 0x000f220000300800 */
[----:B---3--:R-:W-:-:S03]  /*d7b0*/  IMAD.MOV.U32 R26, RZ, RZ, R22 ;  /* 0x000000ffff1a7224 */ /* 0x008fc600078e0016 */
[----:B------:R-:W4:Y:S04]  /*d7c0*/  LDL.LU R11, [R1+0xfc] ;  /* 0x0000fc00010b7983 */ /* 0x000f280000300800 */
[----:B------:R-:W2:Y:S04]  /*d7d0*/  LDL.LU R24, [R1+0xb0] ;  /* 0x0000b00001187983 */ /* 0x000ea80000300800 */
[----:B------:R-:W3:Y:S04]  /*d7e0*/  LDL.LU R18, [R1+0x1778] ;  /* 0x0017780001127983 */ /* 0x000ee80000300800 */
[----:B------:R-:W5:Y:S04]  /*d7f0*/  LDL.LU R22, [R1+0x1774] ;  /* 0x0017740001167983 */ /* 0x000f680000300800 */
[----:B------:R-:W2:Y:S04]  /*d800*/  LDL.LU R23, [R1+0x1770] ;  /* 0x0017700001177983 */ /* 0x000ea80000300800 */
[----:B------:R-:W-:Y:S04]  /*d810*/  STL.64 [R1+0x1700], R6 ;  /* 0x0017000601007387 */ /* 0x000fe80000100a00 */
[----:B-1----:R1:W-:Y:S04]  /*d820*/  STL.64 [R1+0x16f8], R4 ;  /* 0x0016f80401007387 */ /* 0x0023e80000100a00 */
[----:B-1----:R-:W4:Y:S01]  /*d830*/  LDL.LU R4, [R1+0xd0] ;  /* 0x0000d00001047983 */ /* 0x002f220000300800 */
[----:B---3--:R-:W-:-:S02]  /*d840*/  IMAD.MOV.U32 R7, RZ, RZ, R18 ;  /* 0x000000ffff077224 */ /* 0x008fc400078e0012 */
[----:B-----5:R-:W-:Y:S02]  /*d850*/  IMAD.MOV.U32 R5, RZ, RZ, R22 ;  /* 0x000000ffff057224 */ /* 0x020fe400078e0016 */
[----:B------:R-:W3:Y:S01]  /*d860*/  LDL.LU R22, [R1+0x176c] ;  /* 0x00176c0001167983 */ /* 0x000ee20000300800 */
[----:B--2---:R-:W-:-:S03]  /*d870*/  IMAD.MOV.U32 R6, RZ, RZ, R23 ;  /* 0x000000ffff067224 */ /* 0x004fc600078e0017 */
[----:B------:R-:W3:Y:S04]  /*d880*/  LDL.LU R23, [R1+0x1768] ;  /* 0x0017680001177983 */ /* 0x000ee80000300800 */
[----:B------:R-:W2:Y:S04]  /*d890*/  LDL.LU R18, [R1+0x1764] ;  /* 0x0017640001127983 */ /* 0x000ea80000300800 */
[----:B------:R-:W-:Y:S04]  /*d8a0*/  STL.64 [R1+0x1730], R6 ;  /* 0x0017300601007387 */ /* 0x000fe80000100a00 */
[----:B----4-:R1:W-:Y:S02]  /*d8b0*/  STL.64 [R1+0x1728], R4 ;  /* 0x0017280401007387 */ /* 0x0103e40000100a00 */
[----:B-1----:R-:W-:-:S02]  /*d8c0*/  IMAD.MOV.U32 R4, RZ, RZ, R19 ;  /* 0x000000ffff047224 */ /* 0x002fc400078e0013 */
[----:B------:R-:W2:Y:S01]  /*d8d0*/  LDL.LU R19, [R1+0x1760] ;  /* 0x0017600001137983 */ /* 0x000ea20000300800 */
[----:B------:R-:W-:-:S03]  /*d8e0*/  IMAD.MOV.U32 R7, RZ, RZ, R2 ;  /* 0x000000ffff077224 */ /* 0x000fc600078e0002 */
[----:B------:R-:W1:Y:S01]  /*d8f0*/  LDS R2, [R3+0x4600] ;  /* 0x0046000003027984 */ /* 0x000e620000000800 */
[----:B------:R-:W-:Y:S02]  /*d900*/  IMAD.MOV.U32 R5, RZ, RZ, R29 ;  /* 0x000000ffff057224 */ /* 0x000fe400078e001d */
[----:B------:R-:W-:Y:S01]  /*d910*/  IMAD.MOV.U32 R6, RZ, RZ, R28 ;  /* 0x000000ffff067224 */ /* 0x000fe200078e001c */
[----:B------:R-:W4:Y:S04]  /*d920*/  LDS R29, [R3+0x6600] ;  /* 0x00660000031d7984 */ /* 0x000f280000000800 */
[----:B------:R-:W5:Y:S04]  /*d930*/  LDS R28, [R0+0x4600] ;  /* 0x00460000001c7984 */ /* 0x000f680000000800 */
[----:B------:R-:W-:Y:S04]  /*d940*/  STL [R1+0x1668], R3 ;  /* 0x0016680301007387 */ /* 0x000fe80000100800 */
[----:B-1----:R-:W-:Y:S04]  /*d950*/  STL [R1], R2 ;  /* 0x0000000201007387 */ /* 0x002fe80000100800 */
[----:B------:R-:W1:Y:S04]  /*d960*/  LDS R2, [R0+0x6600] ;  /* 0x0066000000027984 */ /* 0x000e680000000800 */
[----:B----4-:R-:W-:Y:S04]  /*d970*/  STL [R1+0x8], R29 ;  /* 0x0000081d01007387 */ /* 0x010fe80000100800 */
[----:B------:R-:W-:Y:S04]  /*d980*/  STL [R1+0x166c], R0 ;  /* 0x00166c0001007387 */ /* 0x000fe80000100800 */
[----:B-----5:R-:W-:Y:S01]  /*d990*/  STL [R1+0x4], R28 ;  /* 0x0000041c01007387 */ /* 0x020fe20000100800 */
[C---:B---3--:R-:W-:Y:S08]  /*d9a0*/  HMMA.1688.F32.TF32 R24, R12.reuse, R22, R24 ;  /* 0x000000160c18723c */ /* 0x048ff00000081018 */
[C---:B--2---:R-:W-:Y:S11]  /*d9b0*/  HMMA.1688.F32.TF32 R8, R12.reuse, R18, R8 ;  /* 0x000000120c08723c */ /* 0x044ff60000081008 */
[----:B------:R-:W-:Y:S11]  /*d9c0*/  @!UPT UIADD3 URZ, URZ, URZ, URZ ;  /* 0x0000003f3f3ff290 */ /* 0x000ff6000fffe03f */
[----:B------:R-:W-:Y:S02]  /*d9d0*/  @!UPT UIADD3 URZ, URZ, URZ, URZ ;  /* 0x0000003f3f3ff290 */ /* 0x000fe4000fffe03f */
[----:B------:R-:W-:Y:S02]  /*d9e0*/  IMAD.MOV.U32 R21, RZ, RZ, R11 ;  /* 0x000000ffff157224 */ /* 0x000fe400078e000b */
[----:B------:R-:W-:Y:S02]  /*d9f0*/  IMAD.MOV.U32 R16, RZ, RZ, R8 ;  /* 0x000000ffff107224 */ /* 0x000fe400078e0008 */
[----:B------:R-:W-:Y:S02]  /*da00*/  IMAD.MOV.U32 R20, RZ, RZ, R10 ;  /* 0x000000ffff147224 */ /* 0x000fe400078e000a */
[----:B------:R-:W-:Y:S01]  /*da10*/  IMAD.MOV.U32 R17, RZ, RZ, R9 ;  /* 0x000000ffff117224 */ /* 0x000fe200078e0009 */
[----:B------:R-:W2:Y:S04]  /*da20*/  LDL.LU.64 R10, [R1+0x1758] ;  /* 0x00175800010a7983 */ /* 0x000ea80000300a00 */
[----:B------:R-:W2:Y:S04]  /*da30*/  LDL.LU.64 R8, [R1+0x1750] ;  /* 0x0017500001087983 */ /* 0x000ea80000300a00 */
[----:B-1----:R-:W-:Y:S04]  /*da40*/  STL [R1+0xc], R2 ;  /* 0x00000c0201007387 */ /* 0x002fe80000100800 */
[----:B------:R-:W-:Y:S04]  /*da50*/  STL [R1+0x167c], R21 ;  /* 0x00167c1501007387 */ /* 0x000fe80000100800 */
[----:B------:R-:W-:Y:S04]  /*da60*/  STL [R1+0x1678], R16 ;  /* 0x0016781001007387 */ /* 0x000fe80000100800 */
[----:B------:R-:W-:Y:S04]  /*da70*/  STL [R1+0x1674], R17 ;  /* 0x0016741101007387 */ /* 0x000fe80000100800 */
[----:B------:R-:W-:Y:S04]  /*da80*/  STL [R1+0x1670], R20 ;  /* 0x0016701401007387 */ /* 0x000fe80000100800 */
[----:B------:R-:W-:Y:S04]  /*da90*/  STL.64 [R1+0xb0], R24 ;  /* 0x0000b01801007387 */ /* 0x000fe80000100a00 */
[----:B------:R1:W-:Y:S04]  /*daa0*/  STL.64 [R1+0xb8], R26 ;  /* 0x0000b81a01007387 */ /* 0x0003e80000100a00 */
[----:B-1----:R-:W2:Y:S04]  /*dab0*/  LDL.LU.64 R26, [R1+0x1748] ;  /* 0x00174800011a7983 */ /* 0x002ea80000300a00 */
[----:B------:R-:W3:Y:S01]  /*dac0*/  LDL.LU.64 R24, [R1+0x1740] ;  /* 0x0017400001187983 */ /* 0x000ee20000300a00 */
[C---:B--2---:R-:W-:Y:S11]  /*dad0*/  HMMA.1688.F32.TF32 R8, R12.reuse, R26, R8 ;  /* 0x0000001a0c08723c */ /* 0x044ff60000081008 */
[----:B------:R-:W-:Y:S11]  /*dae0*/  @!UPT UIADD3 URZ, URZ, URZ, URZ ;  /* 0x0000003f3f3ff290 */ /* 0x000ff6000fffe03f */
[----:B------:R-:W-:Y:S01]  /*daf0*/  @!UPT UIADD3 URZ, URZ, URZ, URZ ;  /* 0x0000003f3f3ff290 */ /* 0x000fe2000fffe03f */
[----:B------:R-:W-:Y:S04]  /*db00*/  STL.64 [R1+0x180], R8 ;  /* 0x0001800801007387 */ /* 0x000fe80000100a00 */
[----:B------:R1:W-:Y:S04]  /*db10*/  STL.64 [R1+0x188], R10 ;  /* 0x0001880a01007387 */ /* 0x0003e80000100a00 */
[----:B-1----:R-:W2:Y:S02]  /*db20*/  LDL.LU.64 R10, [R1+0x1738] ;  /* 0x00173800010a7983 */ /* 0x002ea40000300a00 */
[----:B--2---:R-:W-:Y:S02]  /*db30*/  HMMA.1688.F32.TF32 R12, R12, R10, R4 ;  /* 0x0000000a0c0c723c */ /* 0x004fe40000081004 */
[----:B------:R-:W2:Y:S04]  /*db40*/  LDL.LU.64 R6, [R1+0x1730] ;  /* 0x0017300001067983 */ /* 0x000ea80000300a00 */
[----:B------:R-:W2:Y:S04]  /*db50*/  LDL.LU.64 R4, [R1+0x1728] ;  /* 0x0017280001047983 */ /* 0x000ea80000300a00 */
[----:B------:R-:W2:Y:S04]  /*db60*/  LDL.LU.64 R10, [R1+0x1720] ;  /* 0x00172000010a7983 */ /* 0x000ea80000300a00 */
[----:B------:R-:W2:Y:S09]  /*db70*/  LDL.LU.64 R8, [R1+0x1718] ;  /* 0x0017180001087983 */ /* 0x000eb20000300a00 */
[----:B------:R1:W-:Y:S04]  /*db80*/  STL.64 [R1+0x190], R12 ;  /* 0x0001900c01007387 */ /* 0x0003e80000100a00 */
[----:B------:R4:W-:Y:S04]  /*db90*/  STL.64 [R1+0x198], R14 ;  /* 0x0001980e01007387 */ /* 0x0009e80000100a00 */
[----:B-1----:R-:W5:Y:S04]  /*dba0*/  LDL.LU R12, [R1+0xa0] ;  /* 0x0000a000010c7983 */ /* 0x002f680000300800 */
[----:B------:R-:W5:Y:S04]  /*dbb0*/  LDL.LU R13, [R1+0xa4] ;  /* 0x0000a400010d7983 */ /* 0x000f680000300800 */
[----:B----4-:R-:W5:Y:S04]  /*dbc0*/  LDL.LU R14, [R1+0xa8] ;  /* 0x0000a800010e7983 */ /* 0x010f680000300800 */
[----:B------:R-:W5:Y:S01]  /*dbd0*/  LDL.LU R15, [R1+0xac] ;  /* 0x0000ac00010f7983 */ /* 0x000f620000300800 */
[C---:B--2---:R-:W-:Y:S11]  /*dbe0*/  HMMA.1688.F32.TF32 R4, R8.reuse, R18, R4 ;  /* 0x000000120804723c */ /* 0x044ff60000081004 */
[----:B------:R-:W-:Y:S11]  /*dbf0*/  @!UPT UIADD3 URZ, URZ, URZ, URZ ;  /* 0x0000003f3f3ff290 */ /* 0x000ff6000fffe03f */
[----:B------:R-:W-:Y:S02]  /*dc00*/  @!UPT UIADD3 URZ, URZ, URZ, URZ ;  /* 0x0000003f3f3ff290 */ /* 0x000fe4000fffe03f */
[----:B------:R-:W-:Y:S02]  /*dc10*/  IMAD.MOV.U32 R17, RZ, RZ, R4 ;  /* 0x000000ffff117224 */ /* 0x000fe400078e0004 */
[----:B------:R-:W-:Y:S01]  /*dc20*/  IMAD.MOV.U32 R20, RZ, RZ, R5 ;  /* 0x000000ffff147224 */ /* 0x000fe200078e0005 */
[----:B------:R-:W2:Y:S01]  /*dc30*/  LDL.LU R4, [R1+0x40] ;  /* 0x0000400001047983 */ /* 0x000ea20000300800 */
[----:B------:R-:W-:Y:S02]  /*dc40*/  IMAD.MOV.U32 R0, RZ, RZ, R6 ;  /* 0x000000ffff007224 */ /* 0x000fe400078e0006 */
[----:B------:R-:W-:Y:S01]  /*dc50*/  IMAD.MOV.U32 R3, RZ, RZ, R7 ;  /* 0x000000ffff037224 */ /* 0x000fe200078e0007 */
[----:B------:R-:W2:Y:S04]  /*dc60*/  LDL.LU R5, [R1+0x44] ;  /* 0x0000440001057983 */ /* 0x000ea80000300800 */
[----:B------:R-:W4:Y:S04]  /*dc70*/  LDL.LU R6, [R1+0x48] ;  /* 0x0000480001067983 */ /* 0x000f280000300800 */
[----:B------:R-:W4:Y:S01]  /*dc80*/  LDL.LU R7, [R1+0x4c] ;  /* 0x00004c0001077983 */ /* 0x000f220000300800 */
[----:B-----5:R-:W-:Y:S03]  /*dc90*/  HMMA.1688.F32.TF32 R12, R8, R22, R12 ;  /* 0x00000016080c723c */ /* 0x020fe6000008100c */
[----:B----4-:R-:W-:Y:S04]  /*dca0*/  STL.64 [R1+0x1710], R6 ;  /* 0x0017100601007387 */ /* 0x010fe80000100a00 */
[----:B--2---:R1:W-:Y:S04]  /*dcb0*/  STL.64 [R1+0x1708], R4 ;  /* 0x0017080401007387 */ /* 0x0043e80000100a00 */
[----:B-1----:R-:W2:Y:S04]  /*dcc0*/  LDL.LU R4, [R1+0x60] ;  /* 0x0000600001047983 */ /* 0x002ea80000300800 */
[----:B------:R-:W2:Y:S04]  /*dcd0*/  LDL.LU R5, [R1+0x64] ;  /* 0x0000640001057983 */ /* 0x000ea80000300800 */
[----:B------:R-:W2:Y:S04]  /*dce0*/  LDL.LU R6, [R1+0x68] ;  /* 0x0000680001067983 */ /* 0x000ea80000300800 */
[----:B------:R-:W2:Y:S04]  /*dcf0*/  LDL.LU R7, [R1+0x6c] ;  /* 0x00006c0001077983 */ /* 0x000ea80000300800 */
[----:B------:R-:W-:Y:S04]  /*dd00*/  STL [R1+0x168c], R3 ;  /* 0x00168c0301007387 */ /* 0x000fe80000100800 */
[----:B------:R-:W-:Y:S04]  /*dd10*/  STL [R1+0x1688], R17 ;  /* 0x0016881101007387 */ /* 0x000fe80000100800 */
[----:B------:R-:W-:Y:S04]  /*dd20*/  STL [R1+0x1684], R20 ;  /* 0x0016841401007387 */ /* 0x000fe80000100800 */
[----:B------:R-:W-:Y:S04]  /*dd30*/  STL [R1+0x1680], R0 ;  /* 0x0016800001007387 */ /* 0x000fe80000100800 */
[----:B------:R1:W-:Y:S04]  /*dd40*/  STL.64 [R1+0xa0], R12 ;  /* 0x0000a00c01007387 */ /* 0x0003e80000100a00 */
[----:B------:R3:W-:Y:S04]  /*dd50*/  STL.64 [R1+0xa8], R14 ;  /* 0x0000a80e01007387 */ /* 0x0007e80000100a00 */
[----:B-1----:R-:W4:Y:S04]  /*dd60*/  LDL.LU R12, [R1+0x50] ;  /* 0x00005000010c7983 */ /* 0x002f280000300800 */
[----:B------:R-:W4:Y:S01]  /*dd70*/  LDL.LU R13, [R1+0x54] ;  /* 0x00005400010d7983 */ /* 0x000f220000300800 */
[----:B---3--:R-:W-:-:S02]  /*dd80*/  IMAD.MOV.U32 R14, RZ, RZ, R25 ;  /* 0x000000ffff0e7224 */ /* 0x008fc400078e0019 */
[----:B------:R-:W-:-:S05]  /*dd90*/  IMAD.MOV.U32 R15, RZ, RZ, R24 ;  /* 0x000000ffff0f7224 */ /* 0x000fca00078e0018 */
[----:B------:R-:W-:Y:S04]  /*dda0*/  STL.64 [R1+0x16a8], R14 ;  /* 0x0016a80e01007387 */ /* 0x000fe80000100a00 */
[----:B----4-:R1:W-:Y:S04]  /*ddb0*/  STL.64 [R1+0x16a0], R12 ;  /* 0x0016a00c01007387 */ /* 0x0103e80000100a00 */
[----:B-1----:R-:W3:Y:S04]  /*ddc0*/  LDL.LU R12, [R1+0x100] ;  /* 0x00010000010c7983 */ /* 0x002ee80000300800 */
[----:B------:R-:W3:Y:S04]  /*ddd0*/  LDL.LU R13, [R1+0x104] ;  /* 0x00010400010d7983 */ /* 0x000ee80000300800 */
[----:B------:R-:W4:Y:S04]  /*dde0*/  LDL.LU R14, [R1+0x108] ;  /* 0x00010800010e7983 */ /* 0x000f280000300800 */
[----:B------:R-:W4:Y:S01]  /*ddf0*/  LDL.LU R15, [R1+0x10c] ;  /* 0x00010c00010f7983 */ /* 0x000f220000300800 */
[C---:B--2---:R-:W-:Y:S11]  /*de00*/  HMMA.1688.F32.TF32 R4, R8.reuse, R26, R4 ;  /* 0x0000001a0804723c */ /* 0x044ff60000081004 */
[----:B------:R-:W-:Y:S11]  /*de10*/  @!UPT UIADD3 URZ, URZ, URZ, URZ ;  /* 0x0000003f3f3ff290 */ /* 0x000ff6000fffe03f */
[----:B------:R-:W-:Y:S02]  /*de20*/  @!UPT UIADD3 URZ, URZ, URZ, URZ ;  /* 0x0000003f3f3ff290 */ /* 0x000fe4000fffe03f */
[----:B------:R-:W-:Y:S02]  /*de30*/  IMAD.MOV.U32 R3, RZ, RZ, R6 ;  /* 0x000000ffff037224 */ /* 0x000fe400078e0006 */
[----:B------:R-:W-:Y:S01]  /*de40*/  IMAD.MOV.U32 R17, RZ, RZ, R7 ;  /* 0x000000ffff117224 */ /* 0x000fe200078e0007 */
[----:B----4-:R1:W-:Y:S04]  /*de50*/  STL.64 [R1+0x16c0], R14 ;  /* 0x0016c00e01007387 */ /* 0x0103e80000100a00 */
[----:B---3--:R-:W-:Y:S04]  /*de60*/  STL.64 [R1+0x16b8], R12 ;  /* 0x0016b80c01007387 */ /* 0x008fe80000100a00 */
[----:B-1----:R-:W2:Y:S04]  /*de70*/  LDL.LU.64 R14, [R1+0x28] ;  /* 0x00002800010e7983 */ /* 0x002ea80000300a00 */
[----:B------:R1:W-:Y:S04]  /*de80*/  STL.64 [R1+0x130], R4 ;  /* 0x0001300401007387 */ /* 0x0003e80000100a00 */
[----:B------:R-:W2:Y:S04]  /*de90*/  LDL.LU.64 R6, [R1+0x1710] ;  /* 0x0017100001067983 */ /* 0x000ea80000300a00 */
[----:B-1----:R-:W2:Y:S04]  /*dea0*/  LDL.LU.64 R4, [R1+0x1708] ;  /* 0x0017080001047983 */ /* 0x002ea80000300a00 */
[----:B------:R1:W-:Y:S04]  /*deb0*/  STL.64 [R1+0x16e0], R26 ;  /* 0x0016e01a01007387 */ /* 0x0003e80000100a00 */
[----:B------:R-:W3:Y:S04]  /*dec0*/  LDL.LU R24, [R1+0x90] ;  /* 0x0000900001187983 */ /* 0x000ee80000300800 */
[----:B------:R-:W3:Y:S04]  /*ded0*/  LDL.LU R25, [R1+0x94] ;  /* 0x0000940001197983 */ /* 0x000ee80000300800 */
[----:B-1----:R-:W4:Y:S04]  /*dee0*/  LDL.LU R26, [R1+0x98] ;  /* 0x00009800011a7983 */ /* 0x002f280000300800 */
[----:B------:R-:W4:Y:S01]  /*def0*/  LDL.LU R27, [R1+0x9c] ;  /* 0x00009c00011b7983 */ /* 0x000f220000300800 */
[----:B--2---:R-:W-:Y:S03]  /*df00*/  HMMA.1688.F32.TF32 R8, R8, R14, R4 ;  /* 0x0000000e0808723c */ /* 0x004fe60000081004 */
[----:B----4-:R-:W-:Y:S04]  /*df10*/  STL.64 [R1+0x16f0], R26 ;  /* 0x0016f01a01007387 */ /* 0x010fe80000100a00 */
[----:B---3--:R1:W-:Y:S04]  /*df20*/  STL.64 [R1+0x16e8], R24 ;  /* 0x0016e81801007387 */ /* 0x0083e80000100a00 */
[----:B-1----:R-:W2:Y:S04]  /*df30*/  LDL.LU R24, [R1+0xc0] ;  /* 0x0000c00001187983 */ /* 0x002ea80000300800 */
[----:B------:R-:W2:Y:S04]  /*df40*/  LDL.LU R25, [R1+0xc4] ;  /* 0x0000c40001197983 */ /* 0x000ea80000300800 */
[----:B------:R-:W2:Y:S04]  /*df50*/  LDL.LU R26, [R1+0xc8] ;  /* 0x0000c800011a7983 */ /* 0x000ea80000300800 */
[----:B------:R-:W2:Y:S04]  /*df60*/  LDL.LU R27, [R1+0xcc] ;  /* 0x0000cc00011b7983 */ /* 0x000ea80000300800 */
[----:B------:R-:W-:Y:S04]  /*df70*/  STL [R1+0x1698], R3 ;  /* 0x0016980301007387 */ /* 0x000fe80000100800 */
[----:B------:R-:W-:Y:S04]  /*df80*/  STL [R1+0x1694], R17 ;  /* 0x0016941101007387 */ /* 0x000fe80000100800 */
[----:B------:R-:W2:Y:S04]  /*df90*/  LDL.LU.64 R6, [R1+0x1700] ;  /* 0x0017000001067983 */ /* 0x000ea80000300a00 */
[----:B------:R-:W2:Y:S04]  /*dfa0*/  LDL.LU.64 R4, [R1+0x16f8] ;  /* 0x0016f80001047983 */ /* 0x000ea80000300a00 */
[----:B------:R1:W-:Y:S04]  /*dfb0*/  STL.64 [R1+0x16d8], R14 ;  /* 0x0016d80e01007387 */ /* 0x0003e80000100a00 */
[----:B------:R-:W3:Y:S04]  /*dfc0*/  LDL.LU R12, [R1+0x30] ;  /* 0x00003000010c7983 */ /* 0x000ee80000300800 */
[----:B------:R4:W-:Y:S04]  /*dfd0*/  STL.64 [R1+0x150], R8 ;  /* 0x0001500801007387 */ /* 0x0009e80000100a00 */
[----:B------:R5:W-:Y:S04]  /*dfe0*/  STL.64 [R1+0x158], R10 ;  /* 0x0001580a01007387 */ /* 0x000be80000100a00 */
[----:B------:R-:W3:Y:S04]  /*dff0*/  LDL.LU R13, [R1+0x34] ;  /* 0x00003400010d7983 */ /* 0x000ee80000300800 */
[----:B-1----:R-:W3:Y:S04]  /*e000*/  LDL.LU R14, [R1+0x38] ;  /* 0x00003800010e7983 */ /* 0x002ee80000300800 */
[----:B------:R-:W3:Y:S04]  /*e010*/  LDL.LU R15, [R1+0x3c] ;  /* 0x00003c00010f7983 */ /* 0x000ee80000300800 */
[----:B----4-:R-:W4:Y:S04]  /*e020*/  LDL.LU R8, [R1+0xe0] ;  /* 0x0000e00001087983 */ /* 0x010f280000300800 */
[----:B------:R-:W4:Y:S04]  /*e030*/  LDL.LU R9, [R1+0xe4] ;  /* 0x0000e40001097983 */ /* 0x000f280000300800 */
[----:B-----5:R-:W5:Y:S04]  /*e040*/  LDL.LU R10, [R1+0xe8] ;  /* 0x0000e800010a7983 */ /* 0x020f680000300800 */
[----:B------:R-:W5:Y:S01]  /*e050*/  LDL.LU R11, [R1+0xec] ;  /* 0x0000ec00010b7983 */ /* 0x000f620000300800 */
[C---:B--2---:R-:W-:Y:S11]  /*e060*/  HMMA.1688.F32.TF32 R24, R4.reuse, R18, R24 ;  /* 0x000000120418723c */ /* 0x044ff60000081018 */
[----:B------:R-:W-:Y:S11]  /*e070*/  @!UPT UIADD3 URZ, URZ, URZ, URZ ;  /* 0x0000003f3f3ff290 */ /* 0x000ff6000fffe03f */
[----:B------:R-:W-:Y:S02]  /*e080*/  @!UPT UIADD3 URZ, URZ, URZ, URZ ;  /* 0x0000003f3f3ff290 */ /* 0x000fe4000fffe03f */
[----:B------:R-:W-:Y:S02]  /*e090*/  IMAD.MOV.U32 R21, RZ, RZ, R26 ;  /* 0x000000ffff157224 */ /* 0x000fe400078e001a */
[----:B------:R-:W-:Y:S02]  /*e0a0*/  IMAD.MOV.U32 R16, RZ, RZ, R27 ;  /* 0x000000ffff107224 */ /* 0x000fe400078e001b */
[----:B------:R-:W-:Y:S02]  /*e0b0*/  IMAD.MOV.U32 R20, RZ, RZ, R24 ;  /* 0x000000ffff147224 */ /* 0x000fe400078e0018 */
[----:B------:R-:W-:Y:S01]  /*e0c0*/  IMAD.MOV.U32 R0, RZ, RZ, R25 ;  /* 0x000000ffff007224 */ /* 0x000fe200078e0019 */
[----:B-----5:R-:W-:Y:S04]  /*e0d0*/  STL.64 [R1+0x16d0], R10 ;  /* 0x0016d00a01007387 */ /* 0x020fe80000100a00 */
[----:B----4-:R1:W-:Y:S04]  /*e0e0*/  STL.64 [R1+0x16c8], R8 ;  /* 0x0016c80801007387 */ /* 0x0103e80000100a00 */
[----:B-1----:R-:W2:Y:S04]  /*e0f0*/  LDL.LU R8, [R1+0x10] ;  /* 0x0000100001087983 */ /* 0x002ea80000300800 */
[----:B------:R-:W2:Y:S04]  /*e100*/  LDL.LU R9, [R1+0x14] ;  /* 0x0000140001097983 */ /* 0x000ea80000300800 */
[----:B------:R-:W2:Y:S04]  /*e110*/  LDL.LU R10, [R1+0x18] ;  /* 0x00001800010a7983 */ /* 0x000ea80000300800 */
[----:B------:R-:W2:Y:S04]  /*e120*/  LDL.LU R11, [R1+0x1c] ;  /* 0x00001c00010b7983 */ /* 0x000ea80000300800 */
[----:B------:R-:W4:Y:S04]  /*e130*/  LDL.LU.64 R26, [R1+0x16f0] ;  /* 0x0016f000011a7983 */ /* 0x000f280000300a00 */
[----:B------:R-:W4:Y:S04]  /*e140*/  LDL.LU.64 R24, [R1+0x16e8] ;  /* 0x0016e80001187983 */ /* 0x000f280000300a00 */
[----:B------:R-:W-:Y:S04]  /*e150*/  STL [R1+0x169c], R0 ;  /* 0x00169c0001007387 */ /* 0x000fe80000100800 */
[----:B------:R-:W-:Y:S01]  /*e160*/  STL [R1+0x1690], R20 ;  /* 0x0016901401007387 */ /* 0x000fe20000100800 */
[C---:B----4-:R-:W-:Y:S11]  /*e170*/  HMMA.1688.F32.TF32 R24, R4.reuse, R22, R24 ;  /* 0x000000160418723c */ /* 0x050ff60000081018 */
[----:B------:R-:W-:Y:S11]  /*e180*/  @!UPT UIADD3 URZ, URZ, URZ, URZ ;  /* 0x0000003f3f3ff290 */ /* 0x000ff6000fffe03f */
[----:B------:R-:W-:Y:S01]  /*e190*/  @!UPT UIADD3 URZ, URZ, URZ, URZ ;  /* 0x0000003f3f3ff290 */ /* 0x000fe2000fffe03f */
[----:B------:R-:W-:Y:S04]  /*e1a0*/  STL.64 [R1+0x60], R24 ;  /* 0x0000601801007387 */ /* 0x000fe80000100a00 */
[----:B------:R1:W-:Y:S04]  /*e1b0*/  STL.64 [R1+0x68], R26 ;  /* 0x0000681a01007387 */ /* 0x0003e80000100a00 */
[----:B-1----:R-:W3:Y:S02]  /*e1c0*/  LDL.LU.64 R26, [R1+0x16e0] ;  /* 0x0016e000011a7983 */ /* 0x002ee40000300a00 */
[C---:B---3--:R-:W-:Y:S11]  /*e1d0*/  HMMA.1688.F32.TF32 R12, R4.reuse, R26, R12 ;  /* 0x0000001a040c723c */ /* 0x048ff6000008100c */
[----:B------:R-:W-:Y:S11]  /*e1e0*/  @!UPT UIADD3 URZ, URZ, URZ, URZ ;  /* 0x0000003f3f3ff290 */ /* 0x000ff6000fffe03f */
[----:B------:R-:W-:Y:S02]  /*e1f0*/  @!UPT UIADD3 URZ, URZ, URZ, URZ ;  /* 0x0000003f3f3ff290 */ /* 0x000fe4000fffe03f */
[----:B------:R-:W-:Y:S02]  /*e200*/  IMAD.MOV.U32 R17, RZ, RZ, R14 ;  /* 0x000000ffff117224 */ /* 0x000fe400078e000e */
[----:B------:R-:W-:Y:S02]  /*e210*/  IMAD.MOV.U32 R20, RZ, RZ, R15 ;  /* 0x000000ffff147224 */ /* 0x000fe400078e000f */
[----:B------:R-:W2:Y:S01]  /*e220*/  LDL.LU.64 R14, [R1+0x16d8] ;  /* 0x0016d800010e7983 */ /* 0x000ea20000300a00 */
[----:B------:R-:W-:Y:S02]  /*e230*/  IMAD.MOV.U32 R0, RZ, RZ, R12 ;  /* 0x000000ffff007224 */ /* 0x000fe400078e000c */
[----:B------:R-:W-:Y:S01]  /*e240*/  IMAD.MOV.U32 R3, RZ, RZ, R13 ;  /* 0x000000ffff037224 */ /* 0x000fe200078e000d */
[----:B--2---:R-:W-:Y:S01]  /*e250*/  HMMA.1688.F32.TF32 R4, R4, R14, R8 ;  /* 0x0000000e0404723c */ /* 0x004fe20000081008 */
[----:B------:R-:W2:Y:S01]  /*e260*/  LDL.LU.64 R10, [R1+0x16d0] ;  /* 0x0016d000010a7983 */ /* 0x000ea20000300a00 */
[----:B------:R-:W-:-:S03]  /*e270*/  IMAD.MOV.U32 R25, RZ, RZ, R14 ;  /* 0x000000ffff197224 */ /* 0x000fc600078e000e */
[----:B------:R-:W2:Y:S01]  /*e280*/  LDL.LU.64 R8, [R1+0x16c8] ;  /* 0x0016c80001087983 */ /* 0x000ea20000300a00 */
[----:B------:R-:W-:Y:S11]  /*e290*/  IMAD.MOV.U32 R24, RZ, RZ, R15 ;  /* 0x000000ffff187224 */ /* 0x000ff600078e000f */
[----:B------:R-:W-:Y:S06]  /*e2a0*/  @!UPT UIADD3 URZ, URZ, URZ, URZ ;  /* 0x0000003f3f3ff290 */ /* 0x000fec000fffe03f */
[----:B------:R1:W-:Y:S04]  /*e2b0*/  STL.64 [R1+0xf0], R4 ;  /* 0x0000f00401007387 */ /* 0x0003e80000100a00 */
[----:B------:R3:W-:Y:S04]  /*e2c0*/  STL.64 [R1+0xf8], R6 ;  /* 0x0000f80601007387 */ /* 0x0007e80000100a00 */
[----:B------:R-:W4:Y:S04]  /*e2d0*/  LDL.LU.64 R14, [R1+0x16c0] ;  /* 0x0016c000010e7983 */ /* 0x000f280000300a00 */
[----:B------:R-:W4:Y:S04]  /*e2e0*/  LDL.LU.64 R12, [R1+0x16b8] ;  /* 0x0016b800010c7983 */ /* 0x000f280000300a00 */
[----:B-1----:R-:W4:Y:S01]  /*e2f0*/  LDL R4, [R1] ;  /* 0x0000000001047983 */ /* 0x002f220000100800 */
[----:B------:R-:W-:-:S02]  /*e300*/  IMAD.MOV.U32 R5, RZ, RZ, R28 ;  /* 0x000000ffff057224 */ /* 0x000fc400078e001c */
[----:B---3--:R-:W-:Y:S01]  /*e310*/  IMAD.MOV.U32 R6, RZ, RZ, R29 ;  /* 0x000000ffff067224 */ /* 0x008fe200078e001d */
[----:B------:R-:W3:Y:S01]  /*e320*/  LDL.LU R28, [R1+0x16b0] ;  /* 0x0016b000011c7983 */ /* 0x000ee20000300800 */
[----:B------:R-:W-:-:S07]  /*e330*/  IMAD.MOV.U32 R7, RZ, RZ, R2 ;  /* 0x000000ffff077224 */ /* 0x000fce00078e0002 */
[----:B----4-:R-:W-:Y:S01]  /*e340*/  HMMA.1688.F32.TF32 R4, R4, R18, R12 ;  /* 0x000000120404723c */ /* 0x010fe2000008100c */
[----:B------:R-:W4:Y:S04]  /*e350*/  LDL.LU.64 R14, [R1+0x16a8] ;  /* 0x0016a800010e7983 */ /* 0x000f280000300a00 */
[----:B------:R-:W4:Y:S04]  /*e360*/  LDL.LU.64 R12, [R1+0x16a0] ;  /* 0x0016a000010c7983 */ /* 0x000f280000300a00 */
[----:B------:R-:W3:Y:S11]  /*e370*/  LDL R19, [R1+0x65c] ;  /* 0x00065c0001137983 */ /* 0x000ef60000100800 */
[----:B------:R-:W-:Y:S03]  /*e380*/  @!UPT UIADD3 URZ, URZ, URZ, URZ ;  /* 0x0000003f3f3ff290 */ /* 0x000fe6000fffe03f */
[----:B------:R-:W-:Y:S04]  /*e390*/  STL.64 [R1+0x1600], R6 ;  /* 0x0016000601007387 */ /* 0x000fe80000100a00 */
[----:B------:R1:W-:Y:S04]  /*e3a0*/  STL.64 [R1+0x15f8], R4 ;  /* 0x0015f80401007387 */ /* 0x0003e80000100a00 */
[----:B-1----:R-:W2:Y:S04]  /*e3b0*/  LDL.LU.64 R4, [R1] ;  /* 0x0000000001047983 */ /* 0x002ea80000300a00 */
[----:B------:R-:W2:Y:S02]  /*e3c0*/  LDL.LU.64 R6, [R1+0x8] ;  /* 0x0000080001067983 */ /* 0x000ea40000300a00 */
[C---:B--2---:R-:W-:Y:S11]  /*e3d0*/  HMMA.1688.F32.TF32 R8, R4.reuse, R22, R8 ;  /* 0x000000160408723c */ /* 0x044ff60000081008 */
[----:B------:R-:W-:Y:S11]  /*e3e0*/  @!UPT UIADD3 URZ, URZ, URZ, URZ ;  /* 0x0000003f3f3ff290 */ /* 0x000ff6000fffe03f */
[----:B------:R-:W-:Y:S01]  /*e3f0*/  @!UPT UIADD3 URZ, URZ, URZ, URZ ;  /* 0x0000003f3f3ff290 */ /* 0x000fe2000fffe03f */
[----:B------:R4:W-:Y:S01]  /*e400*/  STL.64 [R1+0x30], R8 ;  /* 0x0000300801007387 */ /* 0x0009e20000100a00 */
[----:B------:R-:W-:Y:S02]  /*e410*/  IMAD.MOV.U32 R29, RZ, RZ, R10 ;  /* 0x000000ffff1d7224 */ /* 0x000fe400078e000a */
[----:B------:R-:W-:Y:S02]  /*e420*/  IMAD.MOV.U32 R2, RZ, RZ, R11 ;  /* 0x000000ffff027224 */ /* 0x000fe400078e000b */
[----:B----4-:R-:W-:Y:S11]  /*e430*/  HMMA.1688.F32.TF32 R8, R4, R26, R12 ;  /* 0x0000001a0408723c */ /* 0x010ff6000008100c */
[----:B------:R-:W-:Y:S11]  /*e440*/  @!UPT UIADD3 URZ, URZ, URZ, URZ ;  /* 0x0000003f3f3ff290 */ /* 0x000ff6000fffe03f */
[----:B------:R-:W-:Y:S01]  /*e450*/  @!UPT UIADD3 URZ, URZ, URZ, URZ ;  /* 0x0000003f3f3ff290 */ /* 0x000fe2000fffe03f */
[----:B------:R1:W-:Y:S04]  /*e460*/  STL.64 [R1+0x1580], R10 ;  /* 0x0015800a01007387 */ /* 0x0003e80000100a00 */
[----:B------:R2:W-:Y:S01]  /*e470*/  STL.64 [R1+0x1578], R8 ;  /* 0x0015780801007387 */ /* 0x0005e20000100a00 */
[----:B-1----:R-:W-:Y:S02]  /*e480*/  IMAD.MOV.U32 R10, RZ, RZ, R17 ;  /* 0x000000ffff0a7224 */ /* 0x002fe400078e0011 */
[----:B------:R-:W-:Y:S02]  /*e490*/  IMAD.MOV.U32 R11, RZ, RZ, R20 ;  /* 0x000000ffff0b7224 */ /* 0x000fe400078e0014 */
[----:B--2---:R-:W-:Y:S02]  /*e4a0*/  IMAD.MOV.U32 R8, RZ, RZ, R0 ;  /* 0x000000ffff087224 */ /* 0x004fe400078e0000 */
[----:B------:R-:W2:Y:S01]  /*e4b0*/  LDL.LU R0, [R1+0x169c] ;  /* 0x00169c0001007983 */ /* 0x000ea20000300800 */
[----:B------:R-:W-:-:S03]  /*e4c0*/  IMAD.MOV.U32 R9, RZ, RZ, R3 ;  /* 0x000000ffff097224 */ /* 0x000fc600078e0003 */
[----:B------:R-:W4:Y:S04]  /*e4d0*/  LDL.LU R3, [R1+0x1698] ;  /* 0x0016980001037983 */ /* 0x000f280000300800 */
[----:B------:R-:W5:Y:S04]  /*e4e0*/  LDL.LU R17, [R1+0x1694] ;  /* 0x0016940001117983 */ /* 0x000f680000300800 */
[----:B------:R-:W2:Y:S04]  /*e4f0*/  LDL.LU R20, [R1+0x1690] ;  /* 0x0016900001147983 */ /* 0x000ea80000300800 */
[----:B------:R-:W-:Y:S04]  /*e500*/  STL.64 [R1+0x1590], R10 ;  /* 0x0015900a01007387 */ /* 0x000fe80000100a00 */
[----:B------:R1:W-:Y:S04]  /*e510*/  STL.64 [R1+0x1588], R8 ;  /* 0x0015880801007387 */ /* 0x0003e80000100a00 */
[----:B-1----:R-:W3:Y:S04]  /*e520*/  LDL.LU R8, [R1+0x130] ;  /* 0x0001300001087983 */ /* 0x002ee80000300800 */
[----:B------:R-:W3:Y:S01]  /*e530*/  LDL.LU R9, [R1+0x134] ;  /* 0x0001340001097983 */ /* 0x000ee20000300800 */
[----:B------:R-:W-:-:S02]  /*e540*/  IMAD.MOV.U32 R15, RZ, RZ, R4 ;  /* 0x000000ffff0f7224 */ /* 0x000fc400078e0004 */
[----:B------:R-:W-:Y:S02]  /*e550*/  IMAD.MOV.U32 R14, RZ, RZ, R5 ;  /* 0x000000ffff0e7224 */ /* 0x000fe400078e0005 */
[----:B----4-:R-:W-:Y:S02]  /*e560*/  IMAD.MOV.U32 R10, RZ, RZ, R3 ;  /* 0x000000ffff0a7224 */ /* 0x010fe400078e0003 */
[----:B------:R-:W4:Y:S01]  /*e570*/  LDL.LU R3, [R1+0x168c] ;  /* 0x00168c0001037983 */ /* 0x000f220000300800 */
[----:B-----5:R-:W-:-:S03]  /*e580*/  IMAD.MOV.U32 R11, RZ, RZ, R17 ;  /* 0x000000ffff0b7224 */ /* 0x020fc600078e0011 */
[----:B------:R-:W5:Y:S04]  /*e590*/  LDL.LU R17, [R1+0x1688] ;  /* 0x0016880001117983 */ /* 0x000f680000300800 */
[----:B------:R-:W-:Y:S01]  /*e5a0*/  STL.64 [R1+0x15a0], R10 ;  /* 0x0015a00a01007387 */ /* 0x000fe20000100a00 */
[----:B--2---:R-:W-:-:S03]  /*e5b0*/  IMAD.MOV.U32 R4, RZ, RZ, R20 ;  /* 0x000000ffff047224 */ /* 0x004fc600078e0014 */
[----:B---3--:R1:W-:Y:S04]  /*e5c0*/  STL.64 [R1+0x1598], R8 ;  /* 0x0015980801007387 */ /* 0x0083e80000100a00 */
[----:B-1----:R-:W2:Y:S04]  /*e5d0*/  LDL.LU R8, [R1+0x180] ;  /* 0x0001800001087983 */ /* 0x002ea80000300800 */
[----:B------:R-:W2:Y:S04]  /*e5e0*/  LDL.LU R9, [R1+0x184] ;  /* 0x0001840001097983 */ /* 0x000ea80000300800 */
[----:B------:R-:W3:Y:S04]  /*e5f0*/  LDL.LU R10, [R1+0x188] ;  /* 0x00018800010a7983 */ /* 0x000ee80000300800 */
[----:B------:R-:W3:Y:S04]  /*e600*/  LDL.LU R11, [R1+0x18c] ;  /* 0x00018c00010b7983 */ /* 0x000ee80000300800 */
[----:B------:R-:W2:Y:S01]  /*e610*/  LDL.LU R20, [R1+0x1684] ;  /* 0x0016840001147983 */ /* 0x000ea20000300800 */
[----:B------:R-:W-:-:S03]  /*e620*/  IMAD.MOV.U32 R5, RZ, RZ, R0 ;  /* 0x000000ffff057224 */ /* 0x000fc600078e0000 */
[----:B------:R-:W3:Y:S01]  /*e630*/  LDL.LU R0, [R1+0x1680] ;  /* 0x0016800001007983 */ /* 0x000ee20000300800 */
[----:B------:R-:W-:Y:S02]  /*e640*/  IMAD.MOV.U32 R13, RZ, RZ, R6 ;  /* 0x000000ffff0d7224 */ /* 0x000fe400078e0006 */
[----:B------:R-:W-:Y:S02]  /*e650*/  IMAD.MOV.U32 R12, RZ, RZ, R7 ;  /* 0x000000ffff0c7224 */ /* 0x000fe400078e0007 */
[----:B------:R-:W-:Y:S02]  /*e660*/  IMAD.MOV.U32 R6, RZ, RZ, R21 ;  /* 0x000000ffff067224 */ /* 0x000fe400078e0015 */
[----:B------:R-:W-:Y:S01]  /*e670*/  IMAD.MOV.U32 R7, RZ, RZ, R16 ;  /* 0x000000ffff077224 */ /* 0x000fe200078e0010 */
[----:B------:R-:W3:Y:S04]  /*e680*/  LDL.LU R21, [R1+0x167c] ;  /* 0x00167c0001157983 */ /* 0x000ee80000300800 */
[----:B------:R-:W3:Y:S04]  /*e690*/  LDL.LU R16, [R1+0x1678] ;  /* 0x0016780001107983 */ /* 0x000ee80000300800 */
[----:B------:R-:W-:Y:S04]  /*e6a0*/  STL.64 [R1+0x1610], R6 ;  /* 0x0016100601007387 */ /* 0x000fe80000100a00 */
[----:B------:R5:W-:Y:S02]  /*e6b0*/  STL.64 [R1+0x1608], R4 ;  /* 0x0016080401007387 */ /* 0x000be40000100a00 */
[----:B-----5:R-:W-:-:S02]  /*e6c0*/  IMAD.MOV.U32 R4, RZ, RZ, R17 ;  /* 0x000000ffff047224 */ /* 0x020fc400078e0011 */
[----:B------:R-:W5:Y:S01]  /*e6d0*/  LDL.LU R17, [R1+0x1674] ;  /* 0x0016740001117983 */ /* 0x000f620000300800 */
[----:B--2---:R-:W-:-:S03]  /*e6e0*/  IMAD.MOV.U32 R5, RZ, RZ, R20 ;  /* 0x000000ffff057224 */ /* 0x004fc600078e0014 */
[----:B------:R-:W2:Y:S01]  /*e6f0*/  LDL.LU R20, [R1+0x1670] ;  /* 0x0016700001147983 */ /* 0x000ea20000300800 */
[----:B----4-:R-:W-:Y:S02]  /*e700*/  IMAD.MOV.U32 R7, RZ, RZ, R3 ;  /* 0x000000ffff077224 */ /* 0x010fe400078e0003 */
[----:B---3--:R-:W-:Y:S02]  /*e710*/  IMAD.MOV.U32 R6, RZ, RZ, R0 ;  /* 0x000000ffff067224 */ /* 0x008fe400078e0000 */
[----:B------:R-:W3:Y:S04]  /*e720*/  LDL.LU R0, [R1+0x166c] ;  /* 0x00166c0001007983 */ /* 0x000ee80000300800 */
[----:B------:R-:W4:Y:S04]  /*e730*/  LDL.LU R3, [R1+0x1668] ;  /* 0x0016680001037983 */ /* 0x000f280000300800 */
[----:B------:R1:W-:Y:S04]  /*e740*/  STL.64 [R1+0x1620], R6 ;  /* 0x0016200601007387 */ /* 0x0003e80000100a00 */
[----:B------:R1:W-:Y:S02]  /*e750*/  STL.64 [R1+0x1618], R4 ;  /* 0x0016180401007387 */ /* 0x0003e40000100a00 */
[----:B-1----:R-:W-:-:S02]  /*e760*/  IMAD.MOV.U32 R7, RZ, RZ, R21 ;  /* 0x000000ffff077224 */ /* 0x002fc400078e0015 */
[----:B------:R-:W-:Y:S02]  /*e770*/  IMAD.MOV.U32 R4, RZ, RZ, R16 ;  /* 0x000000ffff047224 */ /* 0x000fe400078e0010 */
[----:B------:R-:W3:Y:S01]  /*e780*/  LDL.LU R16, [R1+0x1664] ;  /* 0x0016640001107983 */ /* 0x000ee20000300800 */
[----:B-----5:R-:W-:-:S03]  /*e790*/  IMAD.MOV.U32 R5, RZ, RZ, R17 ;  /* 0x000000ffff057224 */ /* 0x020fc600078e0011 */
[----:B------:R-:W5:Y:S01]  /*e7a0*/  LDL.LU R17, [R1+0x1660] ;  /* 0x0016600001117983 */ /* 0x000f620000300800 */
[----:B--2---:R-:W-:-:S03]  /*e7b0*/  IMAD.MOV.U32 R6, RZ, RZ, R20 ;  /* 0x000000ffff067224 */ /* 0x004fc600078e0014 */
[----:B------:R-:W2:Y:S04]  /*e7c0*/  LDL.LU R20, [R1+0x165c] ;  /* 0x00165c0001147983 */ /* 0x000ea80000300800 */
[----:B------:R-:W2:Y:S04]  /*e7d0*/  LDL.LU R21, [R1+0x1658] ;  /* 0x0016580001157983 */ /* 0x000ea80000300800 */
[----:B------:R-:W-:Y:S04]  /*e7e0*/  STL.64 [R1+0x1630], R6 ;  /* 0x0016300601007387 */ /* 0x000fe80000100a00 */
[----:B------:R1:W-:Y:S04]  /*e7f0*/  STL.64 [R1+0x1628], R4 ;  /* 0x0016280401007387 */ /* 0x0003e80000100a00 */
[----:B----4-:R-:W-:Y:S04]  /*e800*/  LDS R26, [R3+0xa200] ;  /* 0x00a20000031a7984 */ /* 0x010fe80000000800 */
[----:B---3--:R-:W-:Y:S01]  /*e810*/  LDS R27, [R0+0xa200] ;  /* 0x00a20000001b7984 */ /* 0x008fe20000000800 */
[----:B-1----:R-:W-:-:S03]  /*e820*/  IMAD.MOV.U32 R4, RZ, RZ, R15 ;  /* 0x000000ffff047224 */ /* 0x002fc600078e000f */
[----:B------:R-:W-:Y:S01]  /*e830*/  LDS R22, [R3+0xa400] ;  /* 0x00a4000003167984 */ /* 0x000fe20000000800 */
[----:B------:R-:W-:-:S03]  /*e840*/  IMAD.MOV.U32 R5, RZ, RZ, R14 ;  /* 0x000000ffff057224 */ /* 0x000fc600078e000e */
[----:B------:R-:W-:Y:S04]  /*e850*/  LDS R14, [R3+0xa000] ;  /* 0x00a00000030e7984 */ /* 0x000fe80000000800 */
[----:B------:R-:W1:Y:S01]  /*e860*/  LDS R15, [R0+0xa000] ;  /* 0x00a00000000f7984 */ /* 0x000e620000000800 */
[----:B------:R-:W-:Y:S02]  /*e870*/  IMAD.MOV.U32 R6, RZ, RZ, R13 ;  /* 0x000000ffff067224 */ /* 0x000fe400078e000d */
[----:B------:R-:W-:Y:S01]  /*e880*/  IMAD.MOV.U32 R7, RZ, RZ, R12 ;  /* 0x000000ffff077224 */ /* 0x000fe200078e000c */
[----:B------:R-:W-:Y:S04]  /*e890*/  STL.64 [R1+0x15b0], R10 ;  /* 0x0015b00a01007387 */ /* 0x000fe80000100a00 */
[----:B------:R-:W-:Y:S04]  /*e8a0*/  STL.64 [R1+0x15a8], R8 ;  /* 0x0015a80801007387 */ /* 0x000fe80000100a00 */
[----:B------:R-:W-:Y:S04]  /*e8b0*/  LDS R12, [R3+0x8000] ;  /* 0x00800000030c7984 */ /* 0x000fe80000000800 */
[----:B------:R-:W3:Y:S01]  /*e8c0*/  LDS R13, [R0+0x8000] ;  /* 0x00800000000d7984 */ /* 0x000ee20000000800 */
[----:B------:R-:W-:-:S03]  /*e8d0*/  IMAD R28, R28, 0x8000, R19 ;  /* 0x000080001c1c7824 */ /* 0x000fc600078e0213 */
[----:B------:R-:W-:Y:S04]  /*e8e0*/  LDS R23, [R0+0xa400] ;  /* 0x00a4000000177984 */ /* 0x000fe80000000800 */
[----:B------:R-:W-:Y:S04]  /*e8f0*/  LDS R18, [R3+0xa600] ;  /* 0x00a6000003127984 */ /* 0x000fe80000000800 */
[----:B------:R-:W-:Y:S04]  /*e900*/  LDS R19, [R0+0xa600] ;  /* 0x00a6000000137984 */ /* 0x000fe80000000800 */
[----:B------:R-:W-:Y:S04]  /*e910*/  LDSM.16.M88.4 R8, [R28+0x80000] ;  /* 0x080000001c08783b */ /* 0x000fe80000000200 */
[----:B-1----:R1:W-:Y:S02]  /*e920*/  STL.64 [R1+0x1640], R14 ;  /* 0x0016400e01007387 */ /* 0x0023e40000100a00 */
[----:B-1----:R-:W-:-:S02]  /*e930*/  IMAD.MOV.U32 R14, RZ, RZ, R25 ;  /* 0x000000ffff0e7224 */ /* 0x002fc400078e0019 */
[----:B------:R-:W-:Y:S01]  /*e940*/  IMAD.MOV.U32 R15, RZ, RZ, R24 ;  /* 0x000000ffff0f7224 */ /* 0x000fe200078e0018 */
[----:B------:R-:W-:Y:S04]  /*e950*/  LDS R25, [R0+0x8200] ;  /* 0x0082000000197984 */ /* 0x000fe80000000800 */
[----:B------:R-:W1:Y:S04]  /*e960*/  LDS R24, [R3+0x8200] ;  /* 0x0082000003187984 */ /* 0x000e680000000800 */
[----:B---3--:R-:W-:Y:S04]  /*e970*/  STL.64 [R1+0x1638], R12 ;  /* 0x0016380c01007387 */ /* 0x008fe80000100a00 */
[----:B------:R3:W-:Y:S02]  /*e980*/  STL.64 [R1+0x1650], R26 ;  /* 0x0016501a01007387 */ /* 0x0007e40000100a00 */
[----:B---3--:R-:W-:-:S02]  /*e990*/  IMAD.MOV.U32 R27, RZ, RZ, R16 ;  /* 0x000000ffff1b7224 */ /* 0x008fc400078e0010 */
[----:B------:R-:W-:Y:S04]  /*e9a0*/  LDS R16, [R3+0x8600] ;  /* 0x0086000003107984 */ /* 0x000fe80000000800 */
[----:B-1----:R2:W-:Y:S04]  /*e9b0*/  STL.64 [R1+0x1648], R24 ;  /* 0x0016481801007387 */ /* 0x0025e80000100a00 */
[----:B------:R-:W-:Y:S04]  /*e9c0*/  STL [R1+0x1570], R3 ;  /* 0x0015700301007387 */ /* 0x000fe80000100800 */
[----:B------:R-:W-:Y:S01]  /*e9d0*/  STL [R1+0x1574], R0 ;  /* 0x0015740001007387 */ /* 0x000fe20000100800 */
[----:B-----5:R-:W-:-:S03]  /*e9e0*/  IMAD.MOV.U32 R26, RZ, RZ, R17 ;  /* 0x000000ffff1a7224 */ /* 0x020fc600078e0011 */
[----:B------:R-:W-:Y:S01]  /*e9f0*/  LDS R17, [R0+0x8600] ;  /* 0x0086000000117984 */ /* 0x000fe20000000800 */
[----:B--2---:R-:W-:-:S03]  /*ea00*/  IMAD.MOV.U32 R25, RZ, RZ, R20 ;  /* 0x000000ffff197224 */ /* 0x004fc600078e0014 */
[----:B------:R-:W-:Y:S01]  /*ea10*/  LDS R20, [R3+0x8400] ;  /* 0x0084000003147984 */ /* 0x000fe20000000800 */
[----:B------:R-:W-:-:S03]  /*ea20*/  IMAD.MOV.U32 R24, RZ, RZ, R21 ;  /* 0x000000ffff187224 */ /* 0x000fc600078e0015 */
[----:B------:R1:W2:Y:S04]  /*ea30*/  LDS R21, [R0+0x8400] ;  /* 0x0084000000157984 */ /* 0x0002a80000000800 */
[----:B------:R-:W-:Y:S01]  /*ea40*/  HMMA.1688.F32.TF32 R4, R4, R14, R24 ;  /* 0x0000000e0404723c */ /* 0x000fe20000081018 */
[----:B------:R-:W3:Y:S04]  /*ea50*/  LDL.LU.64 R26, [R1+0x1650] ;  /* 0x00165000011a7983 */ /* 0x000ee80000300a00 */
[----:B------:R-:W3:Y:S04]  /*ea60*/  LDL.LU.64 R24, [R1+0x1648] ;  /* 0x0016480001187983 */ /* 0x000ee80000300a00 */
[----:B------:R-:W4:Y:S04]  /*ea70*/  LDL.LU.64 R14, [R1+0x1640] ;  /* 0x00164000010e7983 */ /* 0x000f280000300a00 */
[----:B------:R-:W4:Y:S10]  /*ea80*/  LDL.LU.64 R12, [R1+0x1638] ;  /* 0x00163800010c7983 */ /* 0x000f340000300a00 */
[----:B------:R5:W-:Y:S01]  /*ea90*/  STL.64 [R1+0x20], R4 ;  /* 0x0000200401007387 */ /* 0x000be20000100a00 */
[----:B-1----:R-:W-:-:S02]  /*eaa0*/  IMAD.MOV.U32 R0, RZ, RZ, R6 ;  /* 0x000000ffff007224 */ /* 0x002fc400078e0006 */
[----:B------:R-:W-:Y:S02]  /*eab0*/  IMAD.MOV.U32 R3, RZ, RZ, R7 ;  /* 0x000000ffff037224 */ /* 0x000fe400078e0007 */
[----:B------:R-:W4:Y:S04]  /*eac0*/  LDL.LU.64 R6, [R1+0x1630] ;  /* 0x0016300001067983 */ /* 0x000f280000300a00 */
[----:B-----5:R-:W4:Y:S04]  /*ead0*/  LDL.LU.64 R4, [R1+0x1628] ;  /* 0x0016280001047983 */ /* 0x020f280000300a00 */
[----:B------:R-:W-:Y:S01]  /*eae0*/  STL.64 [R1+0x18], R10 ;  /* 0x0000180a01007387 */ /* 0x000fe20000100a00 */
[-C--:B----4-:R-:W-:Y:S11]  /*eaf0*/  HMMA.1688.F32.TF32 R4, R12, R8.reuse, R4 ;  /* 0x000000080c04723c */ /* 0x090ff60000081004 */
[----:B------:R-:W-:Y:S11]  /*eb00*/  @!UPT UIADD3 URZ, URZ, URZ, URZ ;  /* 0x0000003f3f3ff290 */ /* 0x000ff6000fffe03f */
[----:B------:R-:W-:Y:S01]  /*eb10*/  @!UPT UIADD3 URZ, URZ, URZ, URZ ;  /* 0x0000003f3f3ff290 */ /* 0x000fe2000fffe03f */
[----:B------:R-:W-:Y:S04]  /*eb20*/  STL.64 [R1+0xd0], R4 ;  /* 0x0000d00401007387 */ /* 0x000fe80000100a00 */
[----:B------:R1:W-:Y:S04]  /*eb30*/  STL.64 [R1+0xd8], R6 ;  /* 0x0000d80601007387 */ /* 0x0003e80000100a00 */
[----:B-1----:R-:W3:Y:S04]  /*eb40*/  LDL.LU.64 R6, [R1+0x1620] ;  /* 0x0016200001067983 */ /* 0x002ee80000300a00 */
[----:B------:R-:W3:Y:S02]  /*eb50*/  LDL.LU.64 R4, [R1+0x1618] ;  /* 0x0016180001047983 */ /* 0x000ee40000300a00 */
[-C--:B---3--:R-:W-:Y:S11]  /*eb60*/  HMMA.1688.F32.TF32 R4, R24, R8.reuse, R4 ;  /* 0x000000081804723c */ /* 0x088ff60000081004 */
        /* <DEDUP_REMOVED lines=8> */
[----:B-1----:R-:W3:Y:S04]  /*ebf0*/  LDL.LU R24, [R1+0xb0] ;  /* 0x0000b00001187983 */ /* 0x002ee80000300800 */
[----:B------:R-:W3:Y:S04]  /*ec00*/  LDL.LU R25, [R1+0xb4] ;  /* 0x0000b40001197983 */ /* 0x000ee80000300800 */
[----:B------:R-:W3:Y:S04]  /*ec10*/  LDL.LU R26, [R1+0xb8] ;  /* 0x0000b800011a7983 */ /* 0x000ee80000300800 */
[----:B------:R-:W3:Y:S01]  /*ec20*/  LDL.LU R27, [R1+0xbc] ;  /* 0x0000bc00011b7983 */ /* 0x000ee20000300800 */
[-C--:B--2---:R-:W-:Y:S11]  /*ec30*/  HMMA.1688.F32.TF32 R4, R20, R8.reuse, R4 ;  /* 0x000000081404723c */ /* 0x084ff60000081004 */
        /* <DEDUP_REMOVED lines=8> */
[----:B-1----:R-:W4:Y:S04]  /*ecc0*/  LDL.LU R20, [R1+0xa0] ;  /* 0x0000a00001147983 */ /* 0x002f280000300800 */
[----:B------:R-:W4:Y:S04]  /*ecd0*/  LDL.LU R21, [R1+0xa4] ;  /* 0x0000a40001157983 */ /* 0x000f280000300800 */
[----:B------:R-:W4:Y:S04]  /*ece0*/  LDL.LU R22, [R1+0xa8] ;  /* 0x0000a80001167983 */ /* 0x000f280000300800 */
[----:B------:R-:W4:Y:S04]  /*ecf0*/  LDL.LU R23, [R1+0xac] ;  /* 0x0000ac0001177983 */ /* 0x000f280000300800 */
[----:B------:R-:W-:Y:S04]  /*ed00*/  STL.64 [R1+0x15d0], R18 ;  /* 0x0015d01201007387 */ /* 0x000fe80000100a00 */
[----:B------:R1:W-:Y:S01]  /*ed10*/  STL.64 [R1+0x15c8], R16 ;  /* 0x0015c81001007387 */ /* 0x0003e20000100a00 */
[----:B--2---:R-:W-:Y:S03]  /*ed20*/  HMMA.1688.F32.TF32 R4, R16, R8, R4 ;  /* 0x000000081004723c */ /* 0x004fe60000081004 */
[----:B------:R-:W3:Y:S11]  /*ed30*/  LDSM.16.M88.4 R8, [R28+0x82000] ;  /* 0x082000001c08783b */ /* 0x000ef60000000200 */
[----:B------:R-:W-:Y:S09]  /*ed40*/  @!UPT UIADD3 URZ, URZ, URZ, URZ ;  /* 0x0000003f3f3ff290 */ /* 0x000ff2000fffe03f */
[----:B------:R-:W-:Y:S04]  /*ed50*/  STL.64 [R1+0x170], R4 ;  /* 0x0001700401007387 */ /* 0x000fe80000100a00 */
[----:B------:R-:W-:Y:S04]  /*ed60*/  STL.64 [R1+0x178], R6 ;  /* 0x0001780601007387 */ /* 0x000fe80000100a00 */
[----:B------:R-:W2:Y:S04]  /*ed70*/  LDSM.16.M88.4 R4, [R28+0x84000] ;  /* 0x084000001c04783b */ /* 0x000ea80000000200 */
[----:B-1----:R-:W5:Y:S04]  /*ed80*/  LDL.LU R16, [R1+0x60] ;  /* 0x0000600001107983 */ /* 0x002f680000300800 */
[----:B------:R-:W5:Y:S01]  /*ed90*/  LDL.LU R17, [R1+0x64] ;  /* 0x0000640001117983 */ /* 0x000f620000300800 */
[-C--:B---3--:R-:W-:Y:S03]  /*eda0*/  HMMA.1688.F32.TF32 R24, R12, R8.reuse, R24 ;  /* 0x000000080c18723c */ /* 0x088fe60000081018 */
[----:B------:R-:W5:Y:S04]  /*edb0*/  LDL.LU R18, [R1+0x68] ;  /* 0x0000680001127983 */ /* 0x000f680000300800 */
[----:B------:R-:W5:Y:S04]  /*edc0*/  LDL.LU R19, [R1+0x6c] ;  /* 0x00006c0001137983 */ /* 0x000f680000300800 */
[----:B--2---:R-:W-:Y:S04]  /*edd0*/  STL.64 [R1+0x15c0], R6 ;  /* 0x0015c00601007387 */ /* 0x004fe80000100a00 */
[----:B------:R1:W-:Y:S04]  /*ede0*/  STL.64 [R1+0x15b8], R4 ;  /* 0x0015b80401007387 */ /* 0x0003e80000100a00 */
[----:B-1----:R-:W2:Y:S04]  /*edf0*/  LDL.LU R4, [R1+0x30] ;  /* 0x0000300001047983 */ /* 0x002ea80000300800 */
[----:B------:R-:W2:Y:S04]  /*ee00*/  LDL.LU R5, [R1+0x34] ;  /* 0x0000340001057983 */ /* 0x000ea80000300800 */
[----:B------:R-:W-:Y:S04]  /*ee10*/  STL.64 [R1+0x8], R10 ;  /* 0x0000080a01007387 */ /* 0x000fe80000100a00 */
[----:B------:R-:W-:Y:S04]  /*ee20*/  STL.64 [R1+0x70], R24 ;  /* 0x0000701801007387 */ /* 0x000fe80000100a00 */
[----:B------:R1:W-:Y:S04]  /*ee30*/  STL.64 [R1+0x78], R26 ;  /* 0x0000781a01007387 */ /* 0x0003e80000100a00 */
[----:B-1----:R-:W4:Y:S04]  /*ee40*/  LDL.LU.64 R26, [R1+0x15f0] ;  /* 0x0015f000011a7983 */ /* 0x002f280000300a00 */
[----:B------:R-:W4:Y:S02]  /*ee50*/  LDL.LU.64 R24, [R1+0x15e8] ;  /* 0x0015e80001187983 */ /* 0x000f240000300a00 */
[-C--:B----4-:R-:W-:Y:S11]  /*ee60*/  HMMA.1688.F32.TF32 R20, R24, R8.reuse, R20 ;  /* 0x000000081814723c */ /* 0x090ff60000081014 */
[----:B------:R-:W-:Y:S11]  /*ee70*/  @!UPT UIADD3 URZ, URZ, URZ, URZ ;  /* 0x0000003f3f3ff290 */ /* 0x000ff6000fffe03f */
[----:B------:R-:W-:Y:S01]  /*ee80*/  @!UPT UIADD3 URZ, URZ, URZ, URZ ;  /* 0x0000003f3f3ff290 */ /* 0x000fe2000fffe03f */
[----:B------:R-:W-:Y:S04]  /*ee90*/  STL.64 [R1+0xb0], R20 ;  /* 0x0000b01401007387 */ /* 0x000fe80000100a00 */
[----:B------:R1:W-:Y:S04]  /*eea0*/  STL.64 [R1+0xb8], R22 ;  /* 0x0000b81601007387 */ /* 0x0003e80000100a00 */
[----:B-1----:R-:W5:Y:S04]  /*eeb0*/  LDL.LU.64 R22, [R1+0x15e0] ;  /* 0x0015e00001167983 */ /* 0x002f680000300a00 */
[----:B------:R-:W5:Y:S02]  /*eec0*/  LDL.LU.64 R20, [R1+0x15d8] ;  /* 0x0015d80001147983 */ /* 0x000f640000300a00 */
[----:B-----5:R-:W-:Y:S11]  /*eed0*/  HMMA.1688.F32.TF32 R16, R20, R8, R16 ;  /* 0x000000081410723c */ /* 0x020ff60000081010 */
[----:B------:R-:W-:Y:S11]  /*eee0*/  @!UPT UIADD3 URZ, URZ, URZ, URZ ;  /* 0x0000003f3f3ff290 */ /* 0x000ff6000fffe03f */
[----:B------:R-:W-:Y:S01]  /*eef0*/  @!UPT UIADD3 URZ, URZ, URZ, URZ ;  /* 0x0000003f3f3ff290 */ /* 0x000fe2000fffe03f */
[----:B------:R-:W-:Y:S04]  /*ef00*/  STL.64 [R1+0xe0], R16 ;  /* 0x0000e01001007387 */ /* 0x000fe80000100a00 */
[----:B------:R1:W-:Y:S04]  /*ef10*/  STL.64 [R1+0xe8], R18 ;  /* 0x0000e81201007387 */ /* 0x0003e80000100a00 */
[----:B-1----:R-:W2:Y:S04]  /*ef20*/  LDL.LU.64 R18, [R1+0x15d0] ;  /* 0x0015d00001127983 */ /* 0x002ea80000300a00 */
[----:B------:R-:W2:Y:S01]  /*ef30*/  LDL.LU.64 R16, [R1+0x15c8] ;  /* 0x0015c80001107983 */ /* 0x000ea20000300a00 */
[----:B------:R-:W-:-:S02]  /*ef40*/  IMAD.MOV.U32 R6, RZ, RZ, R29 ;  /* 0x000000ffff067224 */ /* 0x000fc400078e001d */
[----:B------:R-:W-:-:S07]  /*ef50*/  IMAD.MOV.U32 R7, RZ, RZ, R2 ;  /* 0x000000ffff077224 */ /* 0x000fce00078e0002 */
[----:B--2---:R-:W-:Y:S01]  /*ef60*/  HMMA.1688.F32.TF32 R8, R16, R8, R4 ;  /* 0x000000081008723c */ /* 0x004fe20000081004 */
[----:B------:R-:W2:Y:S04]  /*ef70*/  LDL.LU.64 R6, [R1+0x15c0] ;  /* 0x0015c00001067983 */ /* 0x000ea80000300a00 */
[----:B------:R-:W3:Y:S11]  /*ef80*/  LDL.LU.64 R4, [R1+0x15b8] ;  /* 0x0015b80001047983 */ /* 0x000ef60000300a00 */
[----:B------:R-:W-:Y:S07]  /*ef90*/  @!UPT UIADD3 URZ, URZ, URZ, URZ ;  /* 0x0000003f3f3ff290 */ /* 0x000fee000fffe03f */
[----:B------:R-:W-:Y:S04]  /*efa0*/  STL.64 [R1+0x160], R8 ;  /* 0x0001600801007387 */ /* 0x000fe80000100a00 */
[----:B------:R1:W-:Y:S04]  /*efb0*/  STL.64 [R1+0x168], R10 ;  /* 0x0001680a01007387 */ /* 0x0003e80000100a00 */
[----:B-1----:R-:W3:Y:S04]  /*efc0*/  LDL.LU.64 R10, [R1+0x15b0] ;  /* 0x0015b000010a7983 */ /* 0x002ee80000300a00 */
[----:B------:R-:W3:Y:S02]  /*efd0*/  LDL.LU.64 R8, [R1+0x15a8] ;  /* 0x0015a80001087983 */ /* 0x000ee40000300a00 */
[-C--:B---3--:R-:W-:Y:S11]  /*efe0*/  HMMA.1688.F32.TF32 R8, R12, R4.reuse, R8 ;  /* 0x000000040c08723c */ /* 0x088ff60000081008 */
[----:B------:R-:W-:Y:S11]  /*eff0*/  @!UPT UIADD3 URZ, URZ, URZ, URZ ;  /* 0x0000003f3f3ff290 */ /* 0x000ff6000fffe03f */
[----:B------:R-:W-:Y:S01]  /*f000*/  @!UPT UIADD3 URZ, URZ, URZ, URZ ;  /* 0x0000003f3f3ff290 */ /* 0x000fe2000fffe03f */
[----:B------:R1:W-:Y:S01]  /*f010*/  STL.64 [R1+0x60], R8 ;  /* 0x0000600801007387 */ /* 0x0003e20000100a00 */
[----:B------:R-:W-:Y:S02]  /*f020*/  IMAD.MOV.U32 R29, RZ, RZ, R10 ;  /* 0x000000ffff1d7224 */ /* 0x000fe400078e000a */
[----:B------:R-:W-:Y:S02]  /*f030*/  IMAD.MOV.U32 R2, RZ, RZ, R11 ;  /* 0x000000ffff027224 */ /* 0x000fe400078e000b */
[----:B------:R-:W3:Y:S04]  /*f040*/  LDL.LU.64 R10, [R1+0x15a0] ;  /* 0x0015a000010a7983 */ /* 0x000ee80000300a00 */
[----:B-1----:R-:W3:Y:S04]  /*f050*/  LDL.LU.64 R8, [R1+0x1598] ;  /* 0x0015980001087983 */ /* 0x002ee80000300a00 */
[----:B------:R-:W-:Y:S04]  /*f060*/  STL [R1+0x154c], R2 ;  /* 0x00154c0201007387 */ /* 0x000fe80000100800 */
[----:B------:R-:W-:Y:S01]  /*f070*/  STL [R1+0x1548], R29 ;  /* 0x0015481d01007387 */ /* 0x000fe20000100800 */
[-C--:B---3--:R-:W-:Y:S11]  /*f080*/  HMMA.1688.F32.TF32 R8, R24, R4.reuse, R8 ;  /* 0x000000041808723c */ /* 0x088ff60000081008 */
        /* <DEDUP_REMOVED lines=8> */
[----:B-1----:R-:W4:Y:S04]  /*f110*/  LDL.LU R24, [R1+0x190] ;  /* 0x0001900001187983 */ /* 0x002f280000300800 */
[----:B------:R-:W4:Y:S04]  /*f120*/  LDL.LU R25, [R1+0x194] ;  /* 0x0001940001197983 */ /* 0x000f280000300800 */
[----:B------:R-:W4:Y:S04]  /*f130*/  LDL.LU R26, [R1+0x198] ;  /* 0x00019800011a7983 */ /* 0x000f280000300800 */
[----:B------:R-:W4:Y:S01]  /*f140*/  LDL.LU R27, [R1+0x19c] ;  /* 0x00019c00011b7983 */ /* 0x000f220000300800 */
[----:B---3--:R-:W-:Y:S11]  /*f150*/  HMMA.1688.F32.TF32 R8, R20, R4, R8 ;  /* 0x000000041408723c */ /* 0x008ff60000081008 */
        /* <DEDUP_REMOVED lines=8> */
[----:B-1----:R-:W5:Y:S04]  /*f1e0*/  LDL.LU R20, [R1+0x150] ;  /* 0x0001500001147983 */ /* 0x002f680000300800 */
[----:B------:R-:W5:Y:S04]  /*f1f0*/  LDL.LU R21, [R1+0x154] ;  /* 0x0001540001157983 */ /* 0x000f680000300800 */
[----:B------:R-:W5:Y:S04]  /*f200*/  LDL.LU R22, [R1+0x158] ;  /* 0x0001580001167983 */ /* 0x000f680000300800 */
[----:B------:R-:W5:Y:S04]  /*f210*/  LDL.LU R23, [R1+0x15c] ;  /* 0x00015c0001177983 */ /* 0x000f680000300800 */
[----:B--2---:R1:W-:Y:S02]  /*f220*/  STL.64 [R1+0x1540], R6 ;  /* 0x0015400601007387 */ /* 0x0043e40000100a00 */
[----:B-1----:R-:W-:-:S02]  /*f230*/  IMAD.MOV.U32 R6, RZ, RZ, R0 ;  /* 0x000000ffff067224 */ /* 0x002fc400078e0000 */
[----:B------:R-:W-:Y:S01]  /*f240*/  IMAD.MOV.U32 R7, RZ, RZ, R3 ;  /* 0x000000ffff077224 */ /* 0x000fe200078e0003 */
[----:B---3--:R-:W-:Y:S01]  /*f250*/  HMMA.1688.F32.TF32 R8, R16, R4, R8 ;  /* 0x000000041008723c */ /* 0x008fe20000081008 */
[----:B------:R-:W2:Y:S11]  /*f260*/  LDL.LU R4, [R1+0x20] ;  /* 0x0000200001047983 */ /* 0x000eb60000300800 */
[----:B------:R-:W-:Y:S11]  /*f270*/  @!UPT UIADD3 URZ, URZ, URZ, URZ ;  /* 0x0000003f3f3ff290 */ /* 0x000ff6000fffe03f */
[----:B------:R-:W-:Y:S04]  /*f280*/  STL.64 [R1+0x100], R8 ;  /* 0x0001000801007387 */ /* 0x000fe80000100a00 */
[----:B------:R-:W-:Y:S04]  /*f290*/  STL.64 [R1+0x108], R10 ;  /* 0x0001080a01007387 */ /* 0x000fe80000100a00 */
[----:B------:R-:W4:Y:S04]  /*f2a0*/  LDSM.16.M88.4 R8, [R28+0x86000] ;  /* 0x086000001c08783b */ /* 0x000f280000000200 */
[----:B------:R-:W2:Y:S04]  /*f2b0*/  LDL.LU R5, [R1+0x24] ;  /* 0x0000240001057983 */ /* 0x000ea80000300800 */
[----:B------:R-:W3:Y:S04]  /*f2c0*/  LDL.LU R0, [R1+0x1574] ;  /* 0x0015740001007983 */ /* 0x000ee80000300800 */
[----:B------:R-:W2:Y:S04]  /*f2d0*/  LDL.LU R3, [R1+0x1570] ;  /* 0x0015700001037983 */ /* 0x000ea80000300800 */
[----:B------:R1:W-:Y:S01]  /*f2e0*/  STL [R1+0x11c8], R28 ;  /* 0x0011c81c01007387 */ /* 0x0003e20000100800 */
[-C--:B----4-:R-:W-:Y:S03]  /*f2f0*/  HMMA.1688.F32.TF32 R12, R12, R8.reuse, R24 ;  /* 0x000000080c0c723c */ /* 0x090fe60000081018 */
[----:B------:R-:W5:Y:S04]  /*f300*/  LDL.LU.64 R26, [R1+0x1568] ;  /* 0x00156800011a7983 */ /* 0x000f680000300a00 */
[----:B------:R-:W5:Y:S11]  /*f310*/  LDL.LU.64 R24, [R1+0x1560] ;  /* 0x0015600001187983 */ /* 0x000f760000300a00 */
[----:B------:R-:W-:Y:S05]  /*f320*/  @!UPT UIADD3 URZ, URZ, URZ, URZ ;  /* 0x0000003f3f3ff290 */ /* 0x000fea000fffe03f */
[----:B------:R4:W-:Y:S01]  /*f330*/  STL [R1+0x50], R12 ;  /* 0x0000500c01007387 */ /* 0x0009e20000100800 */
[----:B------:R-:W-:Y:S02]  /*f340*/  IMAD.MOV.U32 R2, RZ, RZ, R13 ;  /* 0x000000ffff027224 */ /* 0x000fe400078e000d */
[----:B------:R-:W-:Y:S02]  /*f350*/  IMAD.MOV.U32 R29, RZ, RZ, R14 ;  /* 0x000000ffff1d7224 */ /* 0x000fe400078e000e */
[----:B-1----:R-:W-:Y:S01]  /*f360*/  IMAD.MOV.U32 R28, RZ, RZ, R15 ;  /* 0x000000ffff1c7224 */ /* 0x002fe200078e000f */
[----:B----4-:R-:W4:Y:S04]  /*f370*/  LDL.LU R12, [R1+0xf0] ;  /* 0x0000f000010c7983 */ /* 0x010f280000300800 */
[----:B------:R-:W4:Y:S04]  /*f380*/  LDL.LU R13, [R1+0xf4] ;  /* 0x0000f400010d7983 */ /* 0x000f280000300800 */
[----:B------:R-:W4:Y:S04]  /*f390*/  LDL.LU R14, [R1+0xf8] ;  /* 0x0000f800010e7983 */ /* 0x000f280000300800 */
[----:B------:R-:W4:Y:S01]  /*f3a0*/  LDL.LU R15, [R1+0xfc] ;  /* 0x0000fc00010f7983 */ /* 0x000f220000300800 */
[-C--:B-----5:R-:W-:Y:S03]  /*f3b0*/  HMMA.1688.F32.TF32 R24, R24, R8.reuse, R20 ;  /* 0x000000081818723c */ /* 0x0a0fe60000081014 */
[----:B------:R-:W4:Y:S04]  /*f3c0*/  LDL.LU.64 R22, [R1+0x1558] ;  /* 0x0015580001167983 */ /* 0x000f280000300a00 */
[----:B------:R-:W4:Y:S11]  /*f3d0*/  LDL.LU.64 R20, [R1+0x1550] ;  /* 0x0015500001147983 */ /* 0x000f360000300a00 */
[----:B------:R-:W-:Y:S05]  /*f3e0*/  @!UPT UIADD3 URZ, URZ, URZ, URZ ;  /* 0x0000003f3f3ff290 */ /* 0x000fea000fffe03f */
[----:B------:R-:W-:Y:S04]  /*f3f0*/  STL.64 [R1+0x40], R24 ;  /* 0x0000401801007387 */ /* 0x000fe80000100a00 */
[----:B------:R-:W-:Y:S04]  /*f400*/  STL.64 [R1+0x48], R26 ;  /* 0x0000481a01007387 */ /* 0x000fe80000100a00 */
[----:B--2---:R-:W-:Y:S04]  /*f410*/  LDS R26, [R3+0xe600] ;  /* 0x00e60000031a7984 */ /* 0x004fe80000000800 */
[----:B---3--:R-:W-:Y:S04]  /*f420*/  LDS R27, [R0+0xe600] ;  /* 0x00e60000001b7984 */ /* 0x008fe80000000800 */
[----:B------:R-:W-:Y:S04]  /*f430*/  LDS R24, [R3+0xc600] ;  /* 0x00c6000003187984 */ /* 0x000fe80000000800 */
[----:B------:R-:W-:Y:S01]  /*f440*/  LDS R25, [R0+0xc600] ;  /* 0x00c6000000197984 */ /* 0x000fe20000000800 */
[-C--:B----4-:R-:W-:Y:S08]  /*f450*/  HMMA.1688.F32.TF32 R20, R20, R8.reuse, R12 ;  /* 0x000000081414723c */ /* 0x090ff0000008100c */
[----:B------:R-:W-:Y:S01]  /*f460*/  HMMA.1688.F32.TF32 R12, R16, R8, R4 ;  /* 0x00000008100c723c */ /* 0x000fe20000081004 */
[----:B------:R-:W-:Y:S04]  /*f470*/  LDS R18, [R3+0xe200] ;  /* 0x00e2000003127984 */ /* 0x000fe80000000800 */
[----:B------:R-:W1:Y:S04]  /*f480*/  LDS R19, [R0+0xe200] ;  /* 0x00e2000000137984 */ /* 0x000e680000000800 */
[----:B------:R-:W-:Y:S04]  /*f490*/  LDS R16, [R3+0xc200] ;  /* 0x00c2000003107984 */ /* 0x000fe80000000800 */
[----:B------:R-:W2:Y:S04]  /*f4a0*/  LDS R17, [R0+0xc200] ;  /* 0x00c2000000117984 */ /* 0x000ea80000000800 */
[----:B------:R-:W3:Y:S04]  /*f4b0*/  LDL.LU R4, [R1+0xd0] ;  /* 0x0000d00001047983 */ /* 0x000ee80000300800 */
[----:B------:R-:W-:Y:S04]  /*f4c0*/  STL.64 [R1+0x30], R20 ;  /* 0x0000301401007387 */ /* 0x000fe80000100a00 */
[----:B------:R-:W-:Y:S04]  /*f4d0*/  STL.64 [R1+0x38], R22 ;  /* 0x0000381601007387 */ /* 0x000fe80000100a00 */
[----:B------:R-:W-:Y:S04]  /*f4e0*/  STL.64 [R1+0x20], R12 ;  /* 0x0000200c01007387 */ /* 0x000fe80000100a00 */
[----:B------:R-:W-:Y:S04]  /*f4f0*/  STL.64 [R1+0x28], R14 ;  /* 0x0000280e01007387 */ /* 0x000fe80000100a00 */
[----:B------:R-:W3:Y:S04]  /*f500*/  LDL.LU R5, [R1+0xd4] ;  /* 0x0000d40001057983 */ /* 0x000ee80000300800 */
[----:B------:R-:W3:Y:S04]  /*f510*/  LDL.LU R6, [R1+0xd8] ;  /* 0x0000d80001067983 */ /* 0x000ee80000300800 */
[----:B------:R-:W3:Y:S04]  /*f520*/  LDL.LU R7, [R1+0xdc] ;  /* 0x0000dc0001077983 */ /* 0x000ee80000300800 */
[----:B-1----:R-:W-:Y:S04]  /*f530*/  STL.64 [R1+0x1518], R18 ;  /* 0x0015181201007387 */ /* 0x002fe80000100a00 */
[----:B--2---:R1:W-:Y:S04]  /*f540*/  STL.64 [R1+0x1510], R16 ;  /* 0x0015101001007387 */ /* 0x0043e80000100a00 */
[----:B------:R-:W-:Y:S04]  /*f550*/  LDS R22, [R3+0xe400] ;  /* 0x00e4000003167984 */ /* 0x000fe80000000800 */
[----:B------:R-:W2:Y:S04]  /*f560*/  LDS R23, [R0+0xe400] ;  /* 0x00e4000000177984 */ /* 0x000ea80000000800 */
[----:B-1----:R-:W4:Y:S04]  /*f570*/  LDL.LU R16, [R1+0x70] ;  /* 0x0000700001107983 */ /* 0x002f280000300800 */
[----:B------:R-:W4:Y:S04]  /*f580*/  LDL.LU R17, [R1+0x74] ;  /* 0x0000740001117983 */ /* 0x000f280000300800 */
[----:B------:R-:W5:Y:S04]  /*f590*/  LDL.LU R18, [R1+0x78] ;  /* 0x0000780001127983 */ /* 0x000f680000300800 */
[----:B------:R-:W5:Y:S04]  /*f5a0*/  LDL.LU R19, [R1+0x7c] ;  /* 0x00007c0001137983 */ /* 0x000f680000300800 */
[----:B------:R-:W-:Y:S04]  /*f5b0*/  LDS R20, [R3+0xc400] ;  /* 0x00c4000003147984 */ /* 0x000fe80000000800 */
[----:B------:R-:W1:Y:S04]  /*f5c0*/  LDS R21, [R0+0xc400] ;  /* 0x00c4000000157984 */ /* 0x000e680000000800 */
[----:B------:R-:W-:Y:S04]  /*f5d0*/  LDS R12, [R3+0xc000] ;  /* 0x00c00000030c7984 */ /* 0x000fe80000000800 */
[----:B------:R-:W-:Y:S04]  /*f5e0*/  LDS R14, [R3+0xe000] ;  /* 0x00e00000030e7984 */ /* 0x000fe80000000800 */
[----:B------:R-:W-:Y:S04]  /*f5f0*/  LDS R13, [R0+0xc000] ;  /* 0x00c00000000d7984 */ /* 0x000fe80000000800 */
[----:B------:R-:W3:Y:S04]  /*f600*/  LDS R15, [R0+0xe000] ;  /* 0x00e00000000f7984 */ /* 0x000ee80000000800 */
[----:B-----5:R5:W-:Y:S04]  /*f610*/  STL.64 [R1+0x1538], R18 ;  /* 0x0015381201007387 */ /* 0x020be80000100a00 */
[----:B----4-:R-:W-:Y:S04]  /*f620*/  STL.64 [R1+0x1530], R16 ;  /* 0x0015301001007387 */ /* 0x010fe80000100a00 */
[----:B-----5:R-:W3:Y:S04]  /*f630*/  LDL R18, [R1+0x18] ;  /* 0x0000180001127983 */ /* 0x020ee80000100800 */
[----:B------:R-:W3:Y:S04]  /*f640*/  LDL R19, [R1+0x1c] ;  /* 0x00001c0001137983 */ /* 0x000ee80000100800 */
[----:B--2---:R-:W-:Y:S04]  /*f650*/  STL.64 [R1+0x14c8], R22 ;  /* 0x0014c81601007387 */ /* 0x004fe80000100a00 */
[----:B-1----:R1:W-:Y:S04]  /*f660*/  STL.64 [R1+0x14c0], R20 ;  /* 0x0014c01401007387 */ /* 0x0023e80000100a00 */
[----:B-1----:R-:W2:Y:S01]  /*f670*/  LDL.LU R20, [R1+0x50] ;  /* 0x0000500001147983 */ /* 0x002ea20000300800 */
[----:B------:R-:W-:-:S02]  /*f680*/  IMAD.MOV.U32 R22, RZ, RZ, R29 ;  /* 0x000000ffff167224 */ /* 0x000fc400078e001d */
[----:B------:R-:W-:Y:S02]  /*f690*/  IMAD.MOV.U32 R23, RZ, RZ, R28 ;  /* 0x000000ffff177224 */ /* 0x000fe400078e001c */
[----:B------:R-:W-:Y:S02]  /*f6a0*/  IMAD.MOV.U32 R21, RZ, RZ, R2 ;  /* 0x000000ffff157224 */ /* 0x000fe400078e0002 */
[----:B------:R-:W4:Y:S04]  /*f6b0*/  LDL.LU R2, [R1+0x154c] ;  /* 0x00154c0001027983 */ /* 0x000f280000300800 */
[----:B------:R-:W5:Y:S04]  /*f6c0*/  LDL.LU R29, [R1+0x1548] ;  /* 0x00154800011d7983 */ /* 0x000f680000300800 */
[----:B------:R1:W-:Y:S01]  /*f6d0*/  STL.64 [R1+0x1528], R22 ;  /* 0x0015281601007387 */ /* 0x0003e20000100a00 */
[----:B---3--:R-:W-:Y:S03]  /*f6e0*/  HMMA.1688.F32.TF32 R16, R12, R18, R4 ;  /* 0x000000120c10723c */ /* 0x008fe60000081004 */
[----:B--2---:R-:W-:Y:S04]  /*f6f0*/  STL.64 [R1+0x1520], R20 ;  /* 0x0015201401007387 */ /* 0x004fe80000100a00 */
[----:B-1----:R-:W2:Y:S04]  /*f700*/  LDL.LU.64 R22, [R1+0x8] ;  /* 0x0000080001167983 */ /* 0x002ea80000300a00 */
[----:B------:R-:W-:Y:S11]  /*f710*/  STL.64 [R1+0x1488], R26 ;  /* 0x0014881a01007387 */ /* 0x000ff60000100a00 */
[----:B------:R-:W-:Y:S02]  /*f720*/  @!UPT UIADD3 URZ, URZ, URZ, URZ ;  /* 0x0000003f3f3ff290 */ /* 0x000fe4000fffe03f */
[----:B------:R-:W-:Y:S01]  /*f730*/  IMAD.MOV.U32 R5, RZ, RZ, R18 ;  /* 0x000000ffff057224 */ /* 0x000fe200078e0012 */
[----:B------:R1:W-:Y:S01]  /*f740*/  STL.64 [R1+0x1480], R24 ;  /* 0x0014801801007387 */ /* 0x0003e20000100a00 */
[----:B------:R-:W-:Y:S02]  /*f750*/  IMAD.MOV.U32 R4, RZ, RZ, R19 ;  /* 0x000000ffff047224 */ /* 0x000fe400078e0013 */
[----:B------:R-:W-:Y:S02]  /*f760*/  IMAD.MOV.U32 R9, RZ, RZ, R16 ;  /* 0x000000ffff097224 */ /* 0x000fe400078e0010 */
[----:B------:R-:W-:Y:S01]  /*f770*/  IMAD.MOV.U32 R8, RZ, RZ, R17 ;  /* 0x000000ffff087224 */ /* 0x000fe200078e0011 */
[----:B-1----:R-:W3:Y:S04]  /*f780*/  LDL.LU R24, [R1+0x60] ;  /* 0x0000600001187983 */ /* 0x002ee80000300800 */
[----:B------:R-:W3:Y:S04]  /*f790*/  LDL.LU R25, [R1+0x64] ;  /* 0x0000640001197983 */ /* 0x000ee80000300800 */
[----:B------:R-:W3:Y:S04]  /*f7a0*/  LDL.LU.64 R6, [R1+0x1540] ;  /* 0x0015400001067983 */ /* 0x000ee80000300a00 */
[----:B------:R-:W3:Y:S04]  /*f7b0*/  LDL.LU.64 R18, [R1+0x1538] ;  /* 0x0015380001127983 */ /* 0x000ee80000300a00 */
[----:B------:R-:W3:Y:S01]  /*f7c0*/  LDL.LU.64 R16, [R1+0x1530] ;  /* 0x0015300001107983 */ /* 0x000ee20000300a00 */
[----:B----4-:R-:W-:-:S03]  /*f7d0*/  IMAD.MOV.U32 R27, RZ, RZ, R2 ;  /* 0x000000ffff1b7224 */ /* 0x010fc600078e0002 */
[----:B------:R1:W-:Y:S04]  /*f7e0*/  STL [R1+0x1440], R4 ;  /* 0x0014400401007387 */ /* 0x0003e80000100800 */
[----:B------:R4:W-:Y:S04]  /*f7f0*/  STL [R1+0x143c], R5 ;  /* 0x00143c0501007387 */ /* 0x0009e80000100800 */
[----:B------:R-:W-:Y:S04]  /*f800*/  STL [R1+0x1438], R8 ;  /* 0x0014380801007387 */ /* 0x000fe80000100800 */
[----:B------:R-:W-:Y:S01]  /*f810*/  STL [R1+0x1434], R9 ;  /* 0x0014340901007387 */ /* 0x000fe20000100800 */
[----:B--2---:R-:W-:-:S02]  /*f820*/  IMAD.MOV.U32 R28, RZ, RZ, R22 ;  /* 0x000000ffff1c7224 */ /* 0x004fc400078e0016 */
[----:B------:R-:W-:Y:S01]  /*f830*/  IMAD.MOV.U32 R2, RZ, RZ, R23 ;  /* 0x000000ffff027224 */ /* 0x000fe200078e0017 */
[----:B---3--:R-:W-:Y:S01]  /*f840*/  HMMA.1688.F32.TF32 R16, R12, R22, R16 ;  /* 0x000000160c10723c */ /* 0x008fe20000081010 */
[----:B------:R-:W2:Y:S04]  /*f850*/  LDL.LU.64 R22, [R1+0x1528] ;  /* 0x0015280001167983 */ /* 0x000ea80000300a00 */
[----:B------:R-:W2:Y:S01]  /*f860*/  LDL.LU.64 R20, [R1+0x1520] ;  /* 0x0015200001147983 */ /* 0x000ea20000300a00 */
[----:B-----5:R-:W-:-:S07]  /*f870*/  IMAD.MOV.U32 R26, RZ, RZ, R29 ;  /* 0x000000ffff1a7224 */ /* 0x020fce00078e001d */
[----:B------:R-:W-:Y:S10]  /*f880*/  HMMA.1688.F32.TF32 R24, R12, R6, R24 ;  /* 0x000000060c18723c */ /* 0x000ff40000081018 */
[----:B------:R-:W-:Y:S01]  /*f890*/  STL [R1+0x110], R16 ;  /* 0x0001101001007387 */ /* 0x000fe20000100800 */
[----:B------:R-:W-:-:S03]  /*f8a0*/  IMAD.MOV.U32 R29, RZ, RZ, R17 ;  /* 0x000000ffff1d7224 */ /* 0x000fc600078e0011 */
[----:B------:R3:W-:Y:S10]  /*f8b0*/  STL.64 [R1+0x118], R18 ;  /* 0x0001181201007387 */ /* 0x0007f40000100a00 */
[----:B-1----:R-:W-:-:S02]  /*f8c0*/  IMAD.MOV.U32 R4, RZ, RZ, R24 ;  /* 0x000000ffff047224 */ /* 0x002fc400078e0018 */
[----:B----4-:R-:W-:Y:S01]  /*f8d0*/  IMAD.MOV.U32 R5, RZ, RZ, R25 ;  /* 0x000000ffff057224 */ /* 0x010fe200078e0019 */
[----:B---3--:R-:W3:Y:S01]  /*f8e0*/  LDL.LU.64 R18, [R1+0x1518] ;  /* 0x0015180001127983 */ /* 0x008ee20000300a00 */
[----:B------:R-:W-:Y:S02]  /*f8f0*/  IMAD.MOV.U32 R8, RZ, RZ, R26 ;  /* 0x000000ffff087224 */ /* 0x000fe400078e001a */
[----:B------:R-:W-:Y:S01]  /*f900*/  IMAD.MOV.U32 R9, RZ, RZ, R27 ;  /* 0x000000ffff097224 */ /* 0x000fe200078e001b */
[----:B------:R-:W3:Y:S04]  /*f910*/  LDL.LU.64 R16, [R1+0x1510] ;  /* 0x0015100001107983 */ /* 0x000ee80000300a00 */
[----:B------:R-:W-:Y:S04]  /*f920*/  STL.64 [R1+0x14e8], R6 ;  /* 0x0014e80601007387 */ /* 0x000fe80000100a00 */
[----:B------:R-:W-:Y:S04]  /*f930*/  STL.64 [R1+0x14e0], R4 ;  /* 0x0014e00401007387 */ /* 0x000fe80000100a00 */
[----:B------:R-:W-:Y:S04]  /*f940*/  STL.64 [R1+0x14d8], R10 ;  /* 0x0014d80a01007387 */ /* 0x000fe80000100a00 */
[----:B------:R1:W-:Y:S01]  /*f950*/  STL.64 [R1+0x14d0], R8 ;  /* 0x0014d00801007387 */ /* 0x0003e20000100a00 */
[----:B--2---:R-:W-:Y:S11]  /*f960*/  HMMA.1688.F32.TF32 R20, R12, R10, R20 ;  /* 0x0000000a0c14723c */ /* 0x004ff60000081014 */
        /* <DEDUP_REMOVED lines=9> */
[----:B------:R-:W4:Y:S04]  /*fa00*/  LDL.LU R23, [R1+0x4c] ;  /* 0x00004c0001177983 */ /* 0x000f280000300800 */
[----:B----4-:R-:W-:Y:S04]  /*fa10*/  STL.64 [R1+0x14f8], R22 ;  /* 0x0014f81601007387 */ /* 0x010fe80000100a00 */
[----:B--2---:R2:W-:Y:S04]  /*fa20*/  STL.64 [R1+0x14f0], R20 ;  /* 0x0014f01401007387 */ /* 0x0045e80000100a00 */
[----:B-1----:R-:W4:Y:S04]  /*fa30*/  LDL.LU R8, [R1+0x90] ;  /* 0x0000900001087983 */ /* 0x002f280000300800 */
[----:B------:R-:W4:Y:S04]  /*fa40*/  LDL.LU R9, [R1+0x94] ;  /* 0x0000940001097983 */ /* 0x000f280000300800 */
[----:B------:R-:W5:Y:S04]  /*fa50*/  LDL.LU R10, [R1+0x98] ;  /* 0x00009800010a7983 */ /* 0x000f680000300800 */
[----:B------:R-:W5:Y:S04]  /*fa60*/  LDL.LU R11, [R1+0x9c] ;  /* 0x00009c00010b7983 */ /* 0x000f680000300800 */
[----:B--2---:R-:W3:Y:S04]  /*fa70*/  LDL.LU R20, [R1+0xc0] ;  /* 0x0000c00001147983 */ /* 0x004ee80000300800 */
[----:B------:R-:W3:Y:S04]  /*fa80*/  LDL.LU R21, [R1+0xc4] ;  /* 0x0000c40001157983 */ /* 0x000ee80000300800 */
[----:B------:R-:W3:Y:S04]  /*fa90*/  LDL.LU R22, [R1+0xc8] ;  /* 0x0000c80001167983 */ /* 0x000ee80000300800 */
[----:B------:R-:W3:Y:S04]  /*faa0*/  LDL.LU R23, [R1+0xcc] ;  /* 0x0000cc0001177983 */ /* 0x000ee80000300800 */
[----:B-----5:R1:W-:Y:S04]  /*fab0*/  STL.64 [R1+0x1508], R10 ;  /* 0x0015080a01007387 */ /* 0x0203e80000100a00 */
[----:B----4-:R-:W-:Y:S04]  /*fac0*/  STL.64 [R1+0x1500], R8 ;  /* 0x0015000801007387 */ /* 0x010fe80000100a00 */
[----:B-1----:R-:W3:Y:S04]  /*fad0*/  LDL.LU.64 R10, [R1+0x18] ;  /* 0x00001800010a7983 */ /* 0x002ee80000300a00 */
[----:B------:R-:W2:Y:S04]  /*fae0*/  LDL.LU R4, [R1+0xb0] ;  /* 0x0000b00001047983 */ /* 0x000ea80000300800 */
[----:B------:R-:W2:Y:S04]  /*faf0*/  LDL.LU R5, [R1+0xb4] ;  /* 0x0000b40001057983 */ /* 0x000ea80000300800 */
[----:B------:R-:W2:Y:S04]  /*fb00*/  LDL.LU R6, [R1+0xb8] ;  /* 0x0000b80001067983 */ /* 0x000ea80000300800 */
[----:B------:R-:W2:Y:S04]  /*fb10*/  LDL.LU R7, [R1+0xbc] ;  /* 0x0000bc0001077983 */ /* 0x000ea80000300800 */
[----:B------:R-:W4:Y:S04]  /*fb20*/  LDL.LU R24, [R1+0x30] ;  /* 0x0000300001187983 */ /* 0x000f280000300800 */
[----:B------:R-:W4:Y:S04]  /*fb30*/  LDL.LU R25, [R1+0x34] ;  /* 0x0000340001197983 */ /* 0x000f280000300800 */
[----:B------:R-:W5:Y:S04]  /*fb40*/  LDL.LU R26, [R1+0x38] ;  /* 0x00003800011a7983 */ /* 0x000f680000300800 */
[----:B------:R-:W5:Y:S04]  /*fb50*/  LDL.LU R27, [R1+0x3c] ;  /* 0x00003c00011b7983 */ /* 0x000f680000300800 */
[----:B-----5:R-:W-:Y:S04]  /*fb60*/  STL.64 [R1+0x1498], R26 ;  /* 0x0014981a01007387 */ /* 0x020fe80000100a00 */
[----:B----4-:R1:W-:Y:S04]  /*fb70*/  STL.64 [R1+0x1490], R24 ;  /* 0x0014901801007387 */ /* 0x0103e80000100a00 */
[----:B-1----:R-:W4:Y:S04]  /*fb80*/  LDL.LU R24, [R1+0xa0] ;  /* 0x0000a00001187983 */ /* 0x002f280000300800 */
        /* <DEDUP_REMOVED lines=8> */
[----:B------:R-:W5:Y:S01]  /*fc10*/  LDL.LU R27, [R1+0xec] ;  /* 0x0000ec00011b7983 */ /* 0x000f620000300800 */
[----:B---3--:R-:W-:Y:S03]  /*fc20*/  HMMA.1688.F32.TF32 R20, R16, R10, R20 ;  /* 0x0000000a1014723c */ /* 0x008fe60000081014 */
[----:B-----5:R-:W-:Y:S04]  /*fc30*/  STL.64 [R1+0x14b8], R26 ;  /* 0x0014b81a01007387 */ /* 0x020fe80000100a00 */
[----:B----4-:R1:W-:Y:S04]  /*fc40*/  STL.64 [R1+0x14b0], R24 ;  /* 0x0014b01801007387 */ /* 0x0103e80000100a00 */
[----:B-1----:R-:W3:Y:S04]  /*fc50*/  LDL.LU R24, [R1+0x140] ;  /* 0x0001400001187983 */ /* 0x002ee80000300800 */
[----:B------:R-:W3:Y:S04]  /*fc60*/  LDL.LU R25, [R1+0x144] ;  /* 0x0001440001197983 */ /* 0x000ee80000300800 */
[----:B------:R-:W3:Y:S04]  /*fc70*/  LDL.LU R26, [R1+0x148] ;  /* 0x00014800011a7983 */ /* 0x000ee80000300800 */
[----:B------:R-:W3:Y:S04]  /*fc80*/  LDL.LU R27, [R1+0x14c] ;  /* 0x00014c00011b7983 */ /* 0x000ee80000300800 */
[----:B------:R1:W-:Y:S02]  /*fc90*/  STL.64 [R1+0x1450], R14 ;  /* 0x0014500e01007387 */ /* 0x0003e40000100a00 */
[----:B-1----:R-:W-:-:S02]  /*fca0*/  IMAD.MOV.U32 R14, RZ, RZ, R28 ;  /* 0x000000ffff0e7224 */ /* 0x002fc400078e001c */
[----:B------:R-:W-:-:S07]  /*fcb0*/  IMAD.MOV.U32 R15, RZ, RZ, R2 ;  /* 0x000000ffff0f7224 */ /* 0x000fce00078e0002 */
[C---:B--2---:R-:W-:Y:S01]  /*fcc0*/  HMMA.1688.F32.TF32 R4, R16.reuse, R14, R4 ;  /* 0x0000000e1004723c */ /* 0x044fe20000081004 */
[----:B------:R1:W-:Y:S01]  /*fcd0*/  STL.64 [R1+0x1448], R12 ;  /* 0x0014480c01007387 */ /* 0x0003e20000100a00 */
[----:B------:R-:W-:Y:S02]  /*fce0*/  IMAD.MOV.U32 R28, RZ, RZ, R22 ;  /* 0x000000ffff1c7224 */ /* 0x000fe400078e0016 */
[----:B------:R-:W-:Y:S02]  /*fcf0*/  IMAD.MOV.U32 R2, RZ, RZ, R23 ;  /* 0x000000ffff027224 */ /* 0x000fe400078e0017 */
[----:B-1----:R-:W-:Y:S02]  /*fd00*/  IMAD.MOV.U32 R13, RZ, RZ, R10 ;  /* 0x000000ffff0d7224 */ /* 0x002fe400078e000a */
[----:B------:R-:W-:Y:S02]  /*fd10*/  IMAD.MOV.U32 R12, RZ, RZ, R11 ;  /* 0x000000ffff0c7224 */ /* 0x000fe400078e000b */
[----:B------:R-:W2:Y:S04]  /*fd20*/  LDL.LU.64 R10, [R1+0x1508] ;  /* 0x00150800010a7983 */ /* 0x000ea80000300a00 */
[----:B------:R-:W2:Y:S04]  /*fd30*/  LDL.LU.64 R8, [R1+0x1500] ;  /* 0x0015000001087983 */ /* 0x000ea80000300a00 */
[----:B------:R1:W-:Y:S04]  /*fd40*/  STL.64 [R1+0x70], R20 ;  /* 0x0000701401007387 */ /* 0x0003e80000100a00 */
[----:B------:R-:W4:Y:S04]  /*fd50*/  LDL.LU.64 R22, [R1+0x14f8] ;  /* 0x0014f80001167983 */ /* 0x000f280000300a00 */
[----:B-1----:R-:W4:Y:S04]  /*fd60*/  LDL.LU.64 R20, [R1+0x14f0] ;  /* 0x0014f00001147983 */ /* 0x002f280000300a00 */
[----:B------:R-:W-:Y:S04]  /*fd70*/  STL.64 [R1+0x60], R4 ;  /* 0x0000600401007387 */ /* 0x000fe80000100a00 */
[----:B------:R1:W-:Y:S04]  /*fd80*/  STL.64 [R1+0x68], R6 ;  /* 0x0000680601007387 */ /* 0x0003e80000100a00 */
[----:B-1----:R-:W2:Y:S04]  /*fd90*/  LDL.LU.64 R6, [R1+0x14e8] ;  /* 0x0014e80001067983 */ /* 0x002ea80000300a00 */
[----:B------:R-:W5:Y:S01]  /*fda0*/  LDL.LU.64 R4, [R1+0x14e0] ;  /* 0x0014e00001047983 */ /* 0x000f620000300a00 */
[C---:B--2---:R-:W-:Y:S11]  /*fdb0*/  HMMA.1688.F32.TF32 R8, R16.reuse, R6, R8 ;  /* 0x000000061008723c */ /* 0x044ff60000081008 */
[----:B------:R-:W-:Y:S11]  /*fdc0*/  @!UPT UIADD3 URZ, URZ, URZ, URZ ;  /* 0x0000003f3f3ff290 */ /* 0x000ff6000fffe03f */
[----:B------:R-:W-:Y:S01]  /*fdd0*/  @!UPT UIADD3 URZ, URZ, URZ, URZ ;  /* 0x0000003f3f3ff290 */ /* 0x000fe2000fffe03f */
[----:B------:R-:W-:Y:S04]  /*fde0*/  STL.64 [R1+0x50], R8 ;  /* 0x0000500801007387 */ /* 0x000fe80000100a00 */
[----:B------:R1:W-:Y:S04]  /*fdf0*/  STL.64 [R1+0x58], R10 ;  /* 0x0000580a01007387 */ /* 0x0003e80000100a00 */
[----:B-1----:R-:W4:Y:S04]  /*fe00*/  LDL.LU.64 R10, [R1+0x14d8] ;  /* 0x0014d800010a7983 */ /* 0x002f280000300a00 */
[----:B------:R-:W2:Y:S01]  /*fe10*/  LDL.LU.64 R8, [R1+0x14d0] ;  /* 0x0014d00001087983 */ /* 0x000ea20000300a00 */
[----:B----4-:R-:W-:Y:S03]  /*fe20*/  HMMA.1688.F32.TF32 R16, R16, R10, R20 ;  /* 0x0000000a1010723c */ /* 0x010fe60000081014 */
[----:B------:R-:W3:Y:S04]  /*fe30*/  LDL.LU.64 R22, [R1+0x14c8] ;  /* 0x0014c80001167983 */ /* 0x000ee80000300a00 */
[----:B------:R-:W3:Y:S11]  /*fe40*/  LDL.LU.64 R20, [R1+0x14c0] ;  /* 0x0014c00001147983 */ /* 0x000ef60000300a00 */
[----:B------:R-:W-:Y:S05]  /*fe50*/  @!UPT UIADD3 URZ, URZ, URZ, URZ ;  /* 0x0000003f3f3ff290 */ /* 0x000fea000fffe03f */
[----:B------:R1:W-:Y:S04]  /*fe60*/  STL.64 [R1+0x40], R16 ;  /* 0x0000401001007387 */ /* 0x0003e80000100a00 */
[----:B------:R4:W-:Y:S04]  /*fe70*/  STL.64 [R1+0x48], R18 ;  /* 0x0000481201007387 */ /* 0x0009e80000100a00 */
[----:B-1----:R-:W2:Y:S04]  /*fe80*/  LDL.LU R16, [R1+0x20] ;  /* 0x0000200001107983 */ /* 0x002ea80000300800 */
[----:B------:R-:W2:Y:S04]  /*fe90*/  LDL.LU R17, [R1+0x24] ;  /* 0x0000240001117983 */ /* 0x000ea80000300800 */
[----:B----4-:R-:W4:Y:S04]  /*fea0*/  LDL.LU R18, [R1+0x28] ;  /* 0x0000280001127983 */ /* 0x010f280000300800 */
[----:B------:R-:W4:Y:S04]  /*feb0*/  LDL.LU R19, [R1+0x2c] ;  /* 0x00002c0001137983 */ /* 0x000f280000300800 */
[----:B----4-:R-:W-:Y:S04]  /*fec0*/  STL.64 [R1+0x1460], R18 ;  /* 0x0014601201007387 */ /* 0x010fe80000100a00 */
[----:B--2---:R1:W-:Y:S04]  /*fed0*/  STL.64 [R1+0x1458], R16 ;  /* 0x0014581001007387 */ /* 0x0043e80000100a00 */
[----:B-1----:R-:W2:Y:S04]  /*fee0*/  LDL.LU R16, [R1+0x160] ;  /* 0x0001600001107983 */ /* 0x002ea80000300800 */
[----:B------:R-:W2:Y:S04]  /*fef0*/  LDL.LU R17, [R1+0x164] ;  /* 0x0001640001117983 */ /* 0x000ea80000300800 */
[----:B------:R-:W4:Y:S04]  /*ff00*/  LDL.LU R18, [R1+0x168] ;  /* 0x0001680001127983 */ /* 0x000f280000300800 */
[----:B------:R-:W4:Y:S04]  /*ff10*/  LDL.LU R19, [R1+0x16c] ;  /* 0x00016c0001137983 */ /* 0x000f280000300800 */
[----:B----4-:R1:W-:Y:S02]  /*ff20*/  STL.64 [R1+0x1470], R18 ;  /* 0x0014701201007387 */ /* 0x0103e40000100a00 */
[----:B-1----:R-:W-:-:S02]  /*ff30*/  IMAD.MOV.U32 R18, RZ, RZ, R13 ;  /* 0x000000ffff127224 */ /* 0x002fc400078e000d */
[----:B------:R-:W-:-:S07]  /*ff40*/  IMAD.MOV.U32 R19, RZ, RZ, R12 ;  /* 0x000000ffff137224 */ /* 0x000fce00078e000c */
[C---:B---3--:R-:W-:Y:S01]  /*ff50*/  HMMA.1688.F32.TF32 R24, R20.reuse, R18, R24 ;  /* 0x000000121418723c */ /* 0x048fe20000081018 */
[----:B--2---:R-:W-:Y:S11]  /*ff60*/  STL.64 [R1+0x1468], R16 ;  /* 0x0014681001007387 */ /* 0x004ff60000100a00 */
[----:B------:R-:W-:Y:S11]  /*ff70*/  @!UPT UIADD3 URZ, URZ, URZ, URZ ;  /* 0x0000003f3f3ff290 */ /* 0x000ff6000fffe03f */
[----:B------:R-:W-:Y:S04]  /*ff80*/  STL.64 [R1+0x90], R24 ;  /* 0x0000901801007387 */ /* 0x000fe80000100a00 */
[----:B------:R1:W-:Y:S04]  /*ff90*/  STL.64 [R1+0x98], R26 ;  /* 0x0000981a01007387 */ /* 0x0003e80000100a00 */
[----:B-1----:R-:W2:Y:S04]  /*ffa0*/  LDL.LU.64 R26, [R1+0x14b8] ;  /* 0x0014b800011a7983 */ /* 0x002ea80000300a00 */
[----:B------:R-:W2:Y:S02]  /*ffb0*/  LDL.LU.64 R24, [R1+0x14b0] ;  /* 0x0014b00001187983 */ /* 0x000ea40000300a00 */
[C---:B--2---:R-:W-:Y:S11]  /*ffc0*/  HMMA.1688.F32.TF32 R24, R20.reuse, R14, R24 ;  /* 0x0000000e1418723c */ /* 0x044ff60000081018 */
[----:B------:R-:W-:Y:S11]  /*ffd0*/  @!UPT UIADD3 URZ, URZ, URZ, URZ ;  /* 0x0000003f3f3ff290 */ /* 0x000ff6000fffe03f */
[----:B------:R-:W-:Y:S01]  /*ffe0*/  @!UPT UIADD3 URZ, URZ, URZ, URZ ;  /* 0x0000003f3f3ff290 */ /* 0x000fe2000fffe03f */
[----:B------:R-:W-:Y:S04]  /*fff0*/  STL.64 [R1+0x150], R24 ;  /* 0x0001501801007387 */ /* 0x000fe80000100a00 */
[----:B------:R1:W-:Y:S04]  /*10000*/  STL.64 [R1+0x158], R26 ;  /* 0x0001581a01007387 */ /* 0x0003e80000100a00 */
[----:B-1----:R-:W2:Y:S04]  /*10010*/  LDL.LU.64 R26, [R1+0x14a8] ;  /* 0x0014a800011a7983 */ /* 0x002ea80000300a00 */
[----:B------:R-:W2:Y:S04]  /*10020*/  LDL.LU.64 R24, [R1+0x14a0] ;  /* 0x0014a00001187983 */ /* 0x000ea80000300a00 */
[----:B------:R1:W-:Y:S04]  /*10030*/  STL.64 [R1+0x1478], R14 ;  /* 0x0014780e01007387 */ /* 0x0003e80000100a00 */
[----:B------:R-:W3:Y:S04]  /*10040*/  LDL.LU R12, [R1+0x170] ;  /* 0x00017000010c7983 */ /* 0x000ee80000300800 */
[----:B------:R-:W3:Y:S04]  /*10050*/  LDL.LU R13, [R1+0x174] ;  /* 0x00017400010d7983 */ /* 0x000ee80000300800 */
[----:B-1----:R-:W3:Y:S04]  /*10060*/  LDL.LU R14, [R1+0x178] ;  /* 0x00017800010e7983 */ /* 0x002ee80000300800 */
[----:B------:R-:W3:Y:S01]  /*10070*/  LDL.LU R15, [R1+0x17c] ;  /* 0x00017c00010f7983 */ /* 0x000ee20000300800 */
[C---:B--2---:R-:W-:Y:S11]  /*10080*/  HMMA.1688.F32.TF32 R24, R20.reuse, R6, R24 ;  /* 0x000000061418723c */ /* 0x044ff60000081018 */
[----:B------:R-:W-:Y:S11]  /*10090*/  @!UPT UIADD3 URZ, URZ, URZ, URZ ;  /* 0x0000003f3f3ff290 */ /* 0x000ff6000fffe03f */
[----:B------:R-:W-:Y:S01]  /*100a0*/  @!UPT UIADD3 URZ, URZ, URZ, URZ ;  /* 0x0000003f3f3ff290 */ /* 0x000fe2000fffe03f */
[----:B------:R-:W-:Y:S04]  /*100b0*/  STL.64 [R1+0x140], R24 ;  /* 0x0001401801007387 */ /* 0x000fe80000100a00 */
[----:B------:R1:W-:Y:S04]  /*100c0*/  STL.64 [R1+0x148], R26 ;  /* 0x0001481a01007387 */ /* 0x0003e80000100a00 */
[----:B-1----:R-:W2:Y:S04]  /*100d0*/  LDL.LU.64 R26, [R1+0x1498] ;  /* 0x00149800011a7983 */ /* 0x002ea80000300a00 */
[----:B------:R-:W2:Y:S02]  /*100e0*/  LDL.LU.64 R24, [R1+0x1490] ;  /* 0x0014900001187983 */ /* 0x000ea40000300a00 */
[----:B--2---:R-:W-:Y:S02]  /*100f0*/  HMMA.1688.F32.TF32 R20, R20, R10, R24 ;  /* 0x0000000a1414723c */ /* 0x004fe40000081018 */
[----:B------:R-:W3:Y:S04]  /*10100*/  LDL.LU.64 R26, [R1+0x1488] ;  /* 0x00148800011a7983 */ /* 0x000ee80000300a00 */
[----:B------:R-:W3:Y:S11]  /*10110*/  LDL.LU.64 R24, [R1+0x1480] ;  /* 0x0014800001187983 */ /* 0x000ef60000300a00 */
[----:B------:R-:W-:Y:S06]  /*10120*/  @!UPT UIADD3 URZ, URZ, URZ, URZ ;  /* 0x0000003f3f3ff290 */ /* 0x000fec000fffe03f */
[----:B------:R1:W-:Y:S04]  /*10130*/  STL.64 [R1+0xf0], R20 ;  /* 0x0000f01401007387 */ /* 0x0003e80000100a00 */
[----:B------:R2:W-:Y:S04]  /*10140*/  STL.64 [R1+0xf8], R22 ;  /* 0x0000f81601007387 */ /* 0x0005e80000100a00 */
[----:B-1----:R-:W4:Y:S04]  /*10150*/  LDL.LU R20, [R1+0x100] ;  /* 0x0001000001147983 */ /* 0x002f280000300800 */
[----:B------:R-:W4:Y:S04]  /*10160*/  LDL.LU R21, [R1+0x104] ;  /* 0x0001040001157983 */ /* 0x000f280000300800 */
[----:B--2---:R-:W4:Y:S04]  /*10170*/  LDL.LU R22, [R1+0x108] ;  /* 0x0001080001167983 */ /* 0x004f280000300800 */
[----:B------:R-:W4:Y:S01]  /*10180*/  LDL.LU R23, [R1+0x10c] ;  /* 0x00010c0001177983 */ /* 0x000f220000300800 */
[C---:B---3--:R-:W-:Y:S03]  /*10190*/  HMMA.1688.F32.TF32 R16, R24.reuse, R18, R12 ;  /* 0x000000121810723c */ /* 0x048fe6000008100c */
[----:B------:R-:W2:Y:S11]  /*101a0*/  LDL.LU.64 R14, [R1+0x1478] ;  /* 0x00147800010e7983 */ /* 0x000eb60000300a00 */
[----:B------:R-:W-:Y:S09]  /*101b0*/  @!UPT UIADD3 URZ, URZ, URZ, URZ ;  /* 0x0000003f3f3ff290 */ /* 0x000ff2000fffe03f */
[----:B------:R-:W-:Y:S04]  /*101c0*/  STL.64 [R1+0xe0], R16 ;  /* 0x0000e01001007387 */ /* 0x000fe80000100a00 */
[----:B------:R1:W-:Y:S04]  /*101d0*/  STL.64 [R1+0xe8], R18 ;  /* 0x0000e81201007387 */ /* 0x0003e80000100a00 */
[----:B-1----:R-:W2:Y:S04]  /*101e0*/  LDL.LU.64 R18, [R1+0x1470] ;  /* 0x0014700001127983 */ /* 0x002ea80000300a00 */
[----:B------:R-:W2:Y:S02]  /*101f0*/  LDL.LU.64 R16, [R1+0x1468] ;  /* 0x0014680001107983 */ /* 0x000ea40000300a00 */
[C---:B--2---:R-:W-:Y:S02]  /*10200*/  HMMA.1688.F32.TF32 R12, R24.reuse, R14, R16 ;  /* 0x0000000e180c723c */ /* 0x044fe40000081010 */
[----:B------:R-:W2:Y:S04]  /*10210*/  LDL.LU.64 R18, [R1+0x1460] ;  /* 0x0014600001127983 */ /* 0x000ea80000300a00 */
[----:B------:R-:W2:Y:S11]  /*10220*/  LDL.LU.64 R16, [R1+0x1458] ;  /* 0x0014580001107983 */ /* 0x000eb60000300a00 */
[----:B------:R-:W-:Y:S06]  /*10230*/  @!UPT UIADD3 URZ, URZ, URZ, URZ ;  /* 0x0000003f3f3ff290 */ /* 0x000fec000fffe03f */
[----:B------:R-:W-:Y:S04]  /*10240*/  STL.64 [R1+0x30], R12 ;  /* 0x0000300c01007387 */ /* 0x000fe80000100a00 */
[----:B------:R1:W-:Y:S04]  /*10250*/  STL.64 [R1+0x38], R14 ;  /* 0x0000380e01007387 */ /* 0x0003e80000100a00 */
[----:B-1----:R-:W3:Y:S04]  /*10260*/  LDL.LU.64 R14, [R1+0x1450] ;  /* 0x00145000010e7983 */ /* 0x002ee80000300a00 */
[----:B------:R-:W3:Y:S01]  /*10270*/  LDL.LU.64 R12, [R1+0x1448] ;  /* 0x00144800010c7983 */ /* 0x000ee20000300a00 */
[C---:B----4-:R-:W-:Y:S11]  /*10280*/  HMMA.1688.F32.TF32 R20, R24.reuse, R6, R20 ;  /* 0x000000061814723c */ /* 0x050ff60000081014 */
[----:B------:R-:W-:Y:S11]  /*10290*/  @!UPT UIADD3 URZ, URZ, URZ, URZ ;  /* 0x0000003f3f3ff290 */ /* 0x000ff6000fffe03f */
[----:B------:R-:W-:Y:S01]  /*102a0*/  @!UPT UIADD3 URZ, URZ, URZ, URZ ;  /* 0x0000003f3f3ff290 */ /* 0x000fe2000fffe03f */
[----:B------:R-:W-:Y:S04]  /*102b0*/  STL.64 [R1+0x10], R20 ;  /* 0x0000101401007387 */ /* 0x000fe80000100a00 */
[----:B------:R-:W-:Y:S04]  /*102c0*/  STL.64 [R1+0x18], R22 ;  /* 0x0000181601007387 */ /* 0x000fe80000100a00 */
[----:B------:R-:W-:Y:S04]  /*102d0*/  LDS R20, [R3+0x10000] ;  /* 0x0100000003147984 */ /* 0x000fe80000000800 */
[----:B------:R-:W-:Y:S04]  /*102e0*/  LDS R22, [R3+0x12000] ;  /* 0x0120000003167984 */ /* 0x000fe80000000800 */
[----:B------:R-:W-:Y:S04]  /*102f0*/  LDS R21, [R0+0x10000] ;  /* 0x0100000000157984 */ /* 0x000fe80000000800 */
[----:B------:R-:W-:Y:S01]  /*10300*/  LDS R23, [R0+0x12000] ;  /* 0x0120000000177984 */ /* 0x000fe20000000800 */
[----:B--2---:R-:W-:Y:S03]  /*10310*/  HMMA.1688.F32.TF32 R16, R24, R10, R16 ;  /* 0x0000000a1810723c */ /* 0x004fe60000081010 */
[----:B------:R-:W-:Y:S04]  /*10320*/  LDS R26, [R3+0x12200] ;  /* 0x01220000031a7984 */ /* 0x000fe80000000800 */
[----:B------:R-:W1:Y:S04]  /*10330*/  LDS R27, [R0+0x12200] ;  /* 0x01220000001b7984 */ /* 0x000e680000000800 */
[----:B------:R-:W-:Y:S04]  /*10340*/  LDS R24, [R3+0x10200] ;  /* 0x0102000003187984 */ /* 0x000fe80000000800 */
[----:B------:R-:W2:Y:S08]  /*10350*/  LDS R25, [R0+0x10200] ;  /* 0x0102000000197984 */ /* 0x000eb00000000800 */
[----:B------:R-:W-:Y:S04]  /*10360*/  STL.64 [R1], R16 ;  /* 0x0000001001007387 */ /* 0x000fe80000100a00 */
[----:B------:R-:W-:Y:S04]  /*10370*/  STL.64 [R1+0x8], R18 ;  /* 0x0000081201007387 */ /* 0x000fe80000100a00 */
[----:B-1----:R3:W-:Y:S04]  /*10380*/  STL.64 [R1+0x13f8], R26 ;  /* 0x0013f81a01007387 */ /* 0x0027e80000100a00 */
[----:B--2---:R1:W-:Y:S01]  /*10390*/  STL.64 [R1+0x13f0], R24 ;  /* 0x0013f01801007387 */ /* 0x0043e20000100a00 */
[----:B---3--:R-:W-:-:S02]  /*103a0*/  IMAD.MOV.U32 R26, RZ, RZ, R13 ;  /* 0x000000ffff1a7224 */ /* 0x008fc400078e000d */
[----:B------:R-:W-:Y:S02]  /*103b0*/  IMAD.MOV.U32 R27, RZ, RZ, R12 ;  /* 0x000000ffff1b7224 */ /* 0x000fe400078e000c */
[----:B-1----:R-:W-:Y:S02]  /*103c0*/  IMAD.MOV.U32 R24, RZ, RZ, R15 ;  /* 0x000000ffff187224 */ /* 0x002fe400078e000f */
[----:B------:R-:W-:Y:S01]  /*103d0*/  IMAD.MOV.U32 R25, RZ, RZ, R14 ;  /* 0x000000ffff197224 */ /* 0x000fe200078e000e */
[----:B------:R1:W-:Y:S04]  /*103e0*/  STL.64 [R1+0x1408], R26 ;  /* 0x0014081a01007387 */ /* 0x0003e80000100a00 */
[----:B------:R5:W-:Y:S01]  /*103f0*/  STL.64 [R1+0x1400], R24 ;  /* 0x0014001801007387 */ /* 0x000be20000100a00 */
[----:B-1----:R-:W-:-:S02]  /*10400*/  IMAD.MOV.U32 R26, RZ, RZ, R8 ;  /* 0x000000ffff1a7224 */ /* 0x002fc400078e0008 */
[----:B------:R-:W-:Y:S02]  /*10410*/  IMAD.MOV.U32 R27, RZ, RZ, R9 ;  /* 0x000000ffff1b7224 */ /* 0x000fe400078e0009 */
[----:B-----5:R-:W-:Y:S02]  /*10420*/  IMAD.MOV.U32 R24, RZ, RZ, R4 ;  /* 0x000000ffff187224 */ /* 0x020fe400078e0004 */
[----:B------:R-:W2:Y:S01]  /*10430*/  LDL.LU R4, [R1+0x1440] ;  /* 0x0014400001047983 */ /* 0x000ea20000300800 */
[----:B------:R-:W-:-:S03]  /*10440*/  IMAD.MOV.U32 R25, RZ, RZ, R5 ;  /* 0x000000ffff197224 */ /* 0x000fc600078e0005 */
[----:B------:R-:W3:Y:S04]  /*10450*/  LDL.LU R5, [R1+0x143c] ;  /* 0x00143c0001057983 */ /* 0x000ee80000300800 */
[----:B------:R-:W4:Y:S04]  /*10460*/  LDL.LU R8, [R1+0x1438] ;  /* 0x0014380001087983 */ /* 0x000f280000300800 */
[----:B------:R-:W5:Y:S04]  /*10470*/  LDL.LU R9, [R1+0x1434] ;  /* 0x0014340001097983 */ /* 0x000f680000300800 */
[----:B------:R-:W-:Y:S04]  /*10480*/  STL.64 [R1+0x1418], R26 ;  /* 0x0014181a01007387 */ /* 0x000fe80000100a00 */
[----:B------:R1:W-:Y:S04]  /*10490*/  STL.64 [R1+0x1410], R24 ;  /* 0x0014101801007387 */ /* 0x0003e80000100a00 */
[----:B-1----:R-:W2:Y:S01]  /*104a0*/  LDL.LU R24, [R1+0x110] ;  /* 0x0001100001187983 */ /* 0x002ea20000300800 */
[----:B------:R-:W-:-:S03]  /*104b0*/  IMAD.MOV.U32 R25, RZ, RZ, R29 ;  /* 0x000000ffff197224 */ /* 0x000fc600078e001d */
[----:B------:R-:W2:Y:S04]  /*104c0*/  LDL.LU R29, [R1+0x1430] ;  /* 0x00143000011d7983 */ /* 0x000ea80000300800 */
[----:B------:R-:W3:Y:S04]  /*104d0*/  LDL.LU R26, [R1+0x118] ;  /* 0x00011800011a7983 */ /* 0x000ee80000300800 */
[----:B------:R-:W3:Y:S04]  /*104e0*/  LDL.LU R27, [R1+0x11c] ;  /* 0x00011c00011b7983 */ /* 0x000ee80000300800 */
[----:B--2---:R-:W1:Y:S04]  /*104f0*/  LDSM.16.M88.4 R16, [R29+0x80080] ;  /* 0x080080001d10783b */ /* 0x004e680000000200 */
[----:B------:R-:W-:Y:S04]  /*10500*/  LDSM.16.M88.4 R12, [R29+0x82080] ;  /* 0x082080001d0c783b */ /* 0x000fe80000000200 */
[----:B---3--:R2:W-:Y:S04]  /*10510*/  STL.64 [R1+0x1428], R26 ;  /* 0x0014281a01007387 */ /* 0x0085e80000100a00 */
[----:B------:R5:W-:Y:S01]  /*10520*/  STL.64 [R1+0x1420], R24 ;  /* 0x0014201801007387 */ /* 0x000be20000100a00 */
[----:B--2---:R-:W-:-:S02]  /*10530*/  IMAD.MOV.U32 R26, RZ, RZ, R5 ;  /* 0x000000ffff1a7224 */ /* 0x004fc400078e0005 */
[----:B------:R-:W-:Y:S02]  /*10540*/  IMAD.MOV.U32 R27, RZ, RZ, R4 ;  /* 0x000000ffff1b7224 */ /* 0x000fe400078e0004 */
[----:B-----5:R-:W-:Y:S01]  /*10550*/  IMAD.MOV.U32 R24, RZ, RZ, R9 ;  /* 0x000000ffff187224 */ /* 0x020fe200078e0009 */
[----:B------:R-:W-:Y:S01]  /*10560*/  LDSM.16.M88.4 R4, [R29+0x86080] ;  /* 0x086080001d04783b */ /* 0x000fe20000000200 */
[----:B----4-:R-:W-:-:S03]  /*10570*/  IMAD.MOV.U32 R25, RZ, RZ, R8 ;  /* 0x000000ffff197224 */ /* 0x010fc600078e0008 */
[----:B------:R-:W2:Y:S04]  /*10580*/  LDSM.16.M88.4 R8, [R29+0x84080] ;  /* 0x084080001d08783b */ /* 0x000ea80000000200 */
[C---:B-1----:R-:W-:Y:S01]  /*10590*/  HMMA.1688.F32.TF32 R24, R20.reuse, R16, R24 ;  /* 0x000000101418723c */ /* 0x042fe20000081018 */
[----:B------:R-:W-:Y:S04]  /*105a0*/  STL [R1+0x136c], R18 ;  /* 0x00136c1201007387 */ /* 0x000fe80000100800 */
[----:B------:R-:W-:Y:S04]  /*105b0*/  STL [R1+0x1368], R19 ;  /* 0x0013681301007387 */ /* 0x000fe80000100800 */
[----:B--2---:R-:W-:Y:S04]  /*105c0*/  STL [R1+0x12e0], R10 ;  /* 0x0012e00a01007387 */ /* 0x004fe80000100800 */
[----:B------:R-:W-:Y:S04]  /*105d0*/  STL [R1+0x12dc], R11 ;  /* 0x0012dc0b01007387 */ /* 0x000fe80000100800 */
[----:B------:R-:W-:Y:S04]  /*105e0*/  STL [R1+0x12e4], R6 ;  /* 0x0012e40601007387 */ /* 0x000fe80000100800 */
[----:B------:R-:W-:Y:S04]  /*105f0*/  STL [R1+0x12d8], R7 ;  /* 0x0012d80701007387 */ /* 0x000fe80000100800 */
[----:B------:R-:W-:Y:S04]  /*10600*/  STL [R1+0xf60], R29 ;  /* 0x000f601d01007387 */ /* 0x000fe80000100800 */
[----:B------:R-:W-:Y:S04]  /*10610*/  STL.64 [R1+0x130], R24 ;  /* 0x0001301801007387 */ /* 0x000fe80000100a00 */
[----:B------:R1:W-:Y:S04]  /*10620*/  STL.64 [R1+0x138], R26 ;  /* 0x0001381a01007387 */ /* 0x0003e80000100a00 */
[----:B-1----:R-:W2:Y:S04]  /*10630*/  LDL.LU.64 R26, [R1+0x1428] ;  /* 0x00142800011a7983 */ /* 0x002ea80000300a00 */
[----:B------:R-:W2:Y:S02]  /*10640*/  LDL.LU.64 R24, [R1+0x1420] ;  /* 0x0014200001187983 */ /* 0x000ea40000300a00 */
[----:B--2---:R-:W-:Y:S11]  /*10650*/  HMMA.1688.F32.TF32 R24, R20, R12, R24 ;  /* 0x0000000c1418723c */ /* 0x004ff60000081018 */
[----:B------:R-:W-:Y:S11]  /*10660*/  @!UPT UIADD3 URZ, URZ, URZ, URZ ;  /* 0x0000003f3f3ff290 */ /* 0x000ff6000fffe03f */
[----:B------:R-:W-:Y:S01]  /*10670*/  @!UPT UIADD3 URZ, URZ, URZ, URZ ;  /* 0x0000003f3f3ff290 */ /* 0x000fe2000fffe03f */
[----:B------:R-:W-:Y:S01]  /*10680*/  STL [R1+0x120], R24 ;  /* 0x0001201801007387 */ /* 0x000fe20000100800 */
[----:B------:R-:W-:Y:S02]  /*10690*/  IMAD.MOV.U32 R19, RZ, RZ, R26 ;  /* 0x000000ffff137224 */ /* 0x000fe400078e001a */
[----:B------:R-:W-:Y:S01]  /*106a0*/  IMAD.MOV.U32 R18, RZ, RZ, R25 ;  /* 0x000000ffff127224 */ /* 0x000fe200078e0019 */
[----:B------:R1:W-:Y:S04]  /*106b0*/  STL [R1+0x12c], R27 ;  /* 0x00012c1b01007387 */ /* 0x0003e80000100800 */
[----:B-1----:R-:W2:Y:S04]  /*106c0*/  LDL.LU.64 R26, [R1+0x1418] ;  /* 0x00141800011a7983 */ /* 0x002ea80000300a00 */
[----:B------:R-:W2:Y:S04]  /*106d0*/  LDL.LU.64 R24, [R1+0x1410] ;  /* 0x0014100001187983 */ /* 0x000ea80000300a00 */
[----:B------:R1:W-:Y:S04]  /*106e0*/  STL.64 [R1+0x13e8], R14 ;  /* 0x0013e80e01007387 */ /* 0x0003e80000100a00 */
[----:B------:R3:W-:Y:S01]  /*106f0*/  STL.64 [R1+0x13e0], R12 ;  /* 0x0013e00c01007387 */ /* 0x0007e20000100a00 */
[----:B-1----:R-:W-:-:S02]  /*10700*/  IMAD.MOV.U32 R14, RZ, RZ, R28 ;  /* 0x000000ffff0e7224 */ /* 0x002fc400078e001c */
[----:B------:R-:W-:Y:S01]  /*10710*/  IMAD.MOV.U32 R15, RZ, RZ, R2 ;  /* 0x000000ffff0f7224 */ /* 0x000fe200078e0002 */
[----:B---3--:R-:W3:Y:S04]  /*10720*/  LDL.LU R12, [R1+0x70] ;  /* 0x00007000010c7983 */ /* 0x008ee80000300800 */
[----:B------:R-:W3:Y:S01]  /*10730*/  LDL.LU R13, [R1+0x74] ;  /* 0x00007400010d7983 */ /* 0x000ee20000300800 */
[----:B--2---:R-:W-:Y:S11]  /*10740*/  HMMA.1688.F32.TF32 R24, R20, R8, R24 ;  /* 0x000000081418723c */ /* 0x004ff60000081018 */
[----:B------:R-:W-:Y:S11]  /*10750*/  @!UPT UIADD3 URZ, URZ, URZ, URZ ;  /* 0x0000003f3f3ff290 */ /* 0x000ff6000fffe03f */
[----:B------:R-:W-:Y:S02]  /*10760*/  @!UPT UIADD3 URZ, URZ, URZ, URZ ;  /* 0x0000003f3f3ff290 */ /* 0x000fe4000fffe03f */
[----:B------:R-:W-:Y:S02]  /*10770*/  IMAD.MOV.U32 R28, RZ, RZ, R26 ;  /* 0x000000ffff1c7224 */ /* 0x000fe400078e001a */
[----:B------:R-:W-:Y:S02]  /*10780*/  IMAD.MOV.U32 R2, RZ, RZ, R27 ;  /* 0x000000ffff027224 */ /* 0x000fe400078e001b */
[----:B------:R-:W-:Y:S01]  /*10790*/  IMAD.MOV.U32 R7, RZ, RZ, R24 ;  /* 0x000000ffff077224 */ /* 0x000fe200078e0018 */
[----:B------:R-:W2:Y:S01]  /*107a0*/  LDL.LU.64 R26, [R1+0x1408] ;  /* 0x00140800011a7983 */ /* 0x000ea20000300a00 */
[----:B------:R-:W-:-:S03]  /*107b0*/  IMAD.MOV.U32 R29, RZ, RZ, R25 ;  /* 0x000000ffff1d7224 */ /* 0x000fc600078e0019 */
[----:B------:R-:W2:Y:S04]  /*107c0*/  LDL.LU.64 R24, [R1+0x1400] ;  /* 0x0014000001187983 */ /* 0x000ea80000300a00 */
[----:B------:R-:W-:Y:S04]  /*107d0*/  STL [R1+0x12f4], R2 ;  /* 0x0012f40201007387 */ /* 0x000fe80000100800 */
[----:B------:R-:W-:Y:S04]  /*107e0*/  STL [R1+0x12f0], R28 ;  /* 0x0012f01c01007387 */ /* 0x000fe80000100800 */
[----:B------:R-:W-:Y:S04]  /*107f0*/  STL [R1+0x12ec], R29 ;  /* 0x0012ec1d01007387 */ /* 0x000fe80000100800 */
[----:B------:R-:W-:Y:S01]  /*10800*/  STL [R1+0x12e8], R7 ;  /* 0x0012e80701007387 */ /* 0x000fe20000100800 */
[----:B--2---:R-:W-:Y:S03]  /*10810*/  HMMA.1688.F32.TF32 R20, R20, R4, R24 ;  /* 0x000000041414723c */ /* 0x004fe60000081018 */
[----:B------:R-:W3:Y:S04]  /*10820*/  LDL.LU.64 R26, [R1+0x13f8] ;  /* 0x0013f800011a7983 */ /* 0x000ee80000300a00 */
[----:B------:R-:W3:Y:S11]  /*10830*/  LDL.LU.64 R24, [R1+0x13f0] ;  /* 0x0013f00001187983 */ /* 0x000ef60000300a00 */
[----:B------:R-:W-:Y:S05]  /*10840*/  @!UPT UIADD3 URZ, URZ, URZ, URZ ;  /* 0x0000003f3f3ff290 */ /* 0x000fea000fffe03f */
[----:B------:R1:W-:Y:S01]  /*10850*/  STL [R1+0x100], R20 ;  /* 0x0001001401007387 */ /* 0x0003e20000100800 */
[----:B------:R-:W-:Y:S02]  /*10860*/  IMAD.MOV.U32 R6, RZ, RZ, R21 ;  /* 0x000000ffff067224 */ /* 0x000fe400078e0015 */
[----:B------:R-:W-:Y:S02]  /*10870*/  IMAD.MOV.U32 R10, RZ, RZ, R22 ;  /* 0x000000ffff0a7224 */ /* 0x000fe400078e0016 */
[----:B------:R-:W-:Y:S01]  /*10880*/  IMAD.MOV.U32 R11, RZ, RZ, R23 ;  /* 0x000000ffff0b7224 */ /* 0x000fe200078e0017 */
[----:B-1----:R-:W2:Y:S04]  /*10890*/  LDL.LU R20, [R1+0x40] ;  /* 0x0000400001147983 */ /* 0x002ea80000300800 */
[----:B------:R-:W2:Y:S04]  /*108a0*/  LDL.LU R21, [R1+0x44] ;  /* 0x0000440001157983 */ /* 0x000ea80000300800 */
[----:B------:R-:W4:Y:S04]  /*108b0*/  LDL.LU R22, [R1+0x48] ;  /* 0x0000480001167983 */ /* 0x000f280000300800 */
[----:B------:R-:W4:Y:S01]  /*108c0*/  LDL.LU R23, [R1+0x4c] ;  /* 0x00004c0001177983 */ /* 0x000f220000300800 */
[C---:B---3--:R-:W-:Y:S11]  /*108d0*/  HMMA.1688.F32.TF32 R12, R24.reuse, R16, R12 ;  /* 0x00000010180c723c */ /* 0x048ff6000008100c */
[----:B------:R-:W-:Y:S11]  /*108e0*/  @!UPT UIADD3 URZ, URZ, URZ, URZ ;  /* 0x0000003f3f3ff290 */ /* 0x000ff6000fffe03f */
[----:B------:R-:W-:Y:S02]  /*108f0*/  @!UPT UIADD3 URZ, URZ, URZ, URZ ;  /* 0x0000003f3f3ff290 */ /* 0x000fe4000fffe03f */
[----:B------:R-:W-:Y:S02]  /*10900*/  IMAD.MOV.U32 R29, RZ, RZ, R14 ;  /* 0x000000ffff1d7224 */ /* 0x000fe400078e000e */
[----:B------:R-:W-:Y:S02]  /*10910*/  IMAD.MOV.U32 R7, RZ, RZ, R15 ;  /* 0x000000ffff077224 */ /* 0x000fe400078e000f */
[----:B------:R-:W-:Y:S02]  /*10920*/  IMAD.MOV.U32 R2, RZ, RZ, R12 ;  /* 0x000000ffff027224 */ /* 0x000fe400078e000c */
[----:B------:R-:W-:Y:S01]  /*10930*/  IMAD.MOV.U32 R28, RZ, RZ, R13 ;  /* 0x000000ffff1c7224 */ /* 0x000fe200078e000d */
[----:B----4-:R-:W-:Y:S04]  /*10940*/  STL.64 [R1+0x13d8], R22 ;  /* 0x0013d81601007387 */ /* 0x010fe80000100a00 */
[----:B--2---:R1:W-:Y:S04]  /*10950*/  STL.64 [R1+0x13d0], R20 ;  /* 0x0013d01401007387 */ /* 0x0043e80000100a00 */
[----:B-1----:R-:W2:Y:S04]  /*10960*/  LDL.LU R20, [R1+0x60] ;  /* 0x0000600001147983 */ /* 0x002ea80000300800 */
[----:B------:R-:W2:Y:S04]  /*10970*/  LDL.LU R21, [R1+0x64] ;  /* 0x0000640001157983 */ /* 0x000ea80000300800 */
[----:B------:R-:W2:Y:S04]  /*10980*/  LDL.LU R22, [R1+0x68] ;  /* 0x0000680001167983 */ /* 0x000ea80000300800 */
[----:B------:R-:W2:Y:S04]  /*10990*/  LDL.LU R23, [R1+0x6c] ;  /* 0x00006c0001177983 */ /* 0x000ea80000300800 */
[----:B------:R-:W-:Y:S04]  /*109a0*/  STL [R1+0x1300], R11 ;  /* 0x0013000b01007387 */ /* 0x000fe80000100800 */
[----:B------:R1:W-:Y:S04]  /*109b0*/  STL [R1+0x12fc], R10 ;  /* 0x0012fc0a01007387 */ /* 0x0003e80000100800 */
[----:B------:R3:W-:Y:S04]  /*109c0*/  STL [R1+0x12f8], R6 ;  /* 0x0012f80601007387 */ /* 0x0007e80000100800 */
[----:B------:R-:W4:Y:S04]  /*109d0*/  LDL.LU.64 R14, [R1+0x13e8] ;  /* 0x0013e800010e7983 */ /* 0x000f280000300a00 */
[----:B------:R-:W2:Y:S04]  /*109e0*/  LDL.LU.64 R12, [R1+0x13e0] ;  /* 0x0013e000010c7983 */ /* 0x000ea80000300a00 */
[----:B------:R-:W-:Y:S04]  /*109f0*/  STL [R1+0x1310], R7 ;  /* 0x0013100701007387 */ /* 0x000fe80000100800 */
[----:B------:R-:W-:Y:S04]  /*10a00*/  STL [R1+0x130c], R29 ;  /* 0x00130c1d01007387 */ /* 0x000fe80000100800 */
[----:B------:R-:W-:Y:S04]  /*10a10*/  STL [R1+0x1308], R28 ;  /* 0x0013081c01007387 */ /* 0x000fe80000100800 */
[----:B------:R-:W-:Y:S01]  /*10a20*/  STL [R1+0x1304], R2 ;  /* 0x0013040201007387 */ /* 0x000fe20000100800 */
[C---:B--2---:R-:W-:Y:S11]  /*10a30*/  HMMA.1688.F32.TF32 R20, R24.reuse, R12, R20 ;  /* 0x0000000c1814723c */ /* 0x044ff60000081014 */
[----:B------:R-:W-:Y:S11]  /*10a40*/  @!UPT UIADD3 URZ, URZ, URZ, URZ ;  /* 0x0000003f3f3ff290 */ /* 0x000ff6000fffe03f */
[----:B------:R-:W-:Y:S01]  /*10a50*/  @!UPT UIADD3 URZ, URZ, URZ, URZ ;  /* 0x0000003f3f3ff290 */ /* 0x000fe2000fffe03f */
[----:B------:R2:W-:Y:S01]  /*10a60*/  STL [R1+0xc0], R20 ;  /* 0x0000c01401007387 */ /* 0x0005e20000100800 */
[----:B-1----:R-:W-:Y:S02]  /*10a70*/  IMAD.MOV.U32 R10, RZ, RZ, R22 ;  /* 0x000000ffff0a7224 */ /* 0x002fe400078e0016 */
[----:B---3--:R-:W-:Y:S02]  /*10a80*/  IMAD.MOV.U32 R6, RZ, RZ, R23 ;  /* 0x000000ffff067224 */ /* 0x008fe400078e0017 */
[----:B------:R-:W-:Y:S01]  /*10a90*/  IMAD.MOV.U32 R11, RZ, RZ, R21 ;  /* 0x000000ffff0b7224 */ /* 0x000fe200078e0015 */
[----:B------:R-:W3:Y:S04]  /*10aa0*/  LDL.LU.64 R22, [R1+0x13d8] ;  /* 0x0013d80001167983 */ /* 0x000ee80000300a00 */
[----:B--2---:R-:W3:Y:S04]  /*10ab0*/  LDL.LU.64 R20, [R1+0x13d0] ;  /* 0x0013d00001147983 */ /* 0x004ee80000300a00 */
[----:B----4-:R-:W-:Y:S04]  /*10ac0*/  STL.64 [R1+0x13c8], R14 ;  /* 0x0013c80e01007387 */ /* 0x010fe80000100a00 */
[----:B------:R1:W-:Y:S04]  /*10ad0*/  STL.64 [R1+0x13c0], R12 ;  /* 0x0013c00c01007387 */ /* 0x0003e80000100a00 */
[----:B-1----:R-:W2:Y:S04]  /*10ae0*/  LDL.LU R12, [R1+0x50] ;  /* 0x00005000010c7983 */ /* 0x002ea80000300800 */
[----:B------:R-:W2:Y:S04]  /*10af0*/  LDL.LU R13, [R1+0x54] ;  /* 0x00005400010d7983 */ /* 0x000ea80000300800 */
[----:B------:R-:W2:Y:S04]  /*10b00*/  LDL.LU R14, [R1+0x58] ;  /* 0x00005800010e7983 */ /* 0x000ea80000300800 */
[----:B------:R-:W2:Y:S04]  /*10b10*/  LDL.LU R15, [R1+0x5c] ;  /* 0x00005c00010f7983 */ /* 0x000ea80000300800 */
[----:B------:R-:W-:Y:S04]  /*10b20*/  STL [R1+0x131c], R6 ;  /* 0x00131c0601007387 */ /* 0x000fe80000100800 */
[----:B------:R1:W-:Y:S04]  /*10b30*/  STL [R1+0x1318], R10 ;  /* 0x0013180a01007387 */ /* 0x0003e80000100800 */
[----:B------:R4:W-:Y:S01]  /*10b40*/  STL [R1+0x1314], R11 ;  /* 0x0013140b01007387 */ /* 0x0009e20000100800 */
[C---:B---3--:R-:W-:Y:S08]  /*10b50*/  HMMA.1688.F32.TF32 R20, R24.reuse, R4, R20 ;  /* 0x000000041814723c */ /* 0x048ff00000081014 */
[----:B--2---:R-:W-:Y:S11]  /*10b60*/  HMMA.1688.F32.TF32 R12, R24, R8, R12 ;  /* 0x00000008180c723c */ /* 0x004ff6000008100c */
[----:B------:R-:W-:Y:S05]  /*10b70*/  @!UPT UIADD3 URZ, URZ, URZ, URZ ;  /* 0x0000003f3f3ff290 */ /* 0x000fea000fffe03f */
[----:B-1----:R-:W-:Y:S01]  /*10b80*/  IMAD.MOV.U32 R10, RZ, RZ, R22 ;  /* 0x000000ffff0a7224 */ /* 0x002fe200078e0016 */
[----:B------:R-:W-:Y:S01]  /*10b90*/  LDS R24, [R3+0x10400] ;  /* 0x0104000003187984 */ /* 0x000fe20000000800 */
[----:B----4-:R-:W-:Y:S02]  /*10ba0*/  IMAD.MOV.U32 R11, RZ, RZ, R23 ;  /* 0x000000ffff0b7224 */ /* 0x010fe400078e0017 */
[----:B------:R-:W-:Y:S01]  /*10bb0*/  IMAD.MOV.U32 R6, RZ, RZ, R21 ;  /* 0x000000ffff067224 */ /* 0x000fe200078e0015 */
[----:B------:R-:W-:Y:S04]  /*10bc0*/  LDS R22, [R3+0x12600] ;  /* 0x0126000003167984 */ /* 0x000fe80000000800 */
[----:B------:R-:W1:Y:S04]  /*10bd0*/  LDS R23, [R0+0x12600] ;  /* 0x0126000000177984 */ /* 0x000e680000000800 */
[----:B------:R-:W-:Y:S04]  /*10be0*/  LDS R21, [R0+0x10600] ;  /* 0x0106000000157984 */ /* 0x000fe80000000800 */
[----:B------:R-:W-:Y:S04]  /*10bf0*/  LDS R26, [R3+0x12400] ;  /* 0x01240000031a7984 */ /* 0x000fe80000000800 */
[----:B------:R-:W-:Y:S01]  /*10c00*/  LDS R25, [R0+0x10400] ;  /* 0x0104000000197984 */ /* 0x000fe20000000800 */
[----:B------:R-:W-:-:S02]  /*10c10*/  IMAD.MOV.U32 R7, RZ, RZ, R12 ;  /* 0x000000ffff077224 */ /* 0x000fc400078e000c */
[----:B------:R-:W-:Y:S01]  /*10c20*/  IMAD.MOV.U32 R2, RZ, RZ, R15 ;  /* 0x000000ffff027224 */ /* 0x000fe200078e000f */
[----:B------:R-:W2:Y:S01]  /*10c30*/  LDL.LU R12, [R1+0x90] ;  /* 0x00009000010c7983 */ /* 0x000ea20000300800 */
[----:B------:R-:W-:Y:S02]  /*10c40*/  IMAD.MOV.U32 R29, RZ, RZ, R13 ;  /* 0x000000ffff1d7224 */ /* 0x000fe400078e000d */
[----:B------:R-:W-:Y:S01]  /*10c50*/  IMAD.MOV.U32 R28, RZ, RZ, R14 ;  /* 0x000000ffff1c7224 */ /* 0x000fe200078e000e */
[----:B------:R-:W2:Y:S04]  /*10c60*/  LDL.LU R13, [R1+0x94] ;  /* 0x00009400010d7983 */ /* 0x000ea80000300800 */
[----:B------:R-:W2:Y:S04]  /*10c70*/  LDL.LU R14, [R1+0x98] ;  /* 0x00009800010e7983 */ /* 0x000ea80000300800 */
[----:B------:R-:W2:Y:S04]  /*10c80*/  LDL.LU R15, [R1+0x9c] ;  /* 0x00009c00010f7983 */ /* 0x000ea80000300800 */
[----:B------:R-:W-:Y:S04]  /*10c90*/  STL [R1+0x132c], R2 ;  /* 0x00132c0201007387 */ /* 0x000fe80000100800 */
[----:B------:R-:W-:Y:S04]  /*10ca0*/  STL [R1+0x1328], R28 ;  /* 0x0013281c01007387 */ /* 0x000fe80000100800 */
[----:B------:R-:W-:Y:S04]  /*10cb0*/  STL [R1+0x1324], R29 ;  /* 0x0013241d01007387 */ /* 0x000fe80000100800 */
[----:B------:R-:W-:Y:S04]  /*10cc0*/  STL [R1+0x1320], R7 ;  /* 0x0013200701007387 */ /* 0x000fe80000100800 */
[----:B------:R-:W-:Y:S04]  /*10cd0*/  STL [R1+0xa0], R20 ;  /* 0x0000a01401007387 */ /* 0x000fe80000100800 */
[----:B------:R-:W3:Y:S04]  /*10ce0*/  LDS R20, [R3+0x10600] ;  /* 0x0106000003147984 */ /* 0x000ee80000000800 */
[----:B------:R-:W-:Y:S04]  /*10cf0*/  STL [R1+0x1338], R11 ;  /* 0x0013380b01007387 */ /* 0x000fe80000100800 */
[----:B------:R-:W-:Y:S04]  /*10d00*/  STL [R1+0x1334], R10 ;  /* 0x0013340a01007387 */ /* 0x000fe80000100800 */
[----:B------:R-:W-:Y:S04]  /*10d10*/  STL [R1+0x1330], R6 ;  /* 0x0013300601007387 */ /* 0x000fe80000100800 */
[----:B-1----:R-:W-:Y:S04]  /*10d20*/  STL.64 [R1+0x1398], R22 ;  /* 0x0013981601007387 */ /* 0x002fe80000100a00 */
[----:B------:R-:W2:Y:S04]  /*10d30*/  LDS R27, [R0+0x12400] ;  /* 0x01240000001b7984 */ /* 0x000ea80000000800 */
[----:B---3--:R1:W-:Y:S04]  /*10d40*/  STL.64 [R1+0x1390], R20 ;  /* 0x0013901401007387 */ /* 0x0083e80000100a00 */
[----:B-1----:R-:W3:Y:S04]  /*10d50*/  LDL.LU R20, [R1+0xf0] ;  /* 0x0000f00001147983 */ /* 0x002ee80000300800 */
[----:B------:R-:W3:Y:S04]  /*10d60*/  LDL.LU R21, [R1+0xf4] ;  /* 0x0000f40001157983 */ /* 0x000ee80000300800 */
[----:B------:R-:W4:Y:S04]  /*10d70*/  LDL.LU R22, [R1+0xf8] ;  /* 0x0000f80001167983 */ /* 0x000f280000300800 */
[----:B------:R-:W4:Y:S04]  /*10d80*/  LDL.LU R23, [R1+0xfc] ;  /* 0x0000fc0001177983 */ /* 0x000f280000300800 */
[----:B----4-:R-:W-:Y:S04]  /*10d90*/  STL.64 [R1+0x13a8], R22 ;  /* 0x0013a81601007387 */ /* 0x010fe80000100a00 */
[----:B---3--:R1:W-:Y:S04]  /*10da0*/  STL.64 [R1+0x13a0], R20 ;  /* 0x0013a01401007387 */ /* 0x0083e80000100a00 */
        /* <DEDUP_REMOVED lines=8> */
[----:B------:R-:W-:Y:S02]  /*10e30*/  IMAD.MOV.U32 R7, RZ, RZ, R15 ;  /* 0x000000ffff077224 */ /* 0x000fe400078e000f */
[----:B------:R-:W-:Y:S02]  /*10e40*/  IMAD.MOV.U32 R2, RZ, RZ, R12 ;  /* 0x000000ffff027224 */ /* 0x000fe400078e000c */
[----:B------:R-:W-:Y:S01]  /*10e50*/  IMAD.MOV.U32 R28, RZ, RZ, R13 ;  /* 0x000000ffff1c7224 */ /* 0x000fe200078e000d */
[----:B----4-:R-:W-:Y:S04]  /*10e60*/  STL.64 [R1+0x13b8], R22 ;  /* 0x0013b81601007387 */ /* 0x010fe80000100a00 */
[----:B---3--:R1:W-:Y:S04]  /*10e70*/  STL.64 [R1+0x13b0], R20 ;  /* 0x0013b01401007387 */ /* 0x0083e80000100a00 */
[----:B-1----:R-:W2:Y:S04]  /*10e80*/  LDL.LU R20, [R1+0x150] ;  /* 0x0001500001147983 */ /* 0x002ea80000300800 */
[----:B------:R-:W2:Y:S04]  /*10e90*/  LDL.LU R21, [R1+0x154] ;  /* 0x0001540001157983 */ /* 0x000ea80000300800 */
[----:B------:R-:W2:Y:S04]  /*10ea0*/  LDL.LU R22, [R1+0x158] ;  /* 0x0001580001167983 */ /* 0x000ea80000300800 */
[----:B------:R-:W2:Y:S04]  /*10eb0*/  LDL.LU R23, [R1+0x15c] ;  /* 0x00015c0001177983 */ /* 0x000ea80000300800 */
[----:B------:R-:W3:Y:S04]  /*10ec0*/  LDL.LU.64 R14, [R1+0x13c8] ;  /* 0x0013c800010e7983 */ /* 0x000ee80000300a00 */
        /* <DEDUP_REMOVED lines=9> */
[----:B------:R-:W-:Y:S02]  /*10f60*/  IMAD.MOV.U32 R10, RZ, RZ, R22 ;  /* 0x000000ffff0a7224 */ /* 0x000fe400078e0016 */
[----:B------:R-:W-:Y:S02]  /*10f70*/  IMAD.MOV.U32 R6, RZ, RZ, R23 ;  /* 0x000000ffff067224 */ /* 0x000fe400078e0017 */
[----:B------:R-:W-:Y:S01]  /*10f80*/  IMAD.MOV.U32 R11, RZ, RZ, R21 ;  /* 0x000000ffff0b7224 */ /* 0x000fe200078e0015 */
[----:B------:R-:W2:Y:S04]  /*10f90*/  LDL.LU.64 R22, [R1+0x13b8] ;  /* 0x0013b80001167983 */ /* 0x000ea80000300a00 */
[----:B-1----:R-:W2:Y:S04]  /*10fa0*/  LDL.LU.64 R20, [R1+0x13b0] ;  /* 0x0013b00001147983 */ /* 0x002ea80000300a00 */
[----:B---3--:R-:W-:Y:S04]  /*10fb0*/  STL.64 [R1+0x1388], R14 ;  /* 0x0013880e01007387 */ /* 0x008fe80000100a00 */
[----:B------:R1:W-:Y:S04]  /*10fc0*/  STL.64 [R1+0x1380], R12 ;  /* 0x0013800c01007387 */ /* 0x0003e80000100a00 */
[----:B-1----:R-:W3:Y:S04]  /*10fd0*/  LDL.LU R12, [R1+0xe0] ;  /* 0x0000e000010c7983 */ /* 0x002ee80000300800 */
[----:B------:R-:W3:Y:S04]  /*10fe0*/  LDL.LU R13, [R1+0xe4] ;  /* 0x0000e400010d7983 */ /* 0x000ee80000300800 */
[----:B------:R-:W3:Y:S04]  /*10ff0*/  LDL.LU R14, [R1+0xe8] ;  /* 0x0000e800010e7983 */ /* 0x000ee80000300800 */
[----:B------:R-:W3:Y:S04]  /*11000*/  LDL.LU R15, [R1+0xec] ;  /* 0x0000ec00010f7983 */ /* 0x000ee80000300800 */
[----:B------:R-:W-:Y:S04]  /*11010*/  STL [R1+0x1354], R6 ;  /* 0x0013540601007387 */ /* 0x000fe80000100800 */
[----:B------:R-:W-:Y:S04]  /*11020*/  STL [R1+0x1350], R10 ;  /* 0x0013500a01007387 */ /* 0x000fe80000100800 */
[----:B------:R-:W-:Y:S01]  /*11030*/  STL [R1+0x134c], R11 ;  /* 0x00134c0b01007387 */ /* 0x000fe20000100800 */
        /* <DEDUP_REMOVED lines=9> */
[----:B------:R1:W-:Y:S04]  /*110d0*/  STL.64 [R1+0x1378], R8 ;  /* 0x0013780801007387 */ /* 0x0003e80000100a00 */
[----:B-1----:R-:W4:Y:S04]  /*110e0*/  LDL.LU R8, [R1+0x30] ;  /* 0x0000300001087983 */ /* 0x002f280000300800 */
[----:B------:R-:W4:Y:S04]  /*110f0*/  LDL.LU R9, [R1+0x34] ;  /* 0x0000340001097983 */ /* 0x000f280000300800 */
[----:B------:R-:W4:Y:S04]  /*11100*/  LDL.LU R10, [R1+0x38] ;  /* 0x00003800010a7983 */ /* 0x000f280000300800 */
[----:B------:R-:W4:Y:S04]  /*11110*/  LDL.LU R11, [R1+0x3c] ;  /* 0x00003c00010b7983 */ /* 0x000f280000300800 */
[----:B------:R-:W-:Y:S01]  /*11120*/  STL [R1+0x1358], R7 ;  /* 0x0013580701007387 */ /* 0x000fe20000100800 */
[----:B--2---:R-:W-:Y:S03]  /*11130*/  HMMA.1688.F32.TF32 R24, R24, R4, R20 ;  /* 0x000000041818723c */ /* 0x004fe60000081014 */
[----:B------:R-:W3:Y:S04]  /*11140*/  LDL.LU.64 R22, [R1+0x1398] ;  /* 0x0013980001167983 */ /* 0x000ee80000300a00 */
[----:B------:R-:W3:Y:S04]  /*11150*/  LDL.LU.64 R20, [R1+0x1390] ;  /* 0x0013900001147983 */ /* 0x000ee80000300a00 */
[----:B------:R1:W-:Y:S04]  /*11160*/  STL.64 [R1+0x1370], R4 ;  /* 0x0013700401007387 */ /* 0x0003e80000100a00 */
[----:B-1----:R-:W2:Y:S08]  /*11170*/  LDL.LU R4, [R1+0x10] ;  /* 0x0000100001047983 */ /* 0x002eb00000300800 */
[----:B------:R1:W-:Y:S04]  /*11180*/  STL.64 [R1+0x60], R24 ;  /* 0x0000601801007387 */ /* 0x0003e80000100a00 */
[----:B------:R5:W-:Y:S04]  /*11190*/  STL.64 [R1+0x68], R26 ;  /* 0x0000681a01007387 */ /* 0x000be80000100a00 */
[----:B------:R-:W2:Y:S04]  /*111a0*/  LDL.LU R5, [R1+0x14] ;  /* 0x0000140001057983 */ /* 0x000ea80000300800 */
[----:B------:R-:W2:Y:S04]  /*111b0*/  LDL.LU R6, [R1+0x18] ;  /* 0x0000180001067983 */ /* 0x000ea80000300800 */
[----:B------:R-:W2:Y:S04]  /*111c0*/  LDL.LU R7, [R1+0x1c] ;  /* 0x00001c0001077983 */ /* 0x000ea80000300800 */
[----:B-1----:R-:W2:Y:S04]  /*111d0*/  LDL.LU R24, [R1] ;  /* 0x0000000001187983 */ /* 0x002ea80000300800 */
[----:B------:R-:W2:Y:S04]  /*111e0*/  LDL.LU R25, [R1+0x4] ;  /* 0x0000040001197983 */ /* 0x000ea80000300800 */
[----:B-----5:R-:W5:Y:S04]  /*111f0*/  LDL.LU R26, [R1+0x8] ;  /* 0x00000800011a7983 */ /* 0x020f680000300800 */
[----:B------:R-:W5:Y:S01]  /*11200*/  LDL.LU R27, [R1+0xc] ;  /* 0x00000c00011b7983 */ /* 0x000f620000300800 */
[C---:B---3--:R-:W-:Y:S11]  /*11210*/  HMMA.1688.F32.TF32 R12, R20.reuse, R16, R12 ;  /* 0x00000010140c723c */ /* 0x048ff6000008100c */
[----:B------:R-:W-:Y:S11]  /*11220*/  @!UPT UIADD3 URZ, URZ, URZ, URZ ;  /* 0x0000003f3f3ff290 */ /* 0x000ff6000fffe03f */
[----:B------:R-:W-:Y:S01]  /*11230*/  @!UPT UIADD3 URZ, URZ, URZ, URZ ;  /* 0x0000003f3f3ff290 */ /* 0x000fe2000fffe03f */
[----:B------:R-:W-:Y:S04]  /*11240*/  STL.64 [R1+0x50], R12 ;  /* 0x0000500c01007387 */ /* 0x000fe80000100a00 */
[----:B------:R1:W-:Y:S04]  /*11250*/  STL.64 [R1+0x58], R14 ;  /* 0x0000580e01007387 */ /* 0x0003e80000100a00 */
[----:B-1----:R-:W3:Y:S04]  /*11260*/  LDL.LU.64 R14, [R1+0x1388] ;  /* 0x00138800010e7983 */ /* 0x002ee80000300a00 */
[----:B------:R-:W4:Y:S02]  /*11270*/  LDL.LU.64 R12, [R1+0x1380] ;  /* 0x00138000010c7983 */ /* 0x000f240000300a00 */
[C---:B----4-:R-:W-:Y:S11]  /*11280*/  HMMA.1688.F32.TF32 R8, R20.reuse, R12, R8 ;  /* 0x0000000c1408723c */ /* 0x050ff60000081008 */
[----:B------:R-:W-:Y:S11]  /*11290*/  @!UPT UIADD3 URZ, URZ, URZ, URZ ;  /* 0x0000003f3f3ff290 */ /* 0x000ff6000fffe03f */
[----:B------:R-:W-:Y:S01]  /*112a0*/  @!UPT UIADD3 URZ, URZ, URZ, URZ ;  /* 0x0000003f3f3ff290 */ /* 0x000fe2000fffe03f */
[----:B------:R1:W-:Y:S04]  /*112b0*/  STL.64 [R1+0x40], R8 ;  /* 0x0000400801007387 */ /* 0x0003e80000100a00 */
[----:B------:R-:W-:Y:S04]  /*112c0*/  STL.64 [R1+0x48], R10 ;  /* 0x0000480a01007387 */ /* 0x000fe80000100a00 */
[----:B-1----:R-:W2:Y:S04]  /*112d0*/  LDL.LU.64 R8, [R1+0x1378] ;  /* 0x0013780001087983 */ /* 0x002ea80000300a00 */
[----:B---3--:R1:W-:Y:S04]  /*112e0*/  STL.64 [R1+0x1360], R14 ;  /* 0x0013600e01007387 */ /* 0x0083e80000100a00 */
[----:B------:R-:W3:Y:S04]  /*112f0*/  LDL.LU R12, [R1+0x130] ;  /* 0x00013000010c7983 */ /* 0x000ee80000300800 */
[----:B------:R-:W3:Y:S04]  /*11300*/  LDL.LU R13, [R1+0x134] ;  /* 0x00013400010d7983 */ /* 0x000ee80000300800 */
[----:B-1----:R-:W3:Y:S04]  /*11310*/  LDL.LU R14, [R1+0x138] ;  /* 0x00013800010e7983 */ /* 0x002ee80000300800 */
[----:B------:R-:W3:Y:S01]  /*11320*/  LDL.LU R15, [R1+0x13c] ;  /* 0x00013c00010f7983 */ /* 0x000ee20000300800 */
[C---:B--2---:R-:W-:Y:S03]  /*11330*/  HMMA.1688.F32.TF32 R8, R20.reuse, R8, R4 ;  /* 0x000000081408723c */ /* 0x044fe60000081004 */
[----:B------:R-:W5:Y:S04]  /*11340*/  LDL.LU.64 R4, [R1+0x1370] ;  /* 0x0013700001047983 */ /* 0x000f680000300a00 */
[----:B------:R-:W-:Y:S04]  /*11350*/  LDS R6, [R3+0x16000] ;  /* 0x0160000003067984 */ /* 0x000fe80000000800 */
[----:B------:R-:W-:Y:S11]  /*11360*/  LDS R7, [R3+0x14200] ;  /* 0x0142000003077984 */ /* 0x000ff60000000800 */
[----:B------:R-:W-:Y:S01]  /*11370*/  @!UPT UIADD3 URZ, URZ, URZ, URZ ;  /* 0x0000003f3f3ff290 */ /* 0x000fe2000fffe03f */
[----:B------:R-:W-:Y:S04]  /*11380*/  STL.64 [R1+0x30], R8 ;  /* 0x0000300801007387 */ /* 0x000fe80000100a00 */
[----:B------:R5:W-:Y:S02]  /*11390*/  STL.64 [R1+0x38], R10 ;  /* 0x0000380a01007387 */ /* 0x000be40000100a00 */
[----:B-----5:R-:W-:Y:S02]  /*113a0*/  HMMA.1688.F32.TF32 R8, R20, R4, R24 ;  /* 0x000000041408723c */ /* 0x020fe40000081018 */
[----:B------:R-:W1:Y:S04]  /*113b0*/  LDS R4, [R3+0x14000] ;  /* 0x0140000003047984 */ /* 0x000e680000000800 */
[----:B------:R-:W2:Y:S04]  /*113c0*/  LDS R5, [R0+0x14000] ;  /* 0x0140000000057984 */ /* 0x000ea80000000800 */
[----:B------:R-:W-:Y:S04]  /*113d0*/  LDS R22, [R3+0x16400] ;  /* 0x0164000003167984 */ /* 0x000fe80000000800 */
[----:B------:R-:W-:Y:S04]  /*113e0*/  LDS R23, [R0+0x16400] ;  /* 0x0164000000177984 */ /* 0x000fe80000000800 */
[----:B------:R-:W-:Y:S04]  /*113f0*/  LDS R20, [R3+0x14400] ;  /* 0x0144000003147984 */ /* 0x000fe80000000800 */
[----:B------:R-:W-:Y:S04]  /*11400*/  LDS R21, [R0+0x14400] ;  /* 0x0144000000157984 */ /* 0x000fe80000000800 */
[----:B------:R-:W-:Y:S04]  /*11410*/  STL.64 [R1+0x20], R8 ;  /* 0x0000200801007387 */ /* 0x000fe80000100a00 */
[----:B------:R-:W-:Y:S04]  /*11420*/  STL.64 [R1+0x28], R10 ;  /* 0x0000280a01007387 */ /* 0x000fe80000100a00 */
[----:B------:R-:W-:Y:S04]  /*11430*/  LDS R26, [R3+0x16600] ;  /* 0x01660000031a7984 */ /* 0x000fe80000000800 */
[----:B------:R-:W-:Y:S04]  /*11440*/  LDS R27, [R0+0x16600] ;  /* 0x01660000001b7984 */ /* 0x000fe80000000800 */
[----:B-1----:R-:W-:Y:S04]  /*11450*/  STL [R1+0x10], R4 ;  /* 0x0000100401007387 */ /* 0x002fe80000100800 */
[----:B------:R-:W1:Y:S04]  /*11460*/  LDS R4, [R0+0x16000] ;  /* 0x0160000000047984 */ /* 0x000e680000000800 */
[----:B------:R-:W-:Y:S04]  /*11470*/  LDS R24, [R3+0x14600] ;  /* 0x0146000003187984 */ /* 0x000fe80000000800 */
[----:B------:R-:W4:Y:S04]  /*11480*/  LDS R25, [R0+0x14600] ;  /* 0x0146000000197984 */ /* 0x000f280000000800 */
[----:B------:R-:W-:Y:S04]  /*11490*/  STL [R1+0x18], R6 ;  /* 0x0000180601007387 */ /* 0x000fe80000100800 */
[----:B--2---:R-:W-:Y:S04]  /*114a0*/  STL [R1+0x14], R5 ;  /* 0x0000140501007387 */ /* 0x004fe80000100800 */
[----:B------:R-:W2:Y:S04]  /*114b0*/  LDS R6, [R0+0x14200] ;  /* 0x0142000000067984 */ /* 0x000ea80000000800 */
[----:B------:R-:W5:Y:S04]  /*114c0*/  LDS R10, [R3+0x16200] ;  /* 0x01620000030a7984 */ /* 0x000f680000000800 */
[----:B------:R-:W2:Y:S04]  /*114d0*/  LDS R11, [R0+0x16200] ;  /* 0x01620000000b7984 */ /* 0x000ea80000000800 */
[----:B-1----:R-:W-:Y:S04]  /*114e0*/  STL [R1+0x1c], R4 ;  /* 0x00001c0401007387 */ /* 0x002fe80000100800 */
[----:B------:R1:W-:Y:S04]  /*114f0*/  STL.64 [R1+0x1260], R22 ;  /* 0x0012601601007387 */ /* 0x0003e80000100a00 */
[----:B------:R3:W-:Y:S01]  /*11500*/  STL.64 [R1+0x1258], R20 ;  /* 0x0012581401007387 */ /* 0x0007e20000100a00 */
[----:B-1----:R-:W-:-:S03]  /*11510*/  IMAD.MOV.U32 R22, RZ, RZ, R19 ;  /* 0x000000ffff167224 */ /* 0x002fc600078e0013 */
[----:B---3--:R-:W3:Y:S01]  /*11520*/  LDL.LU R20, [R1+0x120] ;  /* 0x0001200001147983 */ /* 0x008ee20000300800 */
[----:B------:R-:W-:-:S03]  /*11530*/  IMAD.MOV.U32 R21, RZ, RZ, R18 ;  /* 0x000000ffff157224 */ /* 0x000fc600078e0012 */
[----:B------:R-:W2:Y:S04]  /*11540*/  LDL.LU R18, [R1+0x136c] ;  /* 0x00136c0001127983 */ /* 0x000ea80000300800 */
[----:B------:R-:W2:Y:S04]  /*11550*/  LDL.LU R19, [R1+0x1368] ;  /* 0x0013680001137983 */ /* 0x000ea80000300800 */
[----:B------:R-:W3:Y:S04]  /*11560*/  LDL.LU R23, [R1+0x12c] ;  /* 0x00012c0001177983 */ /* 0x000ee80000300800 */
[----:B------:R-:W-:Y:S04]  /*11570*/  STL.64 [R1+0x1220], R26 ;  /* 0x0012201a01007387 */ /* 0x000fe80000100a00 */
[----:B----4-:R1:W-:Y:S04]  /*11580*/  STL.64 [R1+0x1218], R24 ;  /* 0x0012181801007387 */ /* 0x0103e80000100a00 */
[----:B-1----:R-:W2:Y:S04]  /*11590*/  LDL.LU.64 R24, [R1+0x10] ;  /* 0x0000100001187983 */ /* 0x002ea80000300a00 */
[----:B------:R-:W2:Y:S02]  /*115a0*/  LDL.LU.64 R26, [R1+0x18] ;  /* 0x00001800011a7983 */ /* 0x000ea40000300a00 */
[----:B--2---:R-:W-:Y:S11]  /*115b0*/  HMMA.1688.F32.TF32 R12, R24, R18, R12 ;  /* 0x00000012180c723c */ /* 0x004ff6000008100c */
[----:B------:R-:W-:Y:S11]  /*115c0*/  @!UPT UIADD3 URZ, URZ, URZ, URZ ;  /* 0x0000003f3f3ff290 */ /* 0x000ff6000fffe03f */
[----:B------:R-:W-:Y:S02]  /*115d0*/  @!UPT UIADD3 URZ, URZ, URZ, URZ ;  /* 0x0000003f3f3ff290 */ /* 0x000fe4000fffe03f */
[----:B------:R-:W-:Y:S02]  /*115e0*/  IMAD.MOV.U32 R5, RZ, RZ, R14 ;  /* 0x000000ffff057224 */ /* 0x000fe400078e000e */
[----:B------:R-:W-:Y:S02]  /*115f0*/  IMAD.MOV.U32 R4, RZ, RZ, R15 ;  /* 0x000000ffff047224 */ /* 0x000fe400078e000f */
[----:B------:R-:W3:Y:S01]  /*11600*/  LDL.LU.64 R14, [R1+0x1360] ;  /* 0x00136000010e7983 */ /* 0x000ee20000300a00 */
[----:B------:R-:W-:Y:S02]  /*11610*/  IMAD.MOV.U32 R8, RZ, RZ, R13 ;  /* 0x000000ffff087224 */ /* 0x000fe400078e000d */
[----:B------:R-:W-:Y:S01]  /*11620*/  IMAD.MOV.U32 R9, RZ, RZ, R12 ;  /* 0x000000ffff097224 */ /* 0x000fe200078e000c */
[----:B------:R1:W-:Y:S04]  /*11630*/  STL [R1+0x11d8], R4 ;  /* 0x0011d80401007387 */ /* 0x0003e80000100800 */
[----:B------:R2:W-:Y:S04]  /*11640*/  STL [R1+0x11d4], R5 ;  /* 0x0011d40501007387 */ /* 0x0005e80000100800 */
[----:B------:R4:W-:Y:S04]  /*11650*/  STL [R1+0x11d0], R8 ;  /* 0x0011d00801007387 */ /* 0x0009e80000100800 */
[----:B------:R5:W-:Y:S01]  /*11660*/  STL [R1+0x11cc], R9 ;  /* 0x0011cc0901007387 */ /* 0x000be20000100800 */
[----:B-1----:R-:W-:-:S02]  /*11670*/  IMAD.MOV.U32 R4, RZ, RZ, R27 ;  /* 0x000000ffff047224 */ /* 0x002fc400078e001b */
[----:B--2---:R-:W-:Y:S02]  /*11680*/  IMAD.MOV.U32 R5, RZ, RZ, R26 ;  /* 0x000000ffff057224 */ /* 0x004fe400078e001a */
[----:B----4-:R-:W-:Y:S02]  /*11690*/  IMAD.MOV.U32 R8, RZ, RZ, R25 ;  /* 0x000000ffff087224 */ /* 0x010fe400078e0019 */
[----:B-----5:R-:W-:Y:S01]  /*116a0*/  IMAD.MOV.U32 R9, RZ, RZ, R24 ;  /* 0x000000ffff097224 */ /* 0x020fe200078e0018 */
[----:B---3--:R-:W-:Y:S01]  /*116b0*/  HMMA.1688.F32.TF32 R20, R24, R14, R20 ;  /* 0x0000000e1814723c */ /* 0x008fe20000081014 */
[----:B------:R-:W2:Y:S04]  /*116c0*/  LDL.LU R24, [R1+0x60] ;  /* 0x0000600001187983 */ /* 0x000ea80000300800 */
[----:B------:R-:W2:Y:S04]  /*116d0*/  LDL.LU R25, [R1+0x64] ;  /* 0x0000640001197983 */ /* 0x000ea80000300800 */
[----:B------:R-:W3:Y:S04]  /*116e0*/  LDL.LU R26, [R1+0x68] ;  /* 0x00006800011a7983 */ /* 0x000ee80000300800 */
[----:B------:R-:W3:Y:S11]  /*116f0*/  LDL.LU R27, [R1+0x6c] ;  /* 0x00006c00011b7983 */ /* 0x000ef60000300800 */
[----:B------:R-:W-:-:S02]  /*11700*/  IMAD.MOV.U32 R17, RZ, RZ, R20 ;  /* 0x000000ffff117224 */ /* 0x000fc400078e0014 */
[----:B------:R-:W-:Y:S02]  /*11710*/  IMAD.MOV.U32 R20, RZ, RZ, R7 ;  /* 0x000000ffff147224 */ /* 0x000fe400078e0007 */
[----:B------:R-:W4:Y:S01]  /*11720*/  LDL.LU R7, [R1+0x1358] ;  /* 0x0013580001077983 */ /* 0x000f220000300800 */
[----:B------:R-:W-:Y:S02]  /*11730*/  IMAD.MOV.U32 R16, RZ, RZ, R21 ;  /* 0x000000ffff107224 */ /* 0x000fe400078e0015 */
[----:B------:R-:W-:Y:S02]  /*11740*/  IMAD.MOV.U32 R13, RZ, RZ, R22 ;  /* 0x000000ffff0d7224 */ /* 0x000fe400078e0016 */
[----:B------:R-:W-:Y:S02]  /*11750*/  IMAD.MOV.U32 R21, RZ, RZ, R6 ;  /* 0x000000ffff157224 */ /* 0x000fe400078e0006 */
[----:B------:R-:W-:Y:S01]  /*11760*/  IMAD.MOV.U32 R12, RZ, RZ, R23 ;  /* 0x000000ffff0c7224 */ /* 0x000fe200078e0017 */
[----:B------:R-:W5:Y:S01]  /*11770*/  LDL.LU R6, [R1+0x1354] ;  /* 0x0013540001067983 */ /* 0x000f620000300800 */
[----:B------:R-:W-:-:S02]  /*11780*/  IMAD.MOV.U32 R22, RZ, RZ, R10 ;  /* 0x000000ffff167224 */ /* 0x000fc400078e000a */
[----:B------:R-:W-:Y:S01]  /*11790*/  IMAD.MOV.U32 R23, RZ, RZ, R11 ;  /* 0x000000ffff177224 */ /* 0x000fe200078e000b */
[----:B------:R-:W5:Y:S04]  /*117a0*/  LDL.LU R10, [R1+0x1350] ;  /* 0x00135000010a7983 */ /* 0x000f680000300800 */
[----:B------:R-:W5:Y:S04]  /*117b0*/  LDL.LU R11, [R1+0x134c] ;  /* 0x00134c00010b7983 */ /* 0x000f680000300800 */
[----:B------:R-:W-:Y:S04]  /*117c0*/  STL.64 [R1+0x12b0], R22 ;  /* 0x0012b01601007387 */ /* 0x000fe80000100a00 */
[----:B------:R-:W-:Y:S04]  /*117d0*/  STL.64 [R1+0x12a8], R20 ;  /* 0x0012a81401007387 */ /* 0x000fe80000100a00 */
[----:B---3--:R1:W-:Y:S04]  /*117e0*/  STL.64 [R1+0x1230], R26 ;  /* 0x0012301a01007387 */ /* 0x0083e80000100a00 */
[----:B--2---:R4:W-:Y:S01]  /*117f0*/  STL.64 [R1+0x1228], R24 ;  /* 0x0012281801007387 */ /* 0x0049e20000100a00 */
[----:B-1----:R-:W-:-:S02]  /*11800*/  IMAD.MOV.U32 R26, RZ, RZ, R28 ;  /* 0x000000ffff1a7224 */ /* 0x002fc400078e001c */
[----:B------:R-:W-:Y:S02]  /*11810*/  IMAD.MOV.U32 R27, RZ, RZ, R2 ;  /* 0x000000ffff1b7224 */ /* 0x000fe400078e0002 */
[----:B----4-:R-:W-:Y:S02]  /*11820*/  IMAD.MOV.U32 R24, RZ, RZ, R7 ;  /* 0x000000ffff187224 */ /* 0x010fe400078e0007 */
[----:B------:R-:W2:Y:S01]  /*11830*/  LDL.LU R7, [R1+0x1348] ;  /* 0x0013480001077983 */ /* 0x000ea20000300800 */
[----:B------:R-:W-:-:S03]  /*11840*/  IMAD.MOV.U32 R25, RZ, RZ, R29 ;  /* 0x000000ffff197224 */ /* 0x000fc600078e001d */
[----:B------:R-:W3:Y:S04]  /*11850*/  LDL.LU R29, [R1+0x1344] ;  /* 0x00134400011d7983 */ /* 0x000ee80000300800 */
[----:B------:R-:W4:Y:S04]  /*11860*/  LDL.LU R28, [R1+0x1340] ;  /* 0x00134000011c7983 */ /* 0x000f280000300800 */
[----:B------:R-:W4:Y:S04]  /*11870*/  LDL.LU R2, [R1+0x133c] ;  /* 0x00133c0001027983 */ /* 0x000f280000300800 */
[----:B------:R-:W-:Y:S04]  /*11880*/  STL.64 [R1+0x1240], R26 ;  /* 0x0012401a01007387 */ /* 0x000fe80000100a00 */
[----:B------:R1:W-:Y:S04]  /*11890*/  STL.64 [R1+0x1238], R24 ;  /* 0x0012381801007387 */ /* 0x0003e80000100a00 */
[----:B-1----:R-:W4:Y:S01]  /*118a0*/  LDL.LU R24, [R1+0x80] ;  /* 0x0000800001187983 */ /* 0x002f220000300800 */
[----:B-----5:R-:W-:-:S02]  /*118b0*/  IMAD.MOV.U32 R25, RZ, RZ, R11 ;  /* 0x000000ffff197224 */ /* 0x020fc400078e000b */
[----:B------:R-:W-:Y:S01]  /*118c0*/  IMAD.MOV.U32 R26, RZ, RZ, R10 ;  /* 0x000000ffff1a7224 */ /* 0x000fe200078e000a */
[----:B------:R-:W5:Y:S01]  /*118d0*/  LDL.LU R11, [R1+0x1338] ;  /* 0x00133800010b7983 */ /* 0x000f620000300800 */
[----:B------:R-:W-:-:S03]  /*118e0*/  IMAD.MOV.U32 R27, RZ, RZ, R6 ;  /* 0x000000ffff1b7224 */ /* 0x000fc600078e0006 */
[----:B------:R-:W5:Y:S04]  /*118f0*/  LDL.LU R10, [R1+0x1334] ;  /* 0x00133400010a7983 */ /* 0x000f680000300800 */
[----:B------:R-:W5:Y:S04]  /*11900*/  LDL.LU R6, [R1+0x1330] ;  /* 0x0013300001067983 */ /* 0x000f680000300800 */
[----:B------:R2:W-:Y:S02]  /*11910*/  STL.64 [R1+0x1250], R26 ;  /* 0x0012501a01007387 */ /* 0x0005e40000100a00 */
[----:B--2---:R-:W-:-:S02]  /*11920*/  IMAD.MOV.U32 R27, RZ, RZ, R7 ;  /* 0x000000ffff1b7224 */ /* 0x004fc400078e0007 */
[----:B---3--:R-:W-:Y:S01]  /*11930*/  IMAD.MOV.U32 R26, RZ, RZ, R29 ;  /* 0x000000ffff1a7224 */ /* 0x008fe200078e001d */
[----:B----4-:R1:W-:Y:S02]  /*11940*/  STL.64 [R1+0x1248], R24 ;  /* 0x0012481801007387 */ /* 0x0103e40000100a00 */
[----:B-1----:R-:W-:Y:S02]  /*11950*/  IMAD.MOV.U32 R24, RZ, RZ, R2 ;  /* 0x000000ffff187224 */ /* 0x002fe400078e0002 */
        /* <DEDUP_REMOVED lines=51> */
[----:B------:R-:W5:Y:S01]  /*11c90*/  LDL.LU R11, [R1+0x12dc] ;  /* 0x0012dc00010b7983 */ /* 0x000f620000300800 */
[----:B------:R-:W-:-:S03]  /*11ca0*/  IMAD.MOV.U32 R20, RZ, RZ, R9 ;  /* 0x000000ffff147224 */ /* 0x000fc600078e0009 */
[----:B------:R2:W-:Y:S01]  /*11cb0*/  STL.64 [R1+0x12d0], R26 ;  /* 0x0012d01a01007387 */ /* 0x0005e20000100a00 */
[----:B------:R-:W-:Y:S02]  /*11cc0*/  IMAD.MOV.U32 R21, RZ, RZ, R8 ;  /* 0x000000ffff157224 */ /* 0x000fe400078e0008 */
[----:B------:R-:W-:Y:S02]  /*11cd0*/  IMAD.MOV.U32 R22, RZ, RZ, R5 ;  /* 0x000000ffff167224 */ /* 0x000fe400078e0005 */
[----:B------:R-:W-:Y:S02]  /*11ce0*/  IMAD.MOV.U32 R23, RZ, RZ, R4 ;  /* 0x000000ffff177224 */ /* 0x000fe400078e0004 */
[----:B--2---:R-:W-:Y:S02]  /*11cf0*/  IMAD.MOV.U32 R27, RZ, RZ, R2 ;  /* 0x000000ffff1b7224 */ /* 0x004fe400078e0002 */
[----:B---3--:R-:W-:Y:S01]  /*11d00*/  IMAD.MOV.U32 R26, RZ, RZ, R28 ;  /* 0x000000ffff1a7224 */ /* 0x008fe200078e001c */
[----:B----4-:R1:W-:Y:S02]  /*11d10*/  STL.64 [R1+0x12c8], R24 ;  /* 0x0012c81801007387 */ /* 0x0103e40000100a00 */
[----:B-1----:R-:W-:-:S02]  /*11d20*/  IMAD.MOV.U32 R24, RZ, RZ, R7 ;  /* 0x000000ffff187224 */ /* 0x002fc400078e0007 */
[----:B------:R-:W-:Y:S01]  /*11d30*/  IMAD.MOV.U32 R25, RZ, RZ, R29 ;  /* 0x000000ffff197224 */ /* 0x000fe200078e001d */
[----:B------:R-:W2:Y:S06]  /*11d40*/  LDL.LU R7, [R1+0x12d8] ;  /* 0x0012d80001077983 */ /* 0x000eac0000300800 */
[----:B-----5:R-:W-:Y:S01]  /*11d50*/  HMMA.1688.F32.TF32 R24, R20, R10, R24 ;  /* 0x0000000a1418723c */ /* 0x020fe20000081018 */
[----:B------:R-:W-:Y:S04]  /*11d60*/  STL [R1+0x11e4], R13 ;  /* 0x0011e40d01007387 */ /* 0x000fe80000100800 */
[----:B------:R-:W-:Y:S04]  /*11d70*/  STL [R1+0x11e0], R16 ;  /* 0x0011e01001007387 */ /* 0x000fe80000100800 */
[----:B------:R1:W-:Y:S11]  /*11d80*/  STL [R1+0x11dc], R17 ;  /* 0x0011dc1101007387 */ /* 0x0003f60000100800 */
[----:B------:R-:W-:Y:S04]  /*11d90*/  @!UPT UIADD3 URZ, URZ, URZ, URZ ;  /* 0x0000003f3f3ff290 */ /* 0x000fe8000fffe03f */
[----:B------:R-:W-:Y:S02]  /*11da0*/  IMAD.MOV.U32 R9, RZ, RZ, R26 ;  /* 0x000000ffff097224 */ /* 0x000fe400078e001a */
[----:B------:R-:W-:Y:S02]  /*11db0*/  IMAD.MOV.U32 R28, RZ, RZ, R27 ;  /* 0x000000ffff1c7224 */ /* 0x000fe400078e001b */
[----:B------:R-:W-:Y:S01]  /*11dc0*/  IMAD.MOV.U32 R5, RZ, RZ, R24 ;  /* 0x000000ffff057224 */ /* 0x000fe200078e0018 */
[----:B------:R-:W2:Y:S01]  /*11dd0*/  LDL.LU.64 R26, [R1+0x12d0] ;  /* 0x0012d000011a7983 */ /* 0x000ea20000300a00 */
[----:B------:R-:W-:-:S03]  /*11de0*/  IMAD.MOV.U32 R8, RZ, RZ, R25 ;  /* 0x000000ffff087224 */ /* 0x000fc600078e0019 */
[----:B------:R-:W2:Y:S02]  /*11df0*/  LDL.LU.64 R24, [R1+0x12c8] ;  /* 0x0012c80001187983 */ /* 0x000ea40000300a00 */
[----:B--2---:R-:W-:Y:S02]  /*11e00*/  HMMA.1688.F32.TF32 R20, R20, R6, R24 ;  /* 0x000000061414723c */ /* 0x004fe40000081018 */
[----:B------:R-:W2:Y:S04]  /*11e10*/  LDL.LU.64 R26, [R1+0x12c0] ;  /* 0x0012c000011a7983 */ /* 0x000ea80000300a00 */
[----:B------:R-:W2:Y:S11]  /*11e20*/  LDL.LU.64 R24, [R1+0x12b8] ;  /* 0x0012b80001187983 */ /* 0x000eb60000300a00 */
[----:B------:R-:W-:Y:S07]  /*11e30*/  @!UPT UIADD3 URZ, URZ, URZ, URZ ;  /* 0x0000003f3f3ff290 */ /* 0x000fee000fffe03f */
[----:B-1----:R-:W-:Y:S02]  /*11e40*/  IMAD.MOV.U32 R17, RZ, RZ, R22 ;  /* 0x000000ffff117224 */ /* 0x002fe400078e0016 */
[----:B------:R-:W-:Y:S02]  /*11e50*/  IMAD.MOV.U32 R4, RZ, RZ, R23 ;  /* 0x000000ffff047224 */ /* 0x000fe400078e0017 */
[----:B------:R-:W-:Y:S01]  /*11e60*/  IMAD.MOV.U32 R13, RZ, RZ, R20 ;  /* 0x000000ffff0d7224 */ /* 0x000fe200078e0014 */
[----:B------:R-:W2:Y:S01]  /*11e70*/  LDL.LU.64 R22, [R1+0x12b0] ;  /* 0x0012b00001167983 */ /* 0x000ea20000300a00 */
[----:B------:R-:W-:-:S03]  /*11e80*/  IMAD.MOV.U32 R16, RZ, RZ, R21 ;  /* 0x000000ffff107224 */ /* 0x000fc600078e0015 */
[----:B------:R-:W2:Y:S02]  /*11e90*/  LDL.LU.64 R20, [R1+0x12a8] ;  /* 0x0012a80001147983 */ /* 0x000ea40000300a00 */
[C---:B--2---:R-:W-:Y:S11]  /*11ea0*/  HMMA.1688.F32.TF32 R24, R20.reuse, R18, R24 ;  /* 0x000000121418723c */ /* 0x044ff60000081018 */
[----:B------:R-:W-:Y:S11]  /*11eb0*/  @!UPT UIADD3 URZ, URZ, URZ, URZ ;  /* 0x0000003f3f3ff290 */ /* 0x000ff6000fffe03f */
[----:B------:R-:W-:Y:S01]  /*11ec0*/  @!UPT UIADD3 URZ, URZ, URZ, URZ ;  /* 0x0000003f3f3ff290 */ /* 0x000fe2000fffe03f */
[----:B------:R1:W-:Y:S01]  /*11ed0*/  STL.64 [R1+0xd0], R24 ;  /* 0x0000d01801007387 */ /* 0x0003e20000100a00 */
[----:B------:R-:W-:Y:S02]  /*11ee0*/  IMAD.MOV.U32 R29, RZ, RZ, R26 ;  /* 0x000000ffff1d7224 */ /* 0x000fe400078e001a */
[----:B------:R-:W-:Y:S02]  /*11ef0*/  IMAD.MOV.U32 R2, RZ, RZ, R27 ;  /* 0x000000ffff027224 */ /* 0x000fe400078e001b */
[----:B------:R-:W2:Y:S04]  /*11f00*/  LDL.LU.64 R26, [R1+0x12a0] ;  /* 0x0012a000011a7983 */ /* 0x000ea80000300a00 */
[----:B-1----:R-:W2:Y:S02]  /*11f10*/  LDL.LU.64 R24, [R1+0x1298] ;  /* 0x0012980001187983 */ /* 0x002ea40000300a00 */
[C---:B--2---:R-:W-:Y:S11]  /*11f20*/  HMMA.1688.F32.TF32 R24, R20.reuse, R14, R24 ;  /* 0x0000000e1418723c */ /* 0x044ff60000081018 */
[----:B------:R-:W-:Y:S11]  /*11f30*/  @!UPT UIADD3 URZ, URZ, URZ, URZ ;  /* 0x0000003f3f3ff290 */ /* 0x000ff6000fffe03f */
[----:B------:R-:W-:Y:S01]  /*11f40*/  @!UPT UIADD3 URZ, URZ, URZ, URZ ;  /* 0x0000003f3f3ff290 */ /* 0x000fe2000fffe03f */
        /* <DEDUP_REMOVED lines=12> */
[----:B------:R-:W2:Y:S04]  /*12010*/  LDL.LU.64 R26, [R1+0x1270] ;  /* 0x00127000011a7983 */ /* 0x000ea80000300a00 */
[----:B------:R-:W2:Y:S11]  /*12020*/  LDL.LU.64 R24, [R1+0x1268] ;  /* 0x0012680001187983 */ /* 0x000eb60000300a00 */
[----:B------:R-:W-:Y:S06]  /*12030*/  @!UPT UIADD3 URZ, URZ, URZ, URZ ;  /* 0x0000003f3f3ff290 */ /* 0x000fec000fffe03f */
        /* <DEDUP_REMOVED lines=36> */
[----:B------:R-:W4:Y:S01]  /*12280*/  LDL.LU R11, [R1+0x4c] ;  /* 0x00004c00010b7983 */ /* 0x000f220000300800 */
[----:B--2---:R-:W-:Y:S03]  /*12290*/  HMMA.1688.F32.TF32 R20, R20, R6, R24 ;  /* 0x000000061414723c */ /* 0x004fe60000081018 */
[----:B------:R-:W3:Y:S04]  /*122a0*/  LDL.LU.64 R26, [R1+0x1220] ;  /* 0x00122000011a7983 */ /* 0x000ee80000300a00 */
[----:B------:R-:W3:Y:S04]  /*122b0*/  LDL.LU.64 R24, [R1+0x1218] ;  /* 0x0012180001187983 */ /* 0x000ee80000300a00 */
[----:B------:R-:W-:Y:S04]  /*122c0*/  STL.64 [R1+0x11f0], R6 ;  /* 0x0011f00601007387 */ /* 0x000fe80000100a00 */
[----:B------:R1:W-:Y:S08]  /*122d0*/  STL.64 [R1+0x11e8], R4 ;  /* 0x0011e80401007387 */ /* 0x0003f00000100a00 */
[----:B------:R2:W-:Y:S04]  /*122e0*/  STL.64 [R1+0x60], R20 ;  /* 0x0000601401007387 */ /* 0x0005e80000100a00 */
[----:B------:R5:W-:Y:S04]  /*122f0*/  STL.64 [R1+0x68], R22 ;  /* 0x0000681601007387 */ /* 0x000be80000100a00 */
[----:B-1----:R-:W4:Y:S04]  /*12300*/  LDL.LU R4, [R1+0x30] ;  /* 0x0000300001047983 */ /* 0x002f280000300800 */
[----:B------:R-:W4:Y:S04]  /*12310*/  LDL.LU R5, [R1+0x34] ;  /* 0x0000340001057983 */ /* 0x000f280000300800 */
[----:B------:R-:W4:Y:S04]  /*12320*/  LDL.LU R6, [R1+0x38] ;  /* 0x0000380001067983 */ /* 0x000f280000300800 */
[----:B------:R-:W4:Y:S04]  /*12330*/  LDL.LU R7, [R1+0x3c] ;  /* 0x00003c0001077983 */ /* 0x000f280000300800 */
[----:B--2---:R-:W2:Y:S04]  /*12340*/  LDL.LU R20, [R1+0x20] ;  /* 0x0000200001147983 */ /* 0x004ea80000300800 */
[----:B------:R-:W2:Y:S04]  /*12350*/  LDL.LU R21, [R1+0x24] ;  /* 0x0000240001157983 */ /* 0x000ea80000300800 */
[----:B-----5:R-:W2:Y:S04]  /*12360*/  LDL.LU R22, [R1+0x28] ;  /* 0x0000280001167983 */ /* 0x020ea80000300800 */
[----:B------:R-:W2:Y:S01]  /*12370*/  LDL.LU R23, [R1+0x2c] ;  /* 0x00002c0001177983 */ /* 0x000ea20000300800 */
[C---:B---3--:R-:W-:Y:S11]  /*12380*/  HMMA.1688.F32.TF32 R12, R24.reuse, R18, R12 ;  /* 0x00000012180c723c */ /* 0x048ff6000008100c */
[----:B------:R-:W-:Y:S11]  /*12390*/  @!UPT UIADD3 URZ, URZ, URZ, URZ ;  /* 0x0000003f3f3ff290 */ /* 0x000ff6000fffe03f */
[----:B------:R-:W-:Y:S01]  /*123a0*/  @!UPT UIADD3 URZ, URZ, URZ, URZ ;  /* 0x0000003f3f3ff290 */ /* 0x000fe2000fffe03f */
[----:B------:R-:W-:Y:S04]  /*123b0*/  STL.64 [R1+0x50], R12 ;  /* 0x0000500c01007387 */ /* 0x000fe80000100a00 */
[----:B------:R1:W-:Y:S04]  /*123c0*/  STL.64 [R1+0x58], R14 ;  /* 0x0000580e01007387 */ /* 0x0003e80000100a00 */
[----:B-1----:R-:W4:Y:S04]  /*123d0*/  LDL.LU.64 R14, [R1+0x1210] ;  /* 0x00121000010e7983 */ /* 0x002f280000300a00 */
[----:B------:R-:W3:Y:S01]  /*123e0*/  LDL.LU.64 R12, [R1+0x1208] ;  /* 0x00120800010c7983 */ /* 0x000ee20000300a00 */
[C---:B----4-:R-:W-:Y:S11]  /*123f0*/  HMMA.1688.F32.TF32 R8, R24.reuse, R14, R8 ;  /* 0x0000000e1808723c */ /* 0x050ff60000081008 */
[----:B------:R-:W-:Y:S11]  /*12400*/  @!UPT UIADD3 URZ, URZ, URZ, URZ ;  /* 0x0000003f3f3ff290 */ /* 0x000ff6000fffe03f */
[----:B------:R-:W-:Y:S01]  /*12410*/  @!UPT UIADD3 URZ, URZ, URZ, URZ ;  /* 0x0000003f3f3ff290 */ /* 0x000fe2000fffe03f */
[----:B------:R-:W-:Y:S04]  /*12420*/  STL.64 [R1+0x40], R8 ;  /* 0x0000400801007387 */ /* 0x000fe80000100a00 */
[----:B------:R1:W-:Y:S04]  /*12430*/  STL.64 [R1+0x48], R10 ;  /* 0x0000480a01007387 */ /* 0x0003e80000100a00 */
[----:B-1----:R-:W4:Y:S04]  /*12440*/  LDL.LU.64 R10, [R1+0x1200] ;  /* 0x00120000010a7983 */ /* 0x002f280000300a00 */
[----:B------:R-:W5:Y:S01]  /*12450*/  LDL.LU.64 R8, [R1+0x11f8] ;  /* 0x0011f80001087983 */ /* 0x000f620000300a00 */
[C---:B----4-:R-:W-:Y:S11]  /*12460*/  HMMA.1688.F32.TF32 R4, R24.reuse, R10, R4 ;  /* 0x0000000a1804723c */ /* 0x050ff60000081004 */
[----:B------:R-:W-:Y:S11]  /*12470*/  @!UPT UIADD3 URZ, URZ, URZ, URZ ;  /* 0x0000003f3f3ff290 */ /* 0x000ff6000fffe03f */
[----:B------:R-:W-:Y:S01]  /*12480*/  @!UPT UIADD3 URZ, URZ, URZ, URZ ;  /* 0x0000003f3f3ff290 */ /* 0x000fe2000fffe03f */
[----:B------:R-:W-:Y:S04]  /*12490*/  STL.64 [R1+0x10], R4 ;  /* 0x0000100401007387 */ /* 0x000fe80000100a00 */
[----:B------:R1:W-:Y:S04]  /*124a0*/  STL.64 [R1+0x18], R6 ;  /* 0x0000180601007387 */ /* 0x0003e80000100a00 */
[----:B-1----:R-:W2:Y:S04]  /*124b0*/  LDL.LU.64 R6, [R1+0x11f0] ;  /* 0x0011f00001067983 */ /* 0x002ea80000300a00 */
[----:B------:R-:W4:Y:S01]  /*124c0*/  LDL.LU.64 R4, [R1+0x11e8] ;  /* 0x0011e80001047983 */ /* 0x000f220000300a00 */
[----:B--2---:R-:W-:Y:S03]  /*124d0*/  HMMA.1688.F32.TF32 R24, R24, R6, R20 ;  /* 0x000000061818723c */ /* 0x004fe60000081014 */
[----:B------:R-:W-:Y:S04]  /*124e0*/  LDS R20, [R3+0x18000] ;  /* 0x0180000003147984 */ /* 0x000fe80000000800 */
[----:B------:R-:W-:Y:S04]  /*124f0*/  LDS R22, [R3+0x1a000] ;  /* 0x01a0000003167984 */ /* 0x000fe80000000800 */
[----:B------:R-:W-:Y:S04]  /*12500*/  LDS R21, [R0+0x18000] ;  /* 0x0180000000157984 */ /* 0x000fe80000000800 */
[----:B------:R-:W-:Y:S08]  /*12510*/  LDS R23, [R0+0x1a000] ;  /* 0x01a0000000177984 */ /* 0x000ff00000000800 */
[----:B------:R-:W-:Y:S04]  /*12520*/  STL.64 [R1], R24 ;  /* 0x0000001801007387 */ /* 0x000fe80000100a00 */
[----:B------:R-:W-:Y:S04]  /*12530*/  STL.64 [R1+0x8], R26 ;  /* 0x0000081a01007387 */ /* 0x000fe80000100a00 */
[----:B------:R-:W-:Y:S04]  /*12540*/  LDS R26, [R3+0x1a200] ;  /* 0x01a20000031a7984 */ /* 0x000fe80000000800 */
[----:B------:R-:W1:Y:S04]  /*12550*/  LDS R27, [R0+0x1a200] ;  /* 0x01a20000001b7984 */ /* 0x000e680000000800 */
[----:B------:R-:W-:Y:S04]  /*12560*/  LDS R24, [R3+0x18200] ;  /* 0x0182000003187984 */ /* 0x000fe80000000800 */
[----:B------:R-:W2:Y:S04]  /*12570*/  LDS R25, [R0+0x18200] ;  /* 0x0182000000197984 */ /* 0x000ea80000000800 */
[----:B-1----:R1:W-:Y:S04]  /*12580*/  STL.64 [R1+0x1190], R26 ;  /* 0x0011901a01007387 */ /* 0x0023e80000100a00 */
[----:B--2---:R3:W-:Y:S01]  /*12590*/  STL.64 [R1+0x1188], R24 ;  /* 0x0011881801007387 */ /* 0x0047e20000100a00 */
[----:B-1----:R-:W-:-:S02]  /*125a0*/  IMAD.MOV.U32 R26, RZ, RZ, R17 ;  /* 0x000000ffff1a7224 */ /* 0x002fc400078e0011 */
[----:B----4-:R-:W-:Y:S02]  /*125b0*/  IMAD.MOV.U32 R27, RZ, RZ, R4 ;  /* 0x000000ffff1b7224 */ /* 0x010fe400078e0004 */
[----:B---3--:R-:W-:Y:S02]  /*125c0*/  IMAD.MOV.U32 R24, RZ, RZ, R13 ;  /* 0x000000ffff187224 */ /* 0x008fe400078e000d */
[----:B------:R-:W2:Y:S01]  /*125d0*/  LDL.LU R13, [R1+0x11e4] ;  /* 0x0011e400010d7983 */ /* 0x000ea20000300800 */
[----:B------:R-:W-:-:S03]  /*125e0*/  IMAD.MOV.U32 R25, RZ, RZ, R16 ;  /* 0x000000ffff197224 */ /* 0x000fc600078e0010 */
[----:B------:R-:W3:Y:S04]  /*125f0*/  LDL.LU R16, [R1+0x11e0] ;  /* 0x0011e00001107983 */ /* 0x000ee80000300800 */
[----:B------:R-:W4:Y:S04]  /*12600*/  LDL.LU R17, [R1+0x11dc] ;  /* 0x0011dc0001117983 */ /* 0x000f280000300800 */
[----:B------:R-:W2:Y:S04]  /*12610*/  LDL.LU R4, [R1+0x11d8] ;  /* 0x0011d80001047983 */ /* 0x000ea80000300800 */
[----:B------:R5:W-:Y:S04]  /*12620*/  STL.64 [R1+0x11a0], R26 ;  /* 0x0011a01a01007387 */ /* 0x000be80000100a00 */
[----:B------:R1:W-:Y:S01]  /*12630*/  STL.64 [R1+0x1198], R24 ;  /* 0x0011981801007387 */ /* 0x0003e20000100a00 */
[----:B-----5:R-:W-:-:S02]  /*12640*/  IMAD.MOV.U32 R26, RZ, RZ, R9 ;  /* 0x000000ffff1a7224 */ /* 0x020fc400078e0009 */
[----:B-1----:R-:W-:Y:S02]  /*12650*/  IMAD.MOV.U32 R24, RZ, RZ, R5 ;  /* 0x000000ffff187224 */ /* 0x002fe400078e0005 */
[----:B------:R-:W5:Y:S01]  /*12660*/  LDL.LU R5, [R1+0x11d4] ;  /* 0x0011d40001057983 */ /* 0x000f620000300800 */
[----:B------:R-:W-:Y:S02]  /*12670*/  IMAD.MOV.U32 R25, RZ, RZ, R8 ;  /* 0x000000ffff197224 */ /* 0x000fe400078e0008 */
[----:B------:R-:W-:Y:S01]  /*12680*/  IMAD.MOV.U32 R27, RZ, RZ, R28 ;  /* 0x000000ffff1b7224 */ /* 0x000fe200078e001c */
[----:B------:R-:W5:Y:S04]  /*12690*/  LDL.LU R8, [R1+0x11d0] ;  /* 0x0011d00001087983 */ /* 0x000f680000300800 */
[----:B------:R-:W5:Y:S04]  /*126a0*/  LDL.LU R9, [R1+0x11cc] ;  /* 0x0011cc0001097983 */ /* 0x000f680000300800 */
[----:B------:R-:W5:Y:S04]  /*126b0*/  LDL.LU R28, [R1+0x11c8] ;  /* 0x0011c800011c7983 */ /* 0x000f680000300800 */
[----:B------:R1:W-:Y:S04]  /*126c0*/  STL.64 [R1+0x11b0], R26 ;  /* 0x0011b01a01007387 */ /* 0x0003e80000100a00 */
[----:B------:R3:W-:Y:S01]  /*126d0*/  STL.64 [R1+0x11a8], R24 ;  /* 0x0011a81801007387 */ /* 0x0007e20000100a00 */
[----:B-1----:R-:W-:-:S02]  /*126e0*/  IMAD.MOV.U32 R27, RZ, RZ, R12 ;  /* 0x000000ffff1b7224 */ /* 0x002fc400078e000c */
[----:B---3--:R-:W-:Y:S02]  /*126f0*/  IMAD.MOV.U32 R25, RZ, RZ, R16 ;  /* 0x000000ffff197224 */ /* 0x008fe400078e0010 */
[----:B----4-:R-:W-:Y:S02]  /*12700*/  IMAD.MOV.U32 R24, RZ, RZ, R17 ;  /* 0x000000ffff187224 */ /* 0x010fe400078e0011 */
[----:B--2---:R-:W-:-:S05]  /*12710*/  IMAD.MOV.U32 R26, RZ, RZ, R13 ;  /* 0x000000ffff1a7224 */ /* 0x004fca00078e000d */
[----:B------:R1:W-:Y:S04]  /*12720*/  STL.64 [R1+0x11c0], R26 ;  /* 0x0011c01a01007387 */ /* 0x0003e80000100a00 */
[----:B------:R2:W-:Y:S01]  /*12730*/  STL.64 [R1+0x11b8], R24 ;  /* 0x0011b81801007387 */ /* 0x0005e20000100a00 */
[----:B-1----:R-:W-:-:S03]  /*12740*/  IMAD.MOV.U32 R27, RZ, RZ, R4 ;  /* 0x000000ffff1b7224 */ /* 0x002fc600078e0004 */
[----:B-----5:R-:W1:Y:S01]  /*12750*/  LDSM.16.M88.4 R16, [R28+0x80080] ;  /* 0x080080001c10783b */ /* 0x020e620000000200 */
[----:B--2---:R-:W-:Y:S02]  /*12760*/  IMAD.MOV.U32 R24, RZ, RZ, R9 ;  /* 0x000000ffff187224 */ /* 0x004fe400078e0009 */
[----:B------:R-:W-:Y:S01]  /*12770*/  IMAD.MOV.U32 R25, RZ, RZ, R8 ;  /* 0x000000ffff197224 */ /* 0x000fe200078e0008 */
[----:B------:R-:W-:Y:S01]  /*12780*/  LDSM.16.M88.4 R12, [R28+0x82080] ;  /* 0x082080001c0c783b */ /* 0x000fe20000000200 */
[----:B------:R-:W-:-:S03]  /*12790*/  IMAD.MOV.U32 R26, RZ, RZ, R5 ;  /* 0x000000ffff1a7224 */ /* 0x000fc600078e0005 */
[----:B------:R-:W2:Y:S04]  /*127a0*/  LDSM.16.M88.4 R8, [R28+0x84080] ;  /* 0x084080001c08783b */ /* 0x000ea80000000200 */
[----:B------:R-:W3:Y:S01]  /*127b0*/  LDSM.16.M88.4 R4, [R28+0x86080] ;  /* 0x086080001c04783b */ /* 0x000ee20000000200 */
[C---:B-1----:R-:W-:Y:S03]  /*127c0*/  HMMA.1688.F32.TF32 R24, R20.reuse, R16, R24 ;  /* 0x000000101418723c */ /* 0x042fe60000081018 */
[----:B------:R-:W-:Y:S04]  /*127d0*/  STL [R1+0x1104], R18 ;  /* 0x0011041201007387 */ /* 0x000fe80000100800 */
[----:B------:R-:W-:Y:S04]  /*127e0*/  STL [R1+0x1100], R19 ;  /* 0x0011001301007387 */ /* 0x000fe80000100800 */
[----:B--2---:R-:W-:Y:S04]  /*127f0*/  STL [R1+0x1078], R10 ;  /* 0x0010780a01007387 */ /* 0x004fe80000100800 */
[----:B------:R-:W-:Y:S04]  /*12800*/  STL [R1+0x1074], R11 ;  /* 0x0010740b01007387 */ /* 0x000fe80000100800 */
[----:B---3--:R-:W-:Y:S04]  /*12810*/  STL [R1+0x107c], R6 ;  /* 0x00107c0601007387 */ /* 0x008fe80000100800 */
        /* <DEDUP_REMOVED lines=84> */
[----:B------:R-:W-:Y:S04]  /*12d60*/  STL [R1+0x10b0], R10 ;  /* 0x0010b00a01007387 */ /* 0x000fe80000100800 */
[----:B------:R1:W-:Y:S01]  /*12d70*/  STL [R1+0x10ac], R11 ;  /* 0x0010ac0b01007387 */ /* 0x0003e20000100800 */
[C---:B---3--:R-:W-:Y:S08]  /*12d80*/  HMMA.1688.F32.TF32 R20, R24.reuse, R4, R20 ;  /* 0x000000041814723c */ /* 0x048ff00000081014 */
[----:B--2---:R-:W-:Y:S01]  /*12d90*/  HMMA.1688.F32.TF32 R12, R24, R8, R12 ;  /* 0x00000008180c723c */ /* 0x004fe2000008100c */
[----:B------:R-:W-:Y:S04]  /*12da0*/  LDS R26, [R3+0x1a600] ;  /* 0x01a60000031a7984 */ /* 0x000fe80000000800 */
[----:B------:R-:W2:Y:S04]  /*12db0*/  LDS R27, [R0+0x1a600] ;  /* 0x01a60000001b7984 */ /* 0x000ea80000000800 */
[----:B------:R-:W-:Y:S04]  /*12dc0*/  LDS R24, [R3+0x18600] ;  /* 0x0186000003187984 */ /* 0x000fe80000000800 */
[----:B------:R-:W3:Y:S03]  /*12dd0*/  LDS R25, [R0+0x18600] ;  /* 0x0186000000197984 */ /* 0x000ee60000000800 */
[----:B-1----:R-:W-:-:S02]  /*12de0*/  IMAD.MOV.U32 R11, RZ, RZ, R23 ;  /* 0x000000ffff0b7224 */ /* 0x002fc400078e0017 */
[----:B------:R-:W-:Y:S01]  /*12df0*/  IMAD.MOV.U32 R10, RZ, RZ, R22 ;  /* 0x000000ffff0a7224 */ /* 0x000fe200078e0016 */
[----:B------:R-:W-:Y:S01]  /*12e00*/  LDS R23, [R0+0x1a400] ;  /* 0x01a4000000177984 */ /* 0x000fe20000000800 */
[----:B------:R-:W-:-:S03]  /*12e10*/  IMAD.MOV.U32 R6, RZ, RZ, R21 ;  /* 0x000000ffff067224 */ /* 0x000fc600078e0015 */
[----:B------:R-:W-:Y:S01]  /*12e20*/  LDS R22, [R3+0x1a400] ;  /* 0x01a4000003167984 */ /* 0x000fe20000000800 */
[----:B------:R-:W-:-:S03]  /*12e30*/  IMAD.MOV.U32 R7, RZ, RZ, R12 ;  /* 0x000000ffff077224 */ /* 0x000fc600078e000c */
[----:B------:R-:W-:Y:S01]  /*12e40*/  LDS R21, [R0+0x18400] ;  /* 0x0184000000157984 */ /* 0x000fe20000000800 */
[----:B------:R-:W-:Y:S02]  /*12e50*/  IMAD.MOV.U32 R2, RZ, RZ, R15 ;  /* 0x000000ffff027224 */ /* 0x000fe400078e000f */
[----:B------:R-:W-:Y:S01]  /*12e60*/  IMAD.MOV.U32 R29, RZ, RZ, R13 ;  /* 0x000000ffff1d7224 */ /* 0x000fe200078e000d */
[----:B------:R-:W4:Y:S01]  /*12e70*/  LDL.LU R12, [R1+0x90] ;  /* 0x00009000010c7983 */ /* 0x000f220000300800 */
[----:B------:R-:W-:-:S03]  /*12e80*/  IMAD.MOV.U32 R28, RZ, RZ, R14 ;  /* 0x000000ffff1c7224 */ /* 0x000fc600078e000e */
[----:B------:R-:W4:Y:S04]  /*12e90*/  LDL.LU R13, [R1+0x94] ;  /* 0x00009400010d7983 */ /* 0x000f280000300800 */
[----:B------:R-:W4:Y:S04]  /*12ea0*/  LDL.LU R14, [R1+0x98] ;  /* 0x00009800010e7983 */ /* 0x000f280000300800 */
[----:B------:R-:W4:Y:S04]  /*12eb0*/  LDL.LU R15, [R1+0x9c] ;  /* 0x00009c00010f7983 */ /* 0x000f280000300800 */
[----:B------:R-:W-:Y:S04]  /*12ec0*/  STL [R1+0x10c4], R2 ;  /* 0x0010c40201007387 */ /* 0x000fe80000100800 */
[----:B------:R-:W-:Y:S04]  /*12ed0*/  STL [R1+0x10c0], R28 ;  /* 0x0010c01c01007387 */ /* 0x000fe80000100800 */
[----:B------:R-:W-:Y:S04]  /*12ee0*/  STL [R1+0x10bc], R29 ;  /* 0x0010bc1d01007387 */ /* 0x000fe80000100800 */
[----:B------:R-:W-:Y:S04]  /*12ef0*/  STL [R1+0x10b8], R7 ;  /* 0x0010b80701007387 */ /* 0x000fe80000100800 */
[----:B------:R-:W-:Y:S04]  /*12f00*/  STL [R1+0xa0], R20 ;  /* 0x0000a01401007387 */ /* 0x000fe80000100800 */
[----:B------:R-:W-:Y:S04]  /*12f10*/  STL [R1+0x10d0], R11 ;  /* 0x0010d00b01007387 */ /* 0x000fe80000100800 */
[----:B------:R-:W-:Y:S04]  /*12f20*/  STL [R1+0x10cc], R10 ;  /* 0x0010cc0a01007387 */ /* 0x000fe80000100800 */
[----:B------:R-:W-:Y:S04]  /*12f30*/  STL [R1+0x10c8], R6 ;  /* 0x0010c80601007387 */ /* 0x000fe80000100800 */
[----:B--2---:R-:W-:Y:S04]  /*12f40*/  STL.64 [R1+0x1130], R26 ;  /* 0x0011301a01007387 */ /* 0x004fe80000100a00 */
[----:B---3--:R1:W-:Y:S04]  /*12f50*/  STL.64 [R1+0x1128], R24 ;  /* 0x0011281801007387 */ /* 0x0083e80000100a00 */
[----:B------:R-:W4:Y:S04]  /*12f60*/  LDS R20, [R3+0x18400] ;  /* 0x0184000003147984 */ /* 0x000f280000000800 */
[----:B-1----:R-:W2:Y:S04]  /*12f70*/  LDL.LU R24, [R1+0x60] ;  /* 0x0000600001187983 */ /* 0x002ea80000300800 */
[----:B------:R-:W2:Y:S04]  /*12f80*/  LDL.LU R25, [R1+0x64] ;  /* 0x0000640001197983 */ /* 0x000ea80000300800 */
[----:B------:R-:W3:Y:S04]  /*12f90*/  LDL.LU R26, [R1+0x68] ;  /* 0x00006800011a7983 */ /* 0x000ee80000300800 */
[----:B------:R-:W3:Y:S04]  /*12fa0*/  LDL.LU R27, [R1+0x6c] ;  /* 0x00006c00011b7983 */ /* 0x000ee80000300800 */
[----:B---3--:R-:W-:Y:S04]  /*12fb0*/  STL.64 [R1+0x1140], R26 ;  /* 0x0011401a01007387 */ /* 0x008fe80000100a00 */
[----:B--2---:R1:W-:Y:S04]  /*12fc0*/  STL.64 [R1+0x1138], R24 ;  /* 0x0011381801007387 */ /* 0x0043e80000100a00 */
[----:B-1----:R-:W2:Y:S04]  /*12fd0*/  LDL.LU R24, [R1+0x70] ;  /* 0x0000700001187983 */ /* 0x002ea80000300800 */
[----:B------:R-:W2:Y:S04]  /*12fe0*/  LDL.LU R25, [R1+0x74] ;  /* 0x0000740001197983 */ /* 0x000ea80000300800 */
[----:B------:R-:W3:Y:S04]  /*12ff0*/  LDL.LU R26, [R1+0x78] ;  /* 0x00007800011a7983 */ /* 0x000ee80000300800 */
[----:B------:R-:W3:Y:S01]  /*13000*/  LDL.LU R27, [R1+0x7c] ;  /* 0x00007c00011b7983 */ /* 0x000ee20000300800 */
[C---:B----4-:R-:W-:Y:S11]  /*13010*/  HMMA.1688.F32.TF32 R12, R20.reuse, R16, R12 ;  /* 0x00000010140c723c */ /* 0x050ff6000008100c */
[----:B------:R-:W-:Y:S11]  /*13020*/  @!UPT UIADD3 URZ, URZ, URZ, URZ ;  /* 0x0000003f3f3ff290 */ /* 0x000ff6000fffe03f */
[----:B------:R-:W-:Y:S02]  /*13030*/  @!UPT UIADD3 URZ, URZ, URZ, URZ ;  /* 0x0000003f3f3ff290 */ /* 0x000fe4000fffe03f */
[----:B------:R-:W-:Y:S02]  /*13040*/  IMAD.MOV.U32 R29, RZ, RZ, R14 ;  /* 0x000000ffff1d7224 */ /* 0x000fe400078e000e */
[----:B------:R-:W-:Y:S02]  /*13050*/  IMAD.MOV.U32 R7, RZ, RZ, R15 ;  /* 0x000000ffff077224 */ /* 0x000fe400078e000f */
[----:B------:R-:W-:Y:S02]  /*13060*/  IMAD.MOV.U32 R2, RZ, RZ, R12 ;  /* 0x000000ffff027224 */ /* 0x000fe400078e000c */
[----:B------:R-:W-:Y:S01]  /*13070*/  IMAD.MOV.U32 R28, RZ, RZ, R13 ;  /* 0x000000ffff1c7224 */ /* 0x000fe200078e000d */
[----:B---3--:R-:W-:Y:S04]  /*13080*/  STL.64 [R1+0x1150], R26 ;  /* 0x0011501a01007387 */ /* 0x008fe80000100a00 */
[----:B--2---:R1:W-:Y:S04]  /*13090*/  STL.64 [R1+0x1148], R24 ;  /* 0x0011481801007387 */ /* 0x0043e80000100a00 */
        /* <DEDUP_REMOVED lines=404> */
[----:B-1----:R-:W-:Y:S03]  /*149e0*/  HMMA.1688.F32.TF32 R24, R20, R16, R24 ;  /* 0x000000101418723c */ /* 0x002fe60000081018 */
[----:B------:R-:W-:Y:S04]  /*149f0*/  STL [R1+0xe9c], R18 ;  /* 0x000e9c1201007387 */ /* 0x000fe80000100800 */
[----:B------:R-:W-:Y:S04]  /*14a00*/  STL [R1+0xe98], R19 ;  /* 0x000e981301007387 */ /* 0x000fe80000100800 */
[----:B--2---:R-:W-:Y:S04]  /*14a10*/  STL [R1+0xe24], R10 ;  /* 0x000e240a01007387 */ /* 0x004fe80000100800 */
[----:B------:R-:W-:Y:S04]  /*14a20*/  STL [R1+0xe20], R11 ;  /* 0x000e200b01007387 */ /* 0x000fe80000100800 */
[----:B---3--:R-:W-:Y:S04]  /*14a30*/  STL [R1+0xe1c], R6 ;  /* 0x000e1c0601007387 */ /* 0x008fe80000100800 */
[----:B------:R-:W-:Y:S04]  /*14a40*/  STL [R1+0xe18], R7 ;  /* 0x000e180701007387 */ /* 0x000fe80000100800 */
[----:B------:R1:W-:Y:S04]  /*14a50*/  STL [R1+0xb10], R29 ;  /* 0x000b101d01007387 */ /* 0x0003e80000100800 */
[----:B------:R-:W-:Y:S04]  /*14a60*/  STL.64 [R1+0x90], R24 ;  /* 0x0000901801007387 */ /* 0x000fe80000100a00 */
[----:B------:R2:W-:Y:S01]  /*14a70*/  STL [R1+0x98], R26 ;  /* 0x0000981a01007387 */ /* 0x0005e20000100800 */
[----:B-1----:R-:W-:-:S03]  /*14a80*/  IMAD.MOV.U32 R29, RZ, RZ, R27 ;  /* 0x000000ffff1d7224 */ /* 0x002fc600078e001b */
[----:B--2---:R-:W2:Y:S04]  /*14a90*/  LDL.LU.64 R26, [R1+0xf58] ;  /* 0x000f5800011a7983 */ /* 0x004ea80000300a00 */
        /* <DEDUP_REMOVED lines=33> */
[----:B------:R1:W-:Y:S01]  /*14cb0*/  STL.64 [R1+0x50], R20 ;  /* 0x0000501401007387 */ /* 0x0003e20000100a00 */
        /* <DEDUP_REMOVED lines=30> */
[----:B------:R2:W-:Y:S01]  /*14ea0*/  STL.64 [R1+0x120], R20 ;  /* 0x0001201401007387 */ /* 0x0005e20000100a00 */
[----:B-1----:R-:W-:Y:S02]  /*14eb0*/  IMAD.MOV.U32 R11, RZ, RZ, R22 ;  /* 0x000000ffff0b7224 */ /* 0x002fe400078e0016 */
[----:B---3--:R-:W-:Y:S02]  /*14ec0*/  IMAD.MOV.U32 R10, RZ, RZ, R23 ;  /* 0x000000ffff0a7224 */ /* 0x008fe400078e0017 */
        /* <DEDUP_REMOVED lines=18> */
[----:B------:R-:W-:Y:S04]  /*14ff0*/  LDS R23, [R0+0x22400] ;  /* 0x0224000000177984 */ /* 0x000fe80000000800 */
[----:B------:R-:W-:Y:S01]  /*15000*/  LDS R22, [R3+0x22400] ;  /* 0x0224000003167984 */ /* 0x000fe20000000800 */
[----:B------:R-:W-:Y:S02]  /*15010*/  IMAD.MOV.U32 R6, RZ, RZ, R12 ;  /* 0x000000ffff067224 */ /* 0x000fe400078e000c */
[----:B------:R-:W-:Y:S01]  /*15020*/  IMAD.MOV.U32 R2, RZ, RZ, R15 ;  /* 0x000000ffff027224 */ /* 0x000fe200078e000f */
[----:B------:R-:W4:Y:S01]  /*15030*/  LDL.LU R12, [R1+0x150] ;  /* 0x00015000010c7983 */ /* 0x000f220000300800 */
[----:B------:R-:W-:-:S02]  /*15040*/  IMAD.MOV.U32 R7, RZ, RZ, R13 ;  /* 0x000000ffff077224 */ /* 0x000fc400078e000d */
[----:B------:R-:W-:Y:S01]  /*15050*/  IMAD.MOV.U32 R28, RZ, RZ, R14 ;  /* 0x000000ffff1c7224 */ /* 0x000fe200078e000e */
[----:B------:R-:W4:Y:S04]  /*15060*/  LDL.LU R13, [R1+0x154] ;  /* 0x00015400010d7983 */ /* 0x000f280000300800 */
[----:B------:R-:W4:Y:S04]  /*15070*/  LDL.LU R14, [R1+0x158] ;  /* 0x00015800010e7983 */ /* 0x000f280000300800 */
[----:B------:R-:W4:Y:S04]  /*15080*/  LDL.LU R15, [R1+0x15c] ;  /* 0x00015c00010f7983 */ /* 0x000f280000300800 */
[----:B------:R-:W-:Y:S04]  /*15090*/  STL [R1+0xe64], R2 ;  /* 0x000e640201007387 */ /* 0x000fe80000100800 */
[----:B------:R-:W-:Y:S04]  /*150a0*/  STL [R1+0xe60], R28 ;  /* 0x000e601c01007387 */ /* 0x000fe80000100800 */
[----:B------:R-:W-:Y:S04]  /*150b0*/  STL [R1+0xe5c], R7 ;  /* 0x000e5c0701007387 */ /* 0x000fe80000100800 */
[----:B------:R-:W-:Y:S04]  /*150c0*/  STL [R1+0xe58], R6 ;  /* 0x000e580601007387 */ /* 0x000fe80000100800 */
[----:B------:R-:W-:Y:S04]  /*150d0*/  STL.64 [R1+0xd0], R20 ;  /* 0x0000d01401007387 */ /* 0x000fe80000100a00 */
[----:B------:R-:W-:Y:S04]  /*150e0*/  STL [R1+0xe6c], R11 ;  /* 0x000e6c0b01007387 */ /* 0x000fe80000100800 */
[----:B------:R-:W-:Y:S04]  /*150f0*/  STL [R1+0xe68], R10 ;  /* 0x000e680a01007387 */ /* 0x000fe80000100800 */
[----:B--2---:R-:W-:Y:S04]  /*15100*/  STL.64 [R1+0xec8], R26 ;  /* 0x000ec81a01007387 */ /* 0x004fe80000100a00 */
[----:B---3--:R1:W-:Y:S04]  /*15110*/  STL.64 [R1+0xec0], R24 ;  /* 0x000ec01801007387 */ /* 0x0083e80000100a00 */
[----:B------:R-:W-:Y:S04]  /*15120*/  LDS R20, [R3+0x20400] ;  /* 0x0204000003147984 */ /* 0x000fe80000000800 */
        /* <DEDUP_REMOVED lines=34> */
[----:B------:R-:W-:Y:S02]  /*15350*/  IMAD.MOV.U32 R11, RZ, RZ, R26 ;  /* 0x000000ffff0b7224 */ /* 0x000fe400078e001a */
[----:B------:R-:W-:Y:S02]  /*15360*/  IMAD.MOV.U32 R10, RZ, RZ, R27 ;  /* 0x000000ffff0a7224 */ /* 0x000fe400078e001b */
        /* <DEDUP_REMOVED lines=24> */
[----:B------:R-:W-:Y:S04]  /*154f0*/  STL [R1+0xe8c], R6 ;  /* 0x000e8c0601007387 */ /* 0x000fe80000100800 */
        /* <DEDUP_REMOVED lines=31> */
[----:B-1----:R-:W3:Y:S01]  /*156f0*/  LDL.LU R14, [R1+0x98] ;  /* 0x00009800010e7983 */ /* 0x002ee20000300800 */
[C---:B--2---:R-:W-:Y:S03]  /*15700*/  HMMA.1688.F32.TF32 R8, R24.reuse, R8, R4 ;  /* 0x000000081808723c */ /* 0x044fe60000081004 */
[----:B------:R-:W5:Y:S05]  /*15710*/  LDL.LU.64 R4, [R1+0xea0] ;  /* 0x000ea00001047983 */ /* 0x000f6a0000300a00 */
[----:B-----5:R-:W-:Y:S01]  /*15720*/  HMMA.1688.F32.TF32 R4, R24, R4, R20 ;  /* 0x000000041804723c */ /* 0x020fe20000081014 */
[----:B------:R-:W-:Y:S04]  /*15730*/  LDS R22, [R3+0x26400] ;  /* 0x0264000003167984 */ /* 0x000fe80000000800 */
[----:B------:R-:W-:Y:S04]  /*15740*/  LDS R23, [R0+0x26400] ;  /* 0x0264000000177984 */ /* 0x000fe80000000800 */
[----:B------:R-:W-:Y:S04]  /*15750*/  LDS R20, [R3+0x24400] ;  /* 0x0244000003147984 */ /* 0x000fe80000000800 */
[----:B------:R-:W-:Y:S04]  /*15760*/  LDS R21, [R0+0x24400] ;  /* 0x0244000000157984 */ /* 0x000fe80000000800 */
[----:B------:R-:W-:Y:S04]  /*15770*/  LDS R26, [R3+0x26600] ;  /* 0x02660000031a7984 */ /* 0x000fe80000000800 */
[----:B------:R-:W-:Y:S04]  /*15780*/  LDS R27, [R0+0x26600] ;  /* 0x02660000001b7984 */ /* 0x000fe80000000800 */
[----:B------:R-:W-:Y:S04]  /*15790*/  STL.64 [R1+0x20], R4 ;  /* 0x0000200401007387 */ /* 0x000fe80000100a00 */
[----:B------:R-:W1:Y:S04]  /*157a0*/  LDS R4, [R3+0x24000] ;  /* 0x0240000003047984 */ /* 0x000e680000000800 */
[----:B------:R-:W-:Y:S04]  /*157b0*/  STL.64 [R1+0x30], R8 ;  /* 0x0000300801007387 */ /* 0x000fe80000100a00 */
[----:B------:R-:W-:Y:S04]  /*157c0*/  STL.64 [R1+0x38], R10 ;  /* 0x0000380a01007387 */ /* 0x000fe80000100a00 */
[----:B------:R-:W-:Y:S04]  /*157d0*/  STL [R1+0x28], R6 ;  /* 0x0000280601007387 */ /* 0x000fe80000100800 */
[----:B------:R-:W2:Y:S04]  /*157e0*/  LDS R6, [R3+0x26000] ;  /* 0x0260000003067984 */ /* 0x000ea80000000800 */
[----:B------:R-:W4:Y:S04]  /*157f0*/  LDS R5, [R0+0x24000] ;  /* 0x0240000000057984 */ /* 0x000f280000000800 */
[----:B------:R-:W-:Y:S04]  /*15800*/  LDS R24, [R3+0x24600] ;  /* 0x0246000003187984 */ /* 0x000fe80000000800 */
[----:B------:R-:W-:Y:S01]  /*15810*/  LDS R25, [R0+0x24600] ;  /* 0x0246000000197984 */ /* 0x000fe20000000800 */
[----:B------:R-:W-:-:S03]  /*15820*/  IMAD.MOV.U32 R15, RZ, RZ, R29 ;  /* 0x000000ffff0f7224 */ /* 0x000fc600078e001d */
[----:B------:R-:W-:Y:S04]  /*15830*/  LDS R10, [R3+0x26200] ;  /* 0x02620000030a7984 */ /* 0x000fe80000000800 */
[----:B------:R-:W-:Y:S04]  /*15840*/  LDS R11, [R0+0x26200] ;  /* 0x02620000000b7984 */ /* 0x000fe80000000800 */
[----:B-1----:R-:W-:Y:S04]  /*15850*/  STL [R1+0x10], R4 ;  /* 0x0000100401007387 */ /* 0x002fe80000100800 */
[----:B------:R-:W1:Y:S04]  /*15860*/  LDS R4, [R0+0x26000] ;  /* 0x0260000000047984 */ /* 0x000e680000000800 */
[----:B--2---:R-:W-:Y:S04]  /*15870*/  STL [R1+0x18], R6 ;  /* 0x0000180601007387 */ /* 0x004fe80000100800 */
[----:B----4-:R-:W-:Y:S01]  /*15880*/  STL [R1+0x14], R5 ;  /* 0x0000140501007387 */ /* 0x010fe20000100800 */
[----:B------:R-:W-:-:S03]  /*15890*/  IMAD.MOV.U32 R29, RZ, RZ, R7 ;  /* 0x000000ffff1d7224 */ /* 0x000fc600078e0007 */
[----:B------:R-:W2:Y:S04]  /*158a0*/  LDS R6, [R3+0x24200] ;  /* 0x0242000003067984 */ /* 0x000ea80000000800 */
[----:B------:R-:W4:Y:S04]  /*158b0*/  LDS R7, [R0+0x24200] ;  /* 0x0242000000077984 */ /* 0x000f280000000800 */
[----:B-1----:R-:W-:Y:S04]  /*158c0*/  STL [R1+0x1c], R4 ;  /* 0x00001c0401007387 */ /* 0x002fe80000100800 */
[----:B------:R1:W-:Y:S04]  /*158d0*/  STL.64 [R1+0xda0], R22 ;  /* 0x000da01601007387 */ /* 0x0003e80000100a00 */
[----:B------:R5:W-:Y:S01]  /*158e0*/  STL.64 [R1+0xd98], R20 ;  /* 0x000d981401007387 */ /* 0x000be20000100a00 */
[----:B-1----:R-:W-:-:S03]  /*158f0*/  IMAD.MOV.U32 R22, RZ, RZ, R19 ;  /* 0x000000ffff167224 */ /* 0x002fc600078e0013 */
[----:B-----5:R-:W5:Y:S01]  /*15900*/  LDL.LU R20, [R1+0x80] ;  /* 0x0000800001147983 */ /* 0x020f620000300800 */
[----:B------:R-:W-:-:S03]  /*15910*/  IMAD.MOV.U32 R21, RZ, RZ, R18 ;  /* 0x000000ffff157224 */ /* 0x000fc600078e0012 */
[----:B------:R-:W3:Y:S04]  /*15920*/  LDL.LU R18, [R1+0xe9c] ;  /* 0x000e9c0001127983 */ /* 0x000ee80000300800 */
[----:B------:R-:W3:Y:S04]  /*15930*/  LDL.LU R19, [R1+0xe98] ;  /* 0x000e980001137983 */ /* 0x000ee80000300800 */
[----:B------:R-:W5:Y:S04]  /*15940*/  LDL.LU R23, [R1+0x8c] ;  /* 0x00008c0001177983 */ /* 0x000f680000300800 */
[----:B------:R-:W-:Y:S04]  /*15950*/  STL.64 [R1+0xd60], R26 ;  /* 0x000d601a01007387 */ /* 0x000fe80000100a00 */
[----:B------:R1:W-:Y:S04]  /*15960*/  STL.64 [R1+0xd58], R24 ;  /* 0x000d581801007387 */ /* 0x0003e80000100a00 */
[----:B-1----:R-:W3:Y:S04]  /*15970*/  LDL.LU.64 R24, [R1+0x10] ;  /* 0x0000100001187983 */ /* 0x002ee80000300a00 */
[----:B------:R-:W3:Y:S02]  /*15980*/  LDL.LU.64 R26, [R1+0x18] ;  /* 0x00001800011a7983 */ /* 0x000ee40000300a00 */
[----:B---3--:R-:W-:Y:S11]  /*15990*/  HMMA.1688.F32.TF32 R12, R24, R18, R12 ;  /* 0x00000012180c723c */ /* 0x008ff6000008100c */
[----:B------:R-:W-:Y:S11]  /*159a0*/  @!UPT UIADD3 URZ, URZ, URZ, URZ ;  /* 0x0000003f3f3ff290 */ /* 0x000ff6000fffe03f */
[----:B------:R-:W-:Y:S02]  /*159b0*/  @!UPT UIADD3 URZ, URZ, URZ, URZ ;  /* 0x0000003f3f3ff290 */ /* 0x000fe4000fffe03f */
[----:B------:R-:W-:Y:S02]  /*159c0*/  IMAD.MOV.U32 R5, RZ, RZ, R14 ;  /* 0x000000ffff057224 */ /* 0x000fe400078e000e */
[----:B------:R-:W-:Y:S02]  /*159d0*/  IMAD.MOV.U32 R4, RZ, RZ, R15 ;  /* 0x000000ffff047224 */ /* 0x000fe400078e000f */
[----:B------:R-:W5:Y:S01]  /*159e0*/  LDL.LU.64 R14, [R1+0xe90] ;  /* 0x000e9000010e7983 */ /* 0x000f620000300a00 */
[----:B------:R-:W-:Y:S02]  /*159f0*/  IMAD.MOV.U32 R8, RZ, RZ, R13 ;  /* 0x000000ffff087224 */ /* 0x000fe400078e000d */
[----:B------:R-:W-:Y:S01]  /*15a00*/  IMAD.MOV.U32 R9, RZ, RZ, R12 ;  /* 0x000000ffff097224 */ /* 0x000fe200078e000c */
[----:B------:R1:W-:Y:S04]  /*15a10*/  STL [R1+0xd18], R4 ;  /* 0x000d180401007387 */ /* 0x0003e80000100800 */
[----:B------:R3:W-:Y:S04]  /*15a20*/  STL [R1+0xd14], R5 ;  /* 0x000d140501007387 */ /* 0x0007e80000100800 */
[----:B------:R2:W-:Y:S04]  /*15a30*/  STL [R1+0xd10], R8 ;  /* 0x000d100801007387 */ /* 0x0005e80000100800 */
[----:B------:R4:W-:Y:S01]  /*15a40*/  STL [R1+0xd0c], R9 ;  /* 0x000d0c0901007387 */ /* 0x0009e20000100800 */
[----:B-1----:R-:W-:-:S02]  /*15a50*/  IMAD.MOV.U32 R4, RZ, RZ, R27 ;  /* 0x000000ffff047224 */ /* 0x002fc400078e001b */
[----:B---3--:R-:W-:Y:S02]  /*15a60*/  IMAD.MOV.U32 R5, RZ, RZ, R26 ;  /* 0x000000ffff057224 */ /* 0x008fe400078e001a */
[----:B--2---:R-:W-:Y:S02]  /*15a70*/  IMAD.MOV.U32 R8, RZ, RZ, R25 ;  /* 0x000000ffff087224 */ /* 0x004fe400078e0019 */
[----:B----4-:R-:W-:Y:S01]  /*15a80*/  IMAD.MOV.U32 R9, RZ, RZ, R24 ;  /* 0x000000ffff097224 */ /* 0x010fe200078e0018 */
[----:B-----5:R-:W-:Y:S01]  /*15a90*/  HMMA.1688.F32.TF32 R20, R24, R14, R20 ;  /* 0x0000000e1814723c */ /* 0x020fe20000081014 */
[----:B------:R-:W2:Y:S04]  /*15aa0*/  LDL.LU R24, [R1+0xc0] ;  /* 0x0000c00001187983 */ /* 0x000ea80000300800 */
[----:B------:R-:W2:Y:S04]  /*15ab0*/  LDL.LU R25, [R1+0xc4] ;  /* 0x0000c40001197983 */ /* 0x000ea80000300800 */
[----:B------:R-:W3:Y:S04]  /*15ac0*/  LDL.LU R26, [R1+0xc8] ;  /* 0x0000c800011a7983 */ /* 0x000ee80000300800 */
[----:B------:R-:W3:Y:S11]  /*15ad0*/  LDL.LU R27, [R1+0xcc] ;  /* 0x0000cc00011b7983 */ /* 0x000ef60000300800 */
[----:B------:R-:W-:-:S02]  /*15ae0*/  IMAD.MOV.U32 R17, RZ, RZ, R20 ;  /* 0x000000ffff117224 */ /* 0x000fc400078e0014 */
[----:B------:R-:W-:Y:S02]  /*15af0*/  IMAD.MOV.U32 R16, RZ, RZ, R21 ;  /* 0x000000ffff107224 */ /* 0x000fe400078e0015 */
[----:B------:R-:W-:Y:S02]  /*15b00*/  IMAD.MOV.U32 R20, RZ, RZ, R6 ;  /* 0x000000ffff147224 */ /* 0x000fe400078e0006 */
[----:B------:R-:W4:Y:S01]  /*15b10*/  LDL.LU R6, [R1+0xe8c] ;  /* 0x000e8c0001067983 */ /* 0x000f220000300800 */
[----:B------:R-:W-:-:S03]  /*15b20*/  IMAD.MOV.U32 R21, RZ, RZ, R7 ;  /* 0x000000ffff157224 */ /* 0x000fc600078e0007 */
[----:B------:R-:W5:Y:S01]  /*15b30*/  LDL.LU R7, [R1+0xe88] ;  /* 0x000e880001077983 */ /* 0x000f620000300800 */
[----:B------:R-:W-:Y:S02]  /*15b40*/  IMAD.MOV.U32 R13, RZ, RZ, R22 ;  /* 0x000000ffff0d7224 */ /* 0x000fe400078e0016 */
[----:B------:R-:W-:Y:S02]  /*15b50*/  IMAD.MOV.U32 R12, RZ, RZ, R23 ;  /* 0x000000ffff0c7224 */ /* 0x000fe400078e0017 */
[----:B------:R-:W-:Y:S02]  /*15b60*/  IMAD.MOV.U32 R22, RZ, RZ, R10 ;  /* 0x000000ffff167224 */ /* 0x000fe400078e000a */
[----:B------:R-:W5:Y:S01]  /*15b70*/  LDL.LU R10, [R1+0xe84] ;  /* 0x000e8400010a7983 */ /* 0x000f620000300800 */
[----:B------:R-:W-:-:S03]  /*15b80*/  IMAD.MOV.U32 R23, RZ, RZ, R11 ;  /* 0x000000ffff177224 */ /* 0x000fc600078e000b */
        /* <DEDUP_REMOVED lines=9> */
[----:B-----5:R-:W-:-:S03]  /*15c20*/  IMAD.MOV.U32 R25, RZ, RZ, R7 ;  /* 0x000000ffff197224 */ /* 0x020fc600078e0007 */
[----:B------:R-:W3:Y:S04]  /*15c30*/  LDL.LU R7, [R1+0xe78] ;  /* 0x000e780001077983 */ /* 0x000ee80000300800 */
[----:B------:R-:W4:Y:S04]  /*15c40*/  LDL.LU R28, [R1+0xe74] ;  /* 0x000e7400011c7983 */ /* 0x000f280000300800 */
[----:B------:R-:W5:Y:S04]  /*15c50*/  LDL.LU R2, [R1+0xe70] ;  /* 0x000e700001027983 */ /* 0x000f680000300800 */
[----:B------:R-:W-:Y:S04]  /*15c60*/  STL.64 [R1+0xd80], R26 ;  /* 0x000d801a01007387 */ /* 0x000fe80000100a00 */
[----:B------:R1:W-:Y:S04]  /*15c70*/  STL.64 [R1+0xd78], R24 ;  /* 0x000d781801007387 */ /* 0x0003e80000100a00 */
[----:B-1----:R-:W4:Y:S04]  /*15c80*/  LDL.LU R24, [R1+0xf0] ;  /* 0x0000f00001187983 */ /* 0x002f280000300800 */
[----:B------:R-:W4:Y:S01]  /*15c90*/  LDL.LU R25, [R1+0xf4] ;  /* 0x0000f40001197983 */ /* 0x000f220000300800 */
[----:B------:R-:W-:-:S02]  /*15ca0*/  IMAD.MOV.U32 R26, RZ, RZ, R11 ;  /* 0x000000ffff1a7224 */ /* 0x000fc400078e000b */
[----:B------:R-:W-:Y:S01]  /*15cb0*/  IMAD.MOV.U32 R27, RZ, RZ, R10 ;  /* 0x000000ffff1b7224 */ /* 0x000fe200078e000a */
[----:B------:R-:W5:Y:S04]  /*15cc0*/  LDL.LU R11, [R1+0xe6c] ;  /* 0x000e6c00010b7983 */ /* 0x000f680000300800 */
[----:B------:R-:W5:Y:S04]  /*15cd0*/  LDL.LU R10, [R1+0xe68] ;  /* 0x000e6800010a7983 */ /* 0x000f680000300800 */
[----:B------:R2:W-:Y:S02]  /*15ce0*/  STL.64 [R1+0xd90], R26 ;  /* 0x000d901a01007387 */ /* 0x0005e40000100a00 */
[----:B--2---:R-:W-:-:S02]  /*15cf0*/  IMAD.MOV.U32 R27, RZ, RZ, R6 ;  /* 0x000000ffff1b7224 */ /* 0x004fc400078e0006 */
[----:B---3--:R-:W-:Y:S01]  /*15d00*/  IMAD.MOV.U32 R26, RZ, RZ, R7 ;  /* 0x000000ffff1a7224 */ /* 0x008fe200078e0007 */
[----:B----4-:R5:W-:Y:S02]  /*15d10*/  STL.64 [R1+0xd88], R24 ;  /* 0x000d881801007387 */ /* 0x010be40000100a00 */
        /* <DEDUP_REMOVED lines=58> */
[----:B-----5:R-:W-:-:S02]  /*160c0*/  IMAD.MOV.U32 R24, RZ, RZ, R6 ;  /* 0x000000ffff187224 */ /* 0x020fc400078e0006 */
[----:B------:R-:W-:Y:S01]  /*160d0*/  IMAD.MOV.U32 R25, RZ, RZ, R7 ;  /* 0x000000ffff197224 */ /* 0x000fe200078e0007 */
[----:B------:R-:W2:Y:S04]  /*160e0*/  LDL.LU R6, [R1+0xe1c] ;  /* 0x000e1c0001067983 */ /* 0x000ea80000300800 */
[----:B------:R-:W2:Y:S02]  /*160f0*/  LDL.LU R7, [R1+0xe18] ;  /* 0x000e180001077983 */ /* 0x000ea40000300800 */
[----:B------:R-:W-:Y:S02]  /*16100*/  HMMA.1688.F32.TF32 R24, R20, R10, R24 ;  /* 0x0000000a1418723c */ /* 0x000fe40000081018 */
[----:B------:R-:W-:Y:S04]  /*16110*/  STL [R1+0xd24], R13 ;  /* 0x000d240d01007387 */ /* 0x000fe80000100800 */
[----:B------:R-:W-:Y:S04]  /*16120*/  STL [R1+0xd20], R16 ;  /* 0x000d201001007387 */ /* 0x000fe80000100800 */
[----:B------:R1:W-:Y:S11]  /*16130*/  STL [R1+0xd1c], R17 ;  /* 0x000d1c1101007387 */ /* 0x0003f60000100800 */
[----:B------:R-:W-:Y:S03]  /*16140*/  @!UPT UIADD3 URZ, URZ, URZ, URZ ;  /* 0x0000003f3f3ff290 */ /* 0x000fe6000fffe03f */
        /* <DEDUP_REMOVED lines=23> */
[----:B--2---:R-:W-:Y:S11]  /*162c0*/  HMMA.1688.F32.TF32 R24, R20, R14, R24 ;  /* 0x0000000e1418723c */ /* 0x004ff60000081018 */
[----:B------:R-:W-:Y:S11]  /*162d0*/  @!UPT UIADD3 URZ, URZ, URZ, URZ ;  /* 0x0000003f3f3ff290 */ /* 0x000ff6000fffe03f */
[----:B------:R-:W-:Y:S01]  /*162e0*/  @!UPT UIADD3 URZ, URZ, URZ, URZ ;  /* 0x0000003f3f3ff290 */ /* 0x000fe2000fffe03f */
[----:B------:R-:W-:Y:S01]  /*162f0*/  STL.64 [R1+0x50], R24 ;  /* 0x0000501801007387 */ /* 0x000fe20000100a00 */
[----:B------:R-:W-:-:S03]  /*16300*/  IMAD.MOV.U32 R2, RZ, RZ, R27 ;  /* 0x000000ffff027224 */ /* 0x000fc600078e001b */
[----:B------:R1:W-:Y:S04]  /*16310*/  STL [R1+0x58], R26 ;  /* 0x0000581a01007387 */ /* 0x0003e80000100800 */
        /* <DEDUP_REMOVED lines=63> */
[----:B-----5:R-:W2:Y:S01]  /*16710*/  LDL.LU R22, [R1+0x28] ;  /* 0x0000280001167983 */ /* 0x020ea20000300800 */
        /* <DEDUP_REMOVED lines=14> */
[----:B----4-:R-:W-:Y:S11]  /*16800*/  HMMA.1688.F32.TF32 R4, R24, R10, R4 ;  /* 0x0000000a1804723c */ /* 0x010ff60000081004 */
[----:B------:R-:W-:Y:S11]  /*16810*/  @!UPT UIADD3 URZ, URZ, URZ, URZ ;  /* 0x0000003f3f3ff290 */ /* 0x000ff6000fffe03f */
[----:B------:R-:W-:Y:S01]  /*16820*/  @!UPT UIADD3 URZ, URZ, URZ, URZ ;  /* 0x0000003f3f3ff290 */ /* 0x000fe2000fffe03f */
[----:B------:R-:W-:Y:S04]  /*16830*/  STL.64 [R1+0x90], R4 ;  /* 0x0000900401007387 */ /* 0x000fe80000100a00 */
[----:B------:R1:W-:Y:S04]  /*16840*/  STL.64 [R1+0x98], R6 ;  /* 0x0000980601007387 */ /* 0x0003e80000100a00 */
[----:B-1----:R-:W2:Y:S04]  /*16850*/  LDL.LU.64 R6, [R1+0xd30] ;  /* 0x000d300001067983 */ /* 0x002ea80000300a00 */
[----:B------:R-:W4:Y:S01]  /*16860*/  LDL.LU.64 R4, [R1+0xd28] ;  /* 0x000d280001047983 */ /* 0x000f220000300a00 */
[----:B------:R-:W-:-:S07]  /*16870*/  IMAD.MOV.U32 R23, RZ, RZ, R29 ;  /* 0x000000ffff177224 */ /* 0x000fce00078e001d */
[----:B--2---:R-:W-:Y:S01]  /*16880*/  HMMA.1688.F32.TF32 R20, R24, R6, R20 ;  /* 0x000000061814723c */ /* 0x004fe20000081014 */
[----:B------:R-:W-:Y:S04]  /*16890*/  LDS R26, [R3+0x2a200] ;  /* 0x02a20000031a7984 */ /* 0x000fe80000000800 */
[----:B------:R-:W1:Y:S04]  /*168a0*/  LDS R27, [R0+0x2a200] ;  /* 0x02a20000001b7984 */ /* 0x000e680000000800 */
[----:B------:R-:W-:Y:S04]  /*168b0*/  LDS R24, [R3+0x28200] ;  /* 0x0282000003187984 */ /* 0x000fe80000000800 */
[----:B------:R-:W2:Y:S10]  /*168c0*/  LDS R25, [R0+0x28200] ;  /* 0x0282000000197984 */ /* 0x000eb40000000800 */
[----:B------:R-:W-:Y:S04]  /*168d0*/  STL.64 [R1], R20 ;  /* 0x0000001401007387 */ /* 0x000fe80000100a00 */
[----:B------:R-:W-:Y:S01]  /*168e0*/  STL [R1+0x8], R22 ;  /* 0x0000081601007387 */ /* 0x000fe20000100800 */
[----:B------:R-:W-:-:S03]  /*168f0*/  IMAD.MOV.U32 R29, RZ, RZ, R23 ;  /* 0x000000ffff1d7224 */ /* 0x000fc600078e0017 */
[----:B------:R-:W-:Y:S04]  /*16900*/  LDS R20, [R3+0x28000] ;  /* 0x0280000003147984 */ /* 0x000fe80000000800 */
[----:B------:R-:W-:Y:S04]  /*16910*/  LDS R22, [R3+0x2a000] ;  /* 0x02a0000003167984 */ /* 0x000fe80000000800 */
[----:B------:R-:W-:Y:S04]  /*16920*/  LDS R21, [R0+0x28000] ;  /* 0x0280000000157984 */ /* 0x000fe80000000800 */
[----:B------:R-:W-:Y:S04]  /*16930*/  LDS R23, [R0+0x2a000] ;  /* 0x02a0000000177984 */ /* 0x000fe80000000800 */
        /* <DEDUP_REMOVED lines=27> */
[----:B-----5:R-:W2:Y:S01]  /*16af0*/  LDSM.16.M88.4 R16, [R28+0x80100] ;  /* 0x080100001c10783b */ /* 0x020ea20000000200 */
[----:B-1----:R-:W-:Y:S02]  /*16b00*/  IMAD.MOV.U32 R26, RZ, RZ, R5 ;  /* 0x000000ffff1a7224 */ /* 0x002fe400078e0005 */
[----:B------:R-:W-:Y:S01]  /*16b10*/  IMAD.MOV.U32 R27, RZ, RZ, R4 ;  /* 0x000000ffff1b7224 */ /* 0x000fe200078e0004 */
[----:B------:R1:W-:Y:S04]  /*16b20*/  STL.64 [R1+0xcf8], R24 ;  /* 0x000cf81801007387 */ /* 0x0003e80000100a00 */
[----:B------:R-:W3:Y:S04]  /*16b30*/  LDSM.16.M88.4 R12, [R28+0x82100] ;  /* 0x082100001c0c783b */ /* 0x000ee80000000200 */
[----:B------:R-:W-:Y:S01]  /*16b40*/  LDSM.16.M88.4 R4, [R28+0x86100] ;  /* 0x086100001c04783b */ /* 0x000fe20000000200 */
[----:B-1----:R-:W-:-:S02]  /*16b50*/  IMAD.MOV.U32 R24, RZ, RZ, R9 ;  /* 0x000000ffff187224 */ /* 0x002fc400078e0009 */
[----:B------:R-:W-:Y:S02]  /*16b60*/  IMAD.MOV.U32 R25, RZ, RZ, R8 ;  /* 0x000000ffff197224 */ /* 0x000fe400078e0008 */
[----:B------:R-:W1:Y:S05]  /*16b70*/  LDSM.16.M88.4 R8, [R28+0x84100] ;  /* 0x084100001c08783b */ /* 0x000e6a0000000200 */
[C---:B--2---:R-:W-:Y:S01]  /*16b80*/  HMMA.1688.F32.TF32 R24, R20.reuse, R16, R24 ;  /* 0x000000101418723c */ /* 0x044fe20000081018 */
[----:B------:R-:W-:Y:S04]  /*16b90*/  STL [R1+0xbfc], R18 ;  /* 0x000bfc1201007387 */ /* 0x000fe80000100800 */
[----:B------:R-:W-:Y:S04]  /*16ba0*/  STL [R1+0xbf8], R19 ;  /* 0x000bf81301007387 */ /* 0x000fe80000100800 */
[----:B------:R-:W-:Y:S11]  /*16bb0*/  STL [R1+0x8f8], R28 ;  /* 0x0008f81c01007387 */ /* 0x000ff60000100800 */
[----:B------:R-:W-:Y:S03]  /*16bc0*/  @!UPT UIADD3 URZ, URZ, URZ, URZ ;  /* 0x0000003f3f3ff290 */ /* 0x000fe6000fffe03f */
[----:B------:R-:W-:Y:S04]  /*16bd0*/  STL.64 [R1+0xe0], R24 ;  /* 0x0000e01801007387 */ /* 0x000fe80000100a00 */
[----:B------:R2:W-:Y:S04]  /*16be0*/  STL.64 [R1+0xe8], R26 ;  /* 0x0000e81a01007387 */ /* 0x0005e80000100a00 */
[----:B--2---:R-:W3:Y:S04]  /*16bf0*/  LDL.LU.64 R26, [R1+0xd00] ;  /* 0x000d0000011a7983 */ /* 0x004ee80000300a00 */
[----:B------:R-:W3:Y:S02]  /*16c00*/  LDL.LU.64 R24, [R1+0xcf8] ;  /* 0x000cf80001187983 */ /* 0x000ee40000300a00 */
[C---:B---3--:R-:W-:Y:S11]  /*16c10*/  HMMA.1688.F32.TF32 R24, R20.reuse, R12, R24 ;  /* 0x0000000c1418723c */ /* 0x048ff60000081018 */
[----:B------:R-:W-:Y:S11]  /*16c20*/  @!UPT UIADD3 URZ, URZ, URZ, URZ ;  /* 0x0000003f3f3ff290 */ /* 0x000ff6000fffe03f */
[----:B------:R-:W-:Y:S01]  /*16c30*/  @!UPT UIADD3 URZ, URZ, URZ, URZ ;  /* 0x0000003f3f3ff290 */ /* 0x000fe2000fffe03f */
[----:B------:R-:W-:Y:S04]  /*16c40*/  STL.64 [R1+0x120], R24 ;  /* 0x0001201801007387 */ /* 0x000fe80000100a00 */
[----:B------:R2:W-:Y:S04]  /*16c50*/  STL.64 [R1+0x128], R26 ;  /* 0x0001281a01007387 */ /* 0x0005e80000100a00 */
[----:B--2---:R-:W1:Y:S04]  /*16c60*/  LDL.LU.64 R26, [R1+0xcf0] ;  /* 0x000cf000011a7983 */ /* 0x004e680000300a00 */
[----:B------:R-:W1:Y:S04]  /*16c70*/  LDL.LU.64 R24, [R1+0xce8] ;  /* 0x000ce80001187983 */ /* 0x000e680000300a00 */
[----:B------:R-:W-:Y:S04]  /*16c80*/  STL.64 [R1+0xcc0], R14 ;  /* 0x000cc00e01007387 */ /* 0x000fe80000100a00 */
[----:B------:R2:W-:Y:S04]  /*16c90*/  STL.64 [R1+0xcb8], R12 ;  /* 0x000cb80c01007387 */ /* 0x0005e80000100a00 */
[----:B--2---:R-:W2:Y:S04]  /*16ca0*/  LDL.LU R12, [R1+0x60] ;  /* 0x00006000010c7983 */ /* 0x004ea80000300800 */
[----:B------:R-:W2:Y:S04]  /*16cb0*/  LDL.LU R13, [R1+0x64] ;  /* 0x00006400010d7983 */ /* 0x000ea80000300800 */
[----:B------:R-:W2:Y:S04]  /*16cc0*/  LDL.LU R14, [R1+0x68] ;  /* 0x00006800010e7983 */ /* 0x000ea80000300800 */
[----:B------:R-:W2:Y:S01]  /*16cd0*/  LDL.LU R15, [R1+0x6c] ;  /* 0x00006c00010f7983 */ /* 0x000ea20000300800 */
[C---:B-1----:R-:W-:Y:S11]  /*16ce0*/  HMMA.1688.F32.TF32 R24, R20.reuse, R8, R24 ;  /* 0x000000081418723c */ /* 0x042ff60000081018 */
        /* <DEDUP_REMOVED lines=10> */
[----:B------:R-:W4:Y:S01]  /*16d90*/  LDL.LU R10, [R1+0x58] ;  /* 0x00005800010a7983 */ /* 0x000f220000300800 */
[----:B---3--:R-:W-:Y:S03]  /*16da0*/  HMMA.1688.F32.TF32 R20, R20, R4, R24 ;  /* 0x000000041414723c */ /* 0x008fe60000081018 */
[----:B------:R-:W2:Y:S04]  /*16db0*/  LDL.LU.64 R26, [R1+0xcd0] ;  /* 0x000cd000011a7983 */ /* 0x000ea80000300a00 */
[----:B------:R-:W2:Y:S01]  /*16dc0*/  LDL.LU.64 R24, [R1+0xcc8] ;  /* 0x000cc80001187983 */ /* 0x000ea20000300a00 */
[----:B------:R-:W-:Y:S11]  /*16dd0*/  IMAD.MOV.U32 R11, RZ, RZ, R2 ;  /* 0x000000ffff0b7224 */ /* 0x000ff600078e0002 */
[----:B------:R-:W-:Y:S04]  /*16de0*/  @!UPT UIADD3 URZ, URZ, URZ, URZ ;  /* 0x0000003f3f3ff290 */ /* 0x000fe8000fffe03f */
[----:B------:R1:W-:Y:S01]  /*16df0*/  STL.64 [R1+0x110], R20 ;  /* 0x0001101401007387 */ /* 0x0003e20000100a00 */
[----:B------:R-:W-:Y:S02]  /*16e00*/  IMAD.MOV.U32 R2, RZ, RZ, R23 ;  /* 0x000000ffff027224 */ /* 0x000fe400078e0017 */
[----:B------:R-:W-:Y:S01]  /*16e10*/  IMAD.MOV.U32 R28, RZ, RZ, R22 ;  /* 0x000000ffff1c7224 */ /* 0x000fe200078e0016 */
[----:B-1----:R-:W3:Y:S04]  /*16e20*/  LDL.LU R20, [R1+0x10] ;  /* 0x0000100001147983 */ /* 0x002ee80000300800 */
[----:B------:R-:W3:Y:S04]  /*16e30*/  LDL.LU R21, [R1+0x14] ;  /* 0x0000140001157983 */ /* 0x000ee80000300800 */
[----:B------:R-:W3:Y:S04]  /*16e40*/  LDL.LU R22, [R1+0x18] ;  /* 0x0000180001167983 */ /* 0x000ee80000300800 */
[----:B------:R-:W3:Y:S04]  /*16e50*/  LDL.LU R23, [R1+0x1c] ;  /* 0x00001c0001177983 */ /* 0x000ee80000300800 */
[----:B------:R-:W-:Y:S04]  /*16e60*/  STL [R1+0xc04], R2 ;  /* 0x000c040201007387 */ /* 0x000fe80000100800 */
[----:B------:R-:W-:Y:S01]  /*16e70*/  STL [R1+0xc00], R28 ;  /* 0x000c001c01007387 */ /* 0x000fe20000100800 */
[C---:B--2---:R-:W-:Y:S11]  /*16e80*/  HMMA.1688.F32.TF32 R12, R24.reuse, R16, R12 ;  /* 0x00000010180c723c */ /* 0x044ff6000008100c */
[----:B------:R-:W-:Y:S11]  /*16e90*/  @!UPT UIADD3 URZ, URZ, URZ, URZ ;  /* 0x0000003f3f3ff290 */ /* 0x000ff6000fffe03f */
[----:B------:R-:W-:Y:S01]  /*16ea0*/  @!UPT UIADD3 URZ, URZ, URZ, URZ ;  /* 0x0000003f3f3ff290 */ /* 0x000fe2000fffe03f */
[----:B------:R-:W-:Y:S01]  /*16eb0*/  STL [R1+0x100], R12 ;  /* 0x0001000c01007387 */ /* 0x000fe20000100800 */
[----:B------:R-:W-:Y:S02]  /*16ec0*/  IMAD.MOV.U32 R19, RZ, RZ, R14 ;  /* 0x000000ffff137224 */ /* 0x000fe400078e000e */
[----:B------:R-:W-:Y:S01]  /*16ed0*/  IMAD.MOV.U32 R18, RZ, RZ, R13 ;  /* 0x000000ffff127224 */ /* 0x000fe200078e000d */
[----:B------:R1:W-:Y:S04]  /*16ee0*/  STL [R1+0x10c], R15 ;  /* 0x00010c0f01007387 */ /* 0x0003e80000100800 */
[----:B-1----:R-:W2:Y:S04]  /*16ef0*/  LDL.LU.64 R14, [R1+0xcc0] ;  /* 0x000cc000010e7983 */ /* 0x002ea80000300a00 */
[----:B------:R-:W4:Y:S04]  /*16f00*/  LDL.LU.64 R12, [R1+0xcb8] ;  /* 0x000cb800010c7983 */ /* 0x000f280000300a00 */
[----:B------:R-:W-:Y:S04]  /*16f10*/  STL [R1+0xc0c], R19 ;  /* 0x000c0c1301007387 */ /* 0x000fe80000100800 */
[----:B------:R-:W-:Y:S01]  /*16f20*/  STL [R1+0xc08], R18 ;  /* 0x000c081201007387 */ /* 0x000fe20000100800 */
[C---:B----4-:R-:W-:Y:S11]  /*16f30*/  HMMA.1688.F32.TF32 R8, R24.reuse, R12, R8 ;  /* 0x0000000c1808723c */ /* 0x050ff60000081008 */
[----:B------:R-:W-:Y:S11]  /*16f40*/  @!UPT UIADD3 URZ, URZ, URZ, URZ ;  /* 0x0000003f3f3ff290 */ /* 0x000ff6000fffe03f */
[----:B------:R-:W-:Y:S01]  /*16f50*/  @!UPT UIADD3 URZ, URZ, URZ, URZ ;  /* 0x0000003f3f3ff290 */ /* 0x000fe2000fffe03f */
[----:B------:R1:W-:Y:S01]  /*16f60*/  STL.64 [R1+0xc0], R8 ;  /* 0x0000c00801007387 */ /* 0x0003e20000100a00 */
[----:B------:R-:W-:Y:S02]  /*16f70*/  IMAD.MOV.U32 R2, RZ, RZ, R10 ;  /* 0x000000ffff027224 */ /* 0x000fe400078e000a */
[----:B------:R-:W-:Y:S02]  /*16f80*/  IMAD.MOV.U32 R28, RZ, RZ, R11 ;  /* 0x000000ffff1c7224 */ /* 0x000fe400078e000b */
[----:B------:R-:W4:Y:S04]  /*16f90*/  LDL.LU.64 R10, [R1+0xcb0] ;  /* 0x000cb000010a7983 */ /* 0x000f280000300a00 */
[----:B-1----:R-:W5:Y:S04]  /*16fa0*/  LDL.LU.64 R8, [R1+0xca8] ;  /* 0x000ca80001087983 */ /* 0x002f680000300a00 */
[----:B--2---:R-:W-:Y:S04]  /*16fb0*/  STL.64 [R1+0xca0], R14 ;  /* 0x000ca00e01007387 */ /* 0x004fe80000100a00 */
[----:B------:R1:W-:Y:S04]  /*16fc0*/  STL.64 [R1+0xc98], R12 ;  /* 0x000c980c01007387 */ /* 0x0003e80000100a00 */
[----:B-1----:R-:W5:Y:S04]  /*16fd0*/  LDL.LU R12, [R1+0x40] ;  /* 0x00004000010c7983 */ /* 0x002f680000300800 */
[----:B------:R-:W5:Y:S04]  /*16fe0*/  LDL.LU R13, [R1+0x44] ;  /* 0x00004400010d7983 */ /* 0x000f680000300800 */
[----:B------:R-:W5:Y:S04]  /*16ff0*/  LDL.LU R14, [R1+0x48] ;  /* 0x00004800010e7983 */ /* 0x000f680000300800 */
[----:B------:R-:W5:Y:S04]  /*17000*/  LDL.LU R15, [R1+0x4c] ;  /* 0x00004c00010f7983 */ /* 0x000f680000300800 */
[----:B------:R1:W-:Y:S04]  /*17010*/  STL [R1+0xc14], R28 ;  /* 0x000c141c01007387 */ /* 0x0003e80000100800 */
[----:B------:R2:W-:Y:S01]  /*17020*/  STL [R1+0xc10], R2 ;  /* 0x000c100201007387 */ /* 0x0005e20000100800 */
[C---:B---3--:R-:W-:Y:S08]  /*17030*/  HMMA.1688.F32.TF32 R20, R24.reuse, R4, R20 ;  /* 0x000000041814723c */ /* 0x048ff00000081014 */
[----:B-----5:R-:W-:Y:S11]  /*17040*/  HMMA.1688.F32.TF32 R12, R24, R8, R12 ;  /* 0x00000008180c723c */ /* 0x020ff6000008100c */
[----:B------:R-:W-:Y:S05]  /*17050*/  @!UPT UIADD3 URZ, URZ, URZ, URZ ;  /* 0x0000003f3f3ff290 */ /* 0x000fea000fffe03f */
[----:B-1----:R-:W-:Y:S01]  /*17060*/  IMAD.MOV.U32 R28, RZ, RZ, R22 ;  /* 0x000000ffff1c7224 */ /* 0x002fe200078e0016 */
[----:B------:R-:W-:Y:S01]  /*17070*/  LDS R26, [R3+0x2a600] ;  /* 0x02a60000031a7984 */ /* 0x000fe20000000800 */
[----:B--2---:R-:W-:-:S03]  /*17080*/  IMAD.MOV.U32 R2, RZ, RZ, R23 ;  /* 0x000000ffff027224 */ /* 0x004fc600078e0017 */
[----:B------:R-:W-:Y:S04]  /*17090*/  LDS R22, [R3+0x2a400] ;  /* 0x02a4000003167984 */ /* 0x000fe80000000800 */
[----:B------:R-:W-:Y:S04]  /*170a0*/  LDS R23, [R0+0x2a400] ;  /* 0x02a4000000177984 */ /* 0x000fe80000000800 */
[----:B------:R-:W1:Y:S04]  /*170b0*/  LDS R27, [R0+0x2a600] ;  /* 0x02a60000001b7984 */ /* 0x000e680000000800 */
[----:B------:R-:W-:Y:S04]  /*170c0*/  LDS R24, [R3+0x28600] ;  /* 0x0286000003187984 */ /* 0x000fe80000000800 */
[----:B------:R-:W2:Y:S01]  /*170d0*/  LDS R25, [R0+0x28600] ;  /* 0x0286000000197984 */ /* 0x000ea20000000800 */
[----:B------:R-:W-:-:S03]  /*170e0*/  IMAD.MOV.U32 R19, RZ, RZ, R14 ;  /* 0x000000ffff137224 */ /* 0x000fc600078e000e */
[----:B------:R3:W-:Y:S01]  /*170f0*/  STL.64 [R1+0xa0], R12 ;  /* 0x0000a00c01007387 */ /* 0x0007e20000100a00 */
[----:B------:R-:W-:-:S03]  /*17100*/  IMAD.MOV.U32 R18, RZ, RZ, R15 ;  /* 0x000000ffff127224 */ /* 0x000fc600078e000f */
[----:B---3--:R-:W3:Y:S04]  /*17110*/  LDL.LU R12, [R1+0x150] ;  /* 0x00015000010c7983 */ /* 0x008ee80000300800 */
[----:B------:R-:W3:Y:S04]  /*17120*/  LDL.LU R13, [R1+0x154] ;  /* 0x00015400010d7983 */ /* 0x000ee80000300800 */
[----:B------:R-:W3:Y:S04]  /*17130*/  LDL.LU R14, [R1+0x158] ;  /* 0x00015800010e7983 */ /* 0x000ee80000300800 */
[----:B------:R-:W3:Y:S04]  /*17140*/  LDL.LU R15, [R1+0x15c] ;  /* 0x00015c00010f7983 */ /* 0x000ee80000300800 */
[----:B----4-:R-:W-:Y:S04]  /*17150*/  STL.64 [R1+0xc90], R10 ;  /* 0x000c900a01007387 */ /* 0x010fe80000100a00 */
[----:B------:R4:W-:Y:S04]  /*17160*/  STL.64 [R1+0xc88], R8 ;  /* 0x000c880801007387 */ /* 0x0009e80000100a00 */
[----:B----4-:R-:W4:Y:S04]  /*17170*/  LDL.LU R8, [R1+0x140] ;  /* 0x0001400001087983 */ /* 0x010f280000300800 */
[----:B------:R-:W4:Y:S04]  /*17180*/  LDL.LU R9, [R1+0x144] ;  /* 0x0001440001097983 */ /* 0x000f280000300800 */
[----:B------:R-:W4:Y:S04]  /*17190*/  LDL.LU R10, [R1+0x148] ;  /* 0x00014800010a7983 */ /* 0x000f280000300800 */
[----:B------:R-:W4:Y:S04]  /*171a0*/  LDL.LU R11, [R1+0x14c] ;  /* 0x00014c00010b7983 */ /* 0x000f280000300800 */
[----:B------:R-:W-:Y:S04]  /*171b0*/  STL [R1+0xc1c], R18 ;  /* 0x000c1c1201007387 */ /* 0x000fe80000100800 */
[----:B------:R-:W-:Y:S04]  /*171c0*/  STL [R1+0xc18], R19 ;  /* 0x000c181301007387 */ /* 0x000fe80000100800 */
[----:B------:R-:W-:Y:S04]  /*171d0*/  STL.64 [R1+0x80], R20 ;  /* 0x0000801401007387 */ /* 0x000fe80000100a00 */
[----:B------:R-:W-:Y:S04]  /*171e0*/  LDS R20, [R3+0x28400] ;  /* 0x0284000003147984 */ /* 0x000fe80000000800 */
[----:B------:R-:W3:Y:S04]  /*171f0*/  LDS R21, [R0+0x28400] ;  /* 0x0284000000157984 */ /* 0x000ee80000000800 */
[----:B------:R-:W-:Y:S04]  /*17200*/  STL.64 [R1+0xc80], R6 ;  /* 0x000c800601007387 */ /* 0x000fe80000100a00 */
[----:B------:R5:W-:Y:S04]  /*17210*/  STL.64 [R1+0xc78], R4 ;  /* 0x000c780401007387 */ /* 0x000be80000100a00 */
[----:B-----5:R-:W5:Y:S04]  /*17220*/  LDL.LU R4, [R1+0x130] ;  /* 0x0001300001047983 */ /* 0x020f680000300800 */
[----:B------:R-:W5:Y:S04]  /*17230*/  LDL.LU R5, [R1+0x134] ;  /* 0x0001340001057983 */ /* 0x000f680000300800 */
[----:B------:R-:W5:Y:S04]  /*17240*/  LDL.LU R6, [R1+0x138] ;  /* 0x0001380001067983 */ /* 0x000f680000300800 */
[----:B------:R-:W5:Y:S04]  /*17250*/  LDL.LU R7, [R1+0x13c] ;  /* 0x00013c0001077983 */ /* 0x000f680000300800 */
[----:B------:R-:W-:Y:S04]  /*17260*/  STL [R1+0xc24], R2 ;  /* 0x000c240201007387 */ /* 0x000fe80000100800 */
[----:B------:R-:W-:Y:S04]  /*17270*/  STL [R1+0xc20], R28 ;  /* 0x000c201c01007387 */ /* 0x000fe80000100800 */
[----:B-1----:R-:W-:Y:S04]  /*17280*/  STL.64 [R1+0xc70], R26 ;  /* 0x000c701a01007387 */ /* 0x002fe80000100a00 */
[----:B--2---:R1:W-:Y:S04]  /*17290*/  STL.64 [R1+0xc68], R24 ;  /* 0x000c681801007387 */ /* 0x0043e80000100a00 */
[----:B-1----:R-:W2:Y:S04]  /*172a0*/  LDL.LU R24, [R1+0xf0] ;  /* 0x0000f00001187983 */ /* 0x002ea80000300800 */
[----:B------:R-:W2:Y:S04]  /*172b0*/  LDL.LU R25, [R1+0xf4] ;  /* 0x0000f40001197983 */ /* 0x000ea80000300800 */
[----:B------:R-:W2:Y:S04]  /*172c0*/  LDL.LU R26, [R1+0xf8] ;  /* 0x0000f800011a7983 */ /* 0x000ea80000300800 */
[----:B------:R-:W2:Y:S01]  /*172d0*/  LDL.LU R27, [R1+0xfc] ;  /* 0x0000fc00011b7983 */ /* 0x000ea20000300800 */
[C---:B---3--:R-:W-:Y:S11]  /*172e0*/  HMMA.1688.F32.TF32 R12, R20.reuse, R16, R12 ;  /* 0x00000010140c723c */ /* 0x048ff6000008100c */
[----:B------:R-:W-:Y:S11]  /*172f0*/  @!UPT UIADD3 URZ, URZ, URZ, URZ ;  /* 0x0000003f3f3ff290 */ /* 0x000ff6000fffe03f */
[----:B------:R-:W-:Y:S01]  /*17300*/  @!UPT UIADD3 URZ, URZ, URZ, URZ ;  /* 0x0000003f3f3ff290 */ /* 0x000fe2000fffe03f */
[----:B------:R1:W-:Y:S01]  /*17310*/  STL.64 [R1+0x70], R12 ;  /* 0x0000700c01007387 */ /* 0x0003e20000100a00 */
[----:B------:R-:W-:Y:S02]  /*17320*/  IMAD.MOV.U32 R18, RZ, RZ, R14 ;  /* 0x000000ffff127224 */ /* 0x000fe400078e000e */
[----:B------:R-:W-:Y:S02]  /*17330*/  IMAD.MOV.U32 R19, RZ, RZ, R15 ;  /* 0x000000ffff137224 */ /* 0x000fe400078e000f */
[----:B------:R-:W3:Y:S04]  /*17340*/  LDL.LU.64 R14, [R1+0xca0] ;  /* 0x000ca000010e7983 */ /* 0x000ee80000300a00 */
[----:B-1----:R-:W4:Y:S04]  /*17350*/  LDL.LU.64 R12, [R1+0xc98] ;  /* 0x000c9800010c7983 */ /* 0x002f280000300a00 */
        /* <DEDUP_REMOVED lines=18> */
[C---:B-----5:R-:W-:Y:S11]  /*17480*/  HMMA.1688.F32.TF32 R4, R20.reuse, R8, R4 ;  /* 0x000000081404723c */ /* 0x060ff60000081004 */
[----:B------:R-:W-:Y:S11]  /*17490*/  @!UPT UIADD3 URZ, URZ, URZ, URZ ;  /* 0x0000003f3f3ff290 */ /* 0x000ff6000fffe03f */
[----:B------:R-:W-:Y:S01]  /*174a0*/  @!UPT UIADD3 URZ, URZ, URZ, URZ ;  /* 0x0000003f3f3ff290 */ /* 0x000fe2000fffe03f */
[----:B------:R1:W-:Y:S01]  /*174b0*/  STL.64 [R1+0x50], R4 ;  /* 0x0000500401007387 */ /* 0x0003e20000100a00 */
[----:B------:R-:W-:Y:S02]  /*174c0*/  IMAD.MOV.U32 R19, RZ, RZ, R6 ;  /* 0x000000ffff137224 */ /* 0x000fe400078e0006 */
[----:B------:R-:W-:Y:S02]  /*174d0*/  IMAD.MOV.U32 R18, RZ, RZ, R7 ;  /* 0x000000ffff127224 */ /* 0x000fe400078e0007 */
[----:B------:R-:W5:Y:S04]  /*174e0*/  LDL.LU.64 R6, [R1+0xc80] ;  /* 0x000c800001067983 */ /* 0x000f680000300a00 */
[----:B-1----:R-:W2:Y:S04]  /*174f0*/  LDL.LU.64 R4, [R1+0xc78] ;  /* 0x000c780001047983 */ /* 0x002ea80000300a00 */
[----:B----4-:R-:W-:Y:S04]  /*17500*/  STL.64 [R1+0xc50], R10 ;  /* 0x000c500a01007387 */ /* 0x010fe80000100a00 */
[----:B------:R1:W-:Y:S04]  /*17510*/  STL.64 [R1+0xc48], R8 ;  /* 0x000c480801007387 */ /* 0x0003e80000100a00 */
[----:B-1----:R-:W4:Y:S04]  /*17520*/  LDL.LU R8, [R1+0xb0] ;  /* 0x0000b00001087983 */ /* 0x002f280000300800 */
[----:B------:R-:W4:Y:S04]  /*17530*/  LDL.LU R9, [R1+0xb4] ;  /* 0x0000b40001097983 */ /* 0x000f280000300800 */
[----:B------:R-:W4:Y:S04]  /*17540*/  LDL.LU R10, [R1+0xb8] ;  /* 0x0000b800010a7983 */ /* 0x000f280000300800 */
[----:B------:R-:W4:Y:S01]  /*17550*/  LDL.LU R11, [R1+0xbc] ;  /* 0x0000bc00010b7983 */ /* 0x000f220000300800 */
[----:B--2---:R-:W-:Y:S03]  /*17560*/  HMMA.1688.F32.TF32 R20, R20, R4, R24 ;  /* 0x000000041414723c */ /* 0x004fe60000081018 */
[----:B------:R-:W3:Y:S04]  /*17570*/  LDL.LU.64 R26, [R1+0xc70] ;  /* 0x000c7000011a7983 */ /* 0x000ee80000300a00 */
[----:B------:R-:W3:Y:S11]  /*17580*/  LDL.LU.64 R24, [R1+0xc68] ;  /* 0x000c680001187983 */ /* 0x000ef60000300a00 */
[----:B------:R-:W-:Y:S05]  /*17590*/  @!UPT UIADD3 URZ, URZ, URZ, URZ ;  /* 0x0000003f3f3ff290 */ /* 0x000fea000fffe03f */
[----:B------:R-:W-:Y:S04]  /*175a0*/  STL.64 [R1+0x40], R20 ;  /* 0x0000401401007387 */ /* 0x000fe80000100a00 */
[----:B-----5:R-:W-:Y:S04]  /*175b0*/  STL.64 [R1+0xc40], R6 ;  /* 0x000c400601007387 */ /* 0x020fe80000100a00 */
[----:B------:R1:W-:Y:S01]  /*175c0*/  STL.64 [R1+0xc38], R4 ;  /* 0x000c380401007387 */ /* 0x0003e20000100a00 */
[----:B------:R-:W-:-:S03]  /*175d0*/  IMAD.MOV.U32 R28, RZ, RZ, R22 ;  /* 0x000000ffff1c7224 */ /* 0x000fc600078e0016 */
[----:B-1----:R-:W2:Y:S04]  /*175e0*/  LDL.LU R4, [R1+0x90] ;  /* 0x0000900001047983 */ /* 0x002ea80000300800 */
[----:B------:R-:W2:Y:S04]  /*175f0*/  LDL.LU R5, [R1+0x94] ;  /* 0x0000940001057983 */ /* 0x000ea80000300800 */
[----:B------:R-:W2:Y:S04]  /*17600*/  LDL.LU R6, [R1+0x98] ;  /* 0x0000980001067983 */ /* 0x000ea80000300800 */
[----:B------:R-:W2:Y:S04]  /*17610*/  LDL.LU R7, [R1+0x9c] ;  /* 0x00009c0001077983 */ /* 0x000ea80000300800 */
[----:B------:R-:W5:Y:S04]  /*17620*/  LDL.LU R20, [R1] ;  /* 0x0000000001147983 */ /* 0x000f680000300800 */
[----:B------:R-:W5:Y:S04]  /*17630*/  LDL.LU R21, [R1+0x4] ;  /* 0x0000040001157983 */ /* 0x000f680000300800 */
        /* <DEDUP_REMOVED lines=8> */
[----:B----4-:R-:W-:Y:S11]  /*176c0*/  HMMA.1688.F32.TF32 R8, R24, R12, R8 ;  /* 0x0000000c1808723c */ /* 0x010ff60000081008 */
[----:B------:R-:W-:Y:S11]  /*176d0*/  @!UPT UIADD3 URZ, URZ, URZ, URZ ;  /* 0x0000003f3f3ff290 */ /* 0x000ff6000fffe03f */
[----:B------:R-:W-:Y:S01]  /*176e0*/  @!UPT UIADD3 URZ, URZ, URZ, URZ ;  /* 0x0000003f3f3ff290 */ /* 0x000fe2000fffe03f */
[----:B------:R-:W-:Y:S04]  /*176f0*/  STL.64 [R1+0x20], R8 ;  /* 0x0000200801007387 */ /* 0x000fe80000100a00 */
[----:B------:R1:W-:Y:S04]  /*17700*/  STL.64 [R1+0x28], R10 ;  /* 0x0000280a01007387 */ /* 0x0003e80000100a00 */
[----:B-1----:R-:W4:Y:S04]  /*17710*/  LDL.LU.64 R10, [R1+0xc50] ;  /* 0x000c5000010a7983 */ /* 0x002f280000300a00 */
[----:B------:R-:W2:Y:S01]  /*17720*/  LDL.LU.64 R8, [R1+0xc48] ;  /* 0x000c480001087983 */ /* 0x000ea20000300a00 */
[----:B------:R-:W-:-:S02]  /*17730*/  IMAD.MOV.U32 R2, RZ, RZ, R23 ;  /* 0x000000ffff027224 */ /* 0x000fc400078e0017 */
[----:B------:R-:W-:Y:S01]  /*17740*/  IMAD.MOV.U32 R23, RZ, RZ, R29 ;  /* 0x000000ffff177224 */ /* 0x000fe200078e001d */
[----:B--2---:R-:W-:Y:S01]  /*17750*/  HMMA.1688.F32.TF32 R4, R24, R8, R4 ;  /* 0x000000081804723c */ /* 0x004fe20000081004 */
[----:B------:R-:W-:Y:S04]  /*17760*/  LDS R8, [R0+0x2c000] ;  /* 0x02c0000000087984 */ /* 0x000fe80000000800 */
[----:B------:R-:W-:Y:S11]  /*17770*/  LDS R9, [R3+0x2c000] ;  /* 0x02c0000003097984 */ /* 0x000ff60000000800 */
[----:B------:R-:W-:Y:S07]  /*17780*/  @!UPT UIADD3 URZ, URZ, URZ, URZ ;  /* 0x0000003f3f3ff290 */ /* 0x000fee000fffe03f */
[----:B------:R-:W-:Y:S01]  /*17790*/  STL.64 [R1+0xd0], R4 ;  /* 0x0000d00401007387 */ /* 0x000fe20000100a00 */
[----:B------:R-:W-:-:S03]  /*177a0*/  IMAD.MOV.U32 R29, RZ, RZ, R7 ;  /* 0x000000ffff1d7224 */ /* 0x000fc600078e0007 */
[----:B------:R1:W-:Y:S04]  /*177b0*/  STL [R1+0xd8], R6 ;  /* 0x0000d80601007387 */ /* 0x0003e80000100800 */
[----:B-1----:R-:W2:Y:S04]  /*177c0*/  LDL.LU.64 R6, [R1+0xc40] ;  /* 0x000c400001067983 */ /* 0x002ea80000300a00 */
[----:B------:R-:W5:Y:S04]  /*177d0*/  LDL.LU.64 R4, [R1+0xc38] ;  /* 0x000c380001047983 */ /* 0x000f680000300a00 */
[----:B----4-:R-:W-:Y:S04]  /*177e0*/  STL.64 [R1+0xbe0], R10 ;  /* 0x000be00a01007387 */ /* 0x010fe80000100a00 */
[----:B------:R-:W-:Y:S04]  /*177f0*/  LDS R11, [R3+0x2e200] ;  /* 0x02e20000030b7984 */ /* 0x000fe80000000800 */
[----:B------:R-:W-:Y:S04]  /*17800*/  LDS R10, [R0+0x2e200] ;  /* 0x02e20000000a7984 */ /* 0x000fe80000000800 */
[----:B---3--:R-:W-:Y:S01]  /*17810*/  STL.64 [R1+0xbf0], R14 ;  /* 0x000bf00e01007387 */ /* 0x008fe20000100a00 */
[----:B-----5:R-:W-:Y:S03]  /*17820*/  HMMA.1688.F32.TF32 R20, R24, R4, R20 ;  /* 0x000000041814723c */ /* 0x020fe60000081014 */
[----:B------:R-:W-:Y:S04]  /*17830*/  LDS R25, [R3+0x2c200] ;  /* 0x02c2000003197984 */ /* 0x000fe80000000800 */
[----:B------:R-:W-:Y:S04]  /*17840*/  LDS R24, [R0+0x2c200] ;  /* 0x02c2000000187984 */ /* 0x000fe80000000800 */
[----:B------:R-:W-:Y:S04]  /*17850*/  LDS R26, [R3+0x2e600] ;  /* 0x02e60000031a7984 */ /* 0x000fe80000000800 */
[----:B------:R-:W-:Y:S04]  /*17860*/  LDS R27, [R0+0x2e600] ;  /* 0x02e60000001b7984 */ /* 0x000fe80000000800 */
[----:B------:R-:W-:Y:S04]  /*17870*/  LDS R4, [R0+0x2e000] ;  /* 0x02e0000000047984 */ /* 0x000fe80000000800 */
[----:B------:R-:W-:Y:S01]  /*17880*/  LDS R5, [R3+0x2e000] ;  /* 0x02e0000003057984 */ /* 0x000fe20000000800 */
[----:B------:R-:W-:-:S02]  /*17890*/  IMAD.MOV.U32 R13, RZ, RZ, R22 ;  /* 0x000000ffff0d7224 */ /* 0x000fc400078e0016 */
[----:B------:R-:W-:Y:S01]  /*178a0*/  IMAD.MOV.U32 R12, RZ, RZ, R23 ;  /* 0x000000ffff0c7224 */ /* 0x000fe200078e0017 */
[----:B------:R-:W-:Y:S01]  /*178b0*/  LDS R22, [R3+0x2e400] ;  /* 0x02e4000003167984 */ /* 0x000fe20000000800 */
[----:B------:R-:W-:Y:S02]  /*178c0*/  IMAD.MOV.U32 R17, RZ, RZ, R20 ;  /* 0x000000ffff117224 */ /* 0x000fe400078e0014 */
[----:B------:R-:W-:Y:S01]  /*178d0*/  IMAD.MOV.U32 R16, RZ, RZ, R21 ;  /* 0x000000ffff107224 */ /* 0x000fe200078e0015 */
[----:B------:R-:W1:Y:S04]  /*178e0*/  LDS R23, [R0+0x2e400] ;  /* 0x02e4000000177984 */ /* 0x000e680000000800 */
[----:B------:R-:W-:Y:S04]  /*178f0*/  LDS R20, [R3+0x2c400] ;  /* 0x02c4000003147984 */ /* 0x000fe80000000800 */
[----:B------:R-:W3:Y:S04]  /*17900*/  LDS R21, [R0+0x2c400] ;  /* 0x02c4000000157984 */ /* 0x000ee80000000800 */
[----:B------:R-:W-:Y:S04]  /*17910*/  STL.64 [R1+0xbe8], R12 ;  /* 0x000be80c01007387 */ /* 0x000fe80000100a00 */
[----:B--2---:R-:W-:Y:S04]  /*17920*/  STL.64 [R1+0xbd8], R6 ;  /* 0x000bd80601007387 */ /* 0x004fe80000100a00 */
[----:B-1----:R-:W-:Y:S04]  /*17930*/  STL.64 [R1+0xb70], R22 ;  /* 0x000b701601007387 */ /* 0x002fe80000100a00 */
[----:B---3--:R1:W-:Y:S02]  /*17940*/  STL.64 [R1+0xb68], R20 ;  /* 0x000b681401007387 */ /* 0x0083e40000100a00 */
[----:B-1----:R-:W-:-:S02]  /*17950*/  IMAD.MOV.U32 R20, RZ, RZ, R25 ;  /* 0x000000ffff147224 */ /* 0x002fc400078e0019 */
[----:B------:R-:W-:Y:S01]  /*17960*/  IMAD.MOV.U32 R21, RZ, RZ, R24 ;  /* 0x000000ffff157224 */ /* 0x000fe200078e0018 */
[----:B------:R-:W-:Y:S04]  /*17970*/  LDS R25, [R0+0x2c600] ;  /* 0x02c6000000197984 */ /* 0x000fe80000000800 */
[----:B------:R-:W1:Y:S01]  /*17980*/  LDS R24, [R3+0x2c600] ;  /* 0x02c6000003187984 */ /* 0x000e620000000800 */
[----:B------:R-:W-:Y:S02]  /*17990*/  IMAD.MOV.U32 R22, RZ, RZ, R11 ;  /* 0x000000ffff167224 */ /* 0x000fe400078e000b */
[----:B------:R-:W-:-:S05]  /*179a0*/  IMAD.MOV.U32 R23, RZ, RZ, R10 ;  /* 0x000000ffff177224 */ /* 0x000fca00078e000a */
[----:B------:R-:W-:Y:S04]  /*179b0*/  STL.64 [R1+0xbc0], R22 ;  /* 0x000bc01601007387 */ /* 0x000fe80000100a00 */
[----:B------:R-:W-:Y:S04]  /*179c0*/  STL.64 [R1+0xbb8], R20 ;  /* 0x000bb81401007387 */ /* 0x000fe80000100a00 */
[----:B------:R-:W-:Y:S04]  /*179d0*/  STL.64 [R1+0xb30], R26 ;  /* 0x000b301a01007387 */ /* 0x000fe80000100a00 */
[----:B-1----:R1:W-:Y:S04]  /*179e0*/  STL.64 [R1+0xb28], R24 ;  /* 0x000b281801007387 */ /* 0x0023e80000100a00 */
[----:B-1----:R-:W2:Y:S04]  /*179f0*/  LDL.LU R24, [R1+0x40] ;  /* 0x0000400001187983 */ /* 0x002ea80000300800 */
[----:B------:R-:W2:Y:S01]  /*17a00*/  LDL.LU R25, [R1+0x44] ;  /* 0x0000440001197983 */ /* 0x000ea20000300800 */
[----:B------:R-:W-:-:S02]  /*17a10*/  IMAD.MOV.U32 R26, RZ, RZ, R28 ;  /* 0x000000ffff1a7224 */ /* 0x000fc400078e001c */
[----:B------:R-:W-:Y:S01]  /*17a20*/  IMAD.MOV.U32 R27, RZ, RZ, R2 ;  /* 0x000000ffff1b7224 */ /* 0x000fe200078e0002 */
[----:B------:R-:W3:Y:S04]  /*17a30*/  LDL.LU R28, [R1+0xc34] ;  /* 0x000c3400011c7983 */ /* 0x000ee80000300800 */
[----:B------:R-:W4:Y:S04]  /*17a40*/  LDL.LU R2, [R1+0xc30] ;  /* 0x000c300001027983 */ /* 0x000f280000300800 */
[----:B------:R-:W-:Y:S04]  /*17a50*/  STL.64 [R1+0xb40], R26 ;  /* 0x000b401a01007387 */ /* 0x000fe80000100a00 */
[----:B--2---:R1:W-:Y:S04]  /*17a60*/  STL.64 [R1+0xb38], R24 ;  /* 0x000b381801007387 */ /* 0x0043e80000100a00 */
[----:B-1----:R-:W2:Y:S04]  /*17a70*/  LDL.LU R24, [R1+0x50] ;  /* 0x0000500001187983 */ /* 0x002ea80000300800 */
[----:B------:R-:W2:Y:S01]  /*17a80*/  LDL.LU R25, [R1+0x54] ;  /* 0x0000540001197983 */ /* 0x000ea20000300800 */
[----:B------:R-:W-:-:S02]  /*17a90*/  IMAD.MOV.U32 R26, RZ, RZ, R19 ;  /* 0x000000ffff1a7224 */ /* 0x000fc400078e0013 */
[----:B------:R-:W-:Y:S01]  /*17aa0*/  IMAD.MOV.U32 R27, RZ, RZ, R18 ;  /* 0x000000ffff1b7224 */ /* 0x000fe200078e0012 */
[----:B------:R-:W5:Y:S04]  /*17ab0*/  LDL.LU R19, [R1+0xc2c] ;  /* 0x000c2c0001137983 */ /* 0x000f680000300800 */
[----:B------:R-:W3:Y:S04]  /*17ac0*/  LDL.LU R18, [R1+0xc28] ;  /* 0x000c280001127983 */ /* 0x000ee80000300800 */
[----:B------:R-:W-:Y:S04]  /*17ad0*/  STL.64 [R1+0xb50], R26 ;  /* 0x000b501a01007387 */ /* 0x000fe80000100a00 */
[----:B--2---:R1:W-:Y:S04]  /*17ae0*/  STL.64 [R1+0xb48], R24 ;  /* 0x000b481801007387 */ /* 0x0043e80000100a00 */
[----:B-1----:R-:W2:Y:S04]  /*17af0*/  LDL.LU R24, [R1+0x60] ;  /* 0x0000600001187983 */ /* 0x002ea80000300800 */
[----:B------:R-:W2:Y:S01]  /*17b00*/  LDL.LU R25, [R1+0x64] ;  /* 0x0000640001197983 */ /* 0x000ea20000300800 */
[----:B----4-:R-:W-:-:S02]  /*17b10*/  IMAD.MOV.U32 R26, RZ, RZ, R2 ;  /* 0x000000ffff1a7224 */ /* 0x010fc400078e0002 */
[----:B---3--:R-:W-:Y:S01]  /*17b20*/  IMAD.MOV.U32 R27, RZ, RZ, R28 ;  /* 0x000000ffff1b7224 */ /* 0x008fe200078e001c */
[----:B------:R-:W3:Y:S04]  /*17b30*/  LDL.LU R2, [R1+0xc24] ;  /* 0x000c240001027983 */ /* 0x000ee80000300800 */
[----:B------:R-:W4:Y:S04]  /*17b40*/  LDL.LU R28, [R1+0xc20] ;  /* 0x000c2000011c7983 */ /* 0x000f280000300800 */
[----:B------:R-:W-:Y:S04]  /*17b50*/  STL.64 [R1+0xb60], R26 ;  /* 0x000b601a01007387 */ /* 0x000fe80000100a00 */
[----:B--2---:R1:W-:Y:S04]  /*17b60*/  STL.64 [R1+0xb58], R24 ;  /* 0x000b581801007387 */ /* 0x0043e80000100a00 */
[----:B-1----:R-:W2:Y:S04]  /*17b70*/  LDL.LU R24, [R1+0x70] ;  /* 0x0000700001187983 */ /* 0x002ea80000300800 */
[----:B------:R-:W2:Y:S01]  /*17b80*/  LDL.LU R25, [R1+0x74] ;  /* 0x0000740001197983 */ /* 0x000ea20000300800 */
[----:B------:R-:W-:-:S02]  /*17b90*/  IMAD.MOV.U32 R26, RZ, RZ, R18 ;  /* 0x000000ffff1a7224 */ /* 0x000fc400078e0012 */
[----:B-----5:R-:W-:Y:S01]  /*17ba0*/  IMAD.MOV.U32 R27, RZ, RZ, R19 ;  /* 0x000000ffff1b7224 */ /* 0x020fe200078e0013 */
[----:B------:R-:W5:Y:S01]  /*17bb0*/  LDL.LU R18, [R1+0xc1c] ;  /* 0x000c1c0001127983 */ /* 0x000f620000300800 */
[----:B------:R-:W-:Y:S02]  /*17bc0*/  IMAD.MOV.U32 R23, RZ, RZ, R4 ;  /* 0x000000ffff177224 */ /* 0x000fe400078e0004 */
[----:B------:R-:W-:Y:S01]  /*17bd0*/  IMAD.MOV.U32 R22, RZ, RZ, R5 ;  /* 0x000000ffff167224 */ /* 0x000fe200078e0005 */
[----:B------:R-:W3:Y:S01]  /*17be0*/  LDL.LU R19, [R1+0xc18] ;  /* 0x000c180001137983 */ /* 0x000ee20000300800 */
[----:B------:R-:W-:-:S03]  /*17bf0*/  IMAD.MOV.U32 R21, RZ, RZ, R8 ;  /* 0x000000ffff157224 */ /* 0x000fc600078e0008 */
[----:B------:R-:W3:Y:S01]  /*17c00*/  LDL.LU R4, [R1+0x160] ;  /* 0x0001600001047983 */ /* 0x000ee20000300800 */
[----:B------:R-:W-:-:S03]  /*17c10*/  IMAD.MOV.U32 R20, RZ, RZ, R9 ;  /* 0x000000ffff147224 */ /* 0x000fc600078e0009 */
[----:B------:R-:W3:Y:S04]  /*17c20*/  LDL.LU R5, [R1+0x164] ;  /* 0x0001640001057983 */ /* 0x000ee80000300800 */
[----:B------:R-:W5:Y:S04]  /*17c30*/  LDL.LU R6, [R1+0x168] ;  /* 0x0001680001067983 */ /* 0x000f680000300800 */
        /* <DEDUP_REMOVED lines=33> */
[----:B------:R5:W-:Y:S02]  /*17e50*/  STL.64 [R1+0xbb0], R26 ;  /* 0x000bb01a01007387 */ /* 0x000be40000100a00 */
[----:B-----5:R-:W-:-:S02]  /*17e60*/  IMAD.MOV.U32 R26, RZ, RZ, R19 ;  /* 0x000000ffff1a7224 */ /* 0x020fc400078e0013 */
[----:B--2---:R1:W-:Y:S04]  /*17e70*/  STL.64 [R1+0xba8], R24 ;  /* 0x000ba81801007387 */ /* 0x0043e80000100a00 */
[----:B-1----:R-:W2:Y:S01]  /*17e80*/  LDL.LU R24, [R1+0x100] ;  /* 0x0001000001187983 */ /* 0x002ea20000300800 */
[----:B------:R-:W-:-:S03]  /*17e90*/  IMAD.MOV.U32 R25, RZ, RZ, R18 ;  /* 0x000000ffff197224 */ /* 0x000fc600078e0012 */
[----:B------:R-:W5:Y:S04]  /*17ea0*/  LDL.LU R18, [R1+0xbfc] ;  /* 0x000bfc0001127983 */ /* 0x000f680000300800 */
[----:B------:R-:W5:Y:S04]  /*17eb0*/  LDL.LU R19, [R1+0xbf8] ;  /* 0x000bf80001137983 */ /* 0x000f680000300800 */
[----:B------:R-:W2:Y:S01]  /*17ec0*/  LDL.LU R27, [R1+0x10c] ;  /* 0x00010c00011b7983 */ /* 0x000ea20000300800 */
[----:B-----5:R-:W-:Y:S03]  /*17ed0*/  HMMA.1688.F32.TF32 R12, R20, R18, R12 ;  /* 0x00000012140c723c */ /* 0x020fe6000008100c */
[----:B--2---:R3:W-:Y:S04]  /*17ee0*/  STL.64 [R1+0xbd0], R26 ;  /* 0x000bd01a01007387 */ /* 0x0047e80000100a00 */
[----:B------:R1:W-:Y:S01]  /*17ef0*/  STL.64 [R1+0xbc8], R24 ;  /* 0x000bc81801007387 */ /* 0x0003e20000100a00 */
[----:B---3--:R-:W-:-:S03]  /*17f00*/  IMAD.MOV.U32 R27, RZ, RZ, R2 ;  /* 0x000000ffff1b7224 */ /* 0x008fc600078e0002 */
[----:B-1----:R-:W2:Y:S04]  /*17f10*/  LDL.LU R24, [R1+0x110] ;  /* 0x0001100001187983 */ /* 0x002ea80000300800 */
[----:B------:R-:W2:Y:S09]  /*17f20*/  LDL.LU R25, [R1+0x114] ;  /* 0x0001140001197983 */ /* 0x000eb20000300800 */
[----:B------:R-:W-:Y:S01]  /*17f30*/  IMAD.MOV.U32 R2, RZ, RZ, R15 ;  /* 0x000000ffff027224 */ /* 0x000fe200078e000f */
[----:B------:R-:W-:Y:S04]  /*17f40*/  STL.64 [R1+0xb0], R12 ;  /* 0x0000b00c01007387 */ /* 0x000fe80000100a00 */
[----:B------:R1:W-:Y:S04]  /*17f50*/  STL [R1+0xb8], R14 ;  /* 0x0000b80e01007387 */ /* 0x0003e80000100800 */
[----:B-1----:R-:W3:Y:S04]  /*17f60*/  LDL.LU.64 R14, [R1+0xbf0] ;  /* 0x000bf000010e7983 */ /* 0x002ee80000300a00 */
[----:B------:R-:W5:Y:S01]  /*17f70*/  LDL.LU.64 R12, [R1+0xbe8] ;  /* 0x000be800010c7983 */ /* 0x000f620000300a00 */
[C---:B---3--:R-:W-:Y:S11]  /*17f80*/  HMMA.1688.F32.TF32 R8, R20.reuse, R14, R8 ;  /* 0x0000000e1408723c */ /* 0x048ff60000081008 */
[----:B------:R-:W-:Y:S11]  /*17f90*/  @!UPT UIADD3 URZ, URZ, URZ, URZ ;  /* 0x0000003f3f3ff290 */ /* 0x000ff6000fffe03f */
[----:B------:R-:W-:Y:S01]  /*17fa0*/  @!UPT UIADD3 URZ, URZ, URZ, URZ ;  /* 0x0000003f3f3ff290 */ /* 0x000fe2000fffe03f */
[----:B------:R-:W-:Y:S04]  /*17fb0*/  STL.64 [R1+0xe0], R8 ;  /* 0x0000e00801007387 */ /* 0x000fe80000100a00 */
[----:B------:R1:W-:Y:S04]  /*17fc0*/  STL.64 [R1+0xe8], R10 ;  /* 0x0000e80a01007387 */ /* 0x0003e80000100a00 */
[----:B-1----:R-:W3:Y:S02]  /*17fd0*/  LDL.LU.64 R10, [R1+0xbe0] ;  /* 0x000be000010a7983 */ /* 0x002ee40000300a00 */
[----:B---3--:R-:W-:Y:S11]  /*17fe0*/  HMMA.1688.F32.TF32 R4, R20, R10, R4 ;  /* 0x0000000a1404723c */ /* 0x008ff60000081004 */
[----:B------:R-:W-:Y:S11]  /*17ff0*/  @!UPT UIADD3 URZ, URZ, URZ, URZ ;  /* 0x0000003f3f3ff290 */ /* 0x000ff6000fffe03f */
[----:B------:R-:W-:Y:S01]  /*18000*/  @!UPT UIADD3 URZ, URZ, URZ, URZ ;  /* 0x0000003f3f3ff290 */ /* 0x000fe2000fffe03f */
[----:B------:R-:W-:Y:S04]  /*18010*/  STL.64 [R1+0x120], R4 ;  /* 0x0001200401007387 */ /* 0x000fe80000100a00 */
[----:B------:R1:W-:Y:S04]  /*18020*/  STL.64 [R1+0x128], R6 ;  /* 0x0001280601007387 */ /* 0x0003e80000100a00 */
[----:B-1----:R-:W2:Y:S01]  /*18030*/  LDL.LU.64 R6, [R1+0xbd8] ;  /* 0x000bd80001067983 */ /* 0x002ea20000300a00 */
[----:B----4-:R-:W-:-:S07]  /*18040*/  IMAD.MOV.U32 R26, RZ, RZ, R28 ;  /* 0x000000ffff1a7224 */ /* 0x010fce00078e001c */
[----:B--2---:R-:W-:Y:S01]  /*18050*/  HMMA.1688.F32.TF32 R20, R20, R6, R24 ;  /* 0x000000061414723c */ /* 0x004fe20000081018 */
[----:B------:R-:W2:Y:S04]  /*18060*/  LDL.LU.64 R26, [R1+0xbd0] ;  /* 0x000bd000011a7983 */ /* 0x000ea80000300a00 */
[----:B------:R-:W2:Y:S11]  /*18070*/  LDL.LU.64 R24, [R1+0xbc8] ;  /* 0x000bc80001187983 */ /* 0x000eb60000300a00 */
[----:B------:R-:W-:Y:S07]  /*18080*/  @!UPT UIADD3 URZ, URZ, URZ, URZ ;  /* 0x0000003f3f3ff290 */ /* 0x000fee000fffe03f */
[----:B------:R-:W-:Y:S04]  /*18090*/  STL.64 [R1+0x110], R20 ;  /* 0x0001101401007387 */ /* 0x000fe80000100a00 */
[----:B------:R1:W-:Y:S04]  /*180a0*/  STL.64 [R1+0x118], R22 ;  /* 0x0001181601007387 */ /* 0x0003e80000100a00 */
[----:B-1----:R-:W2:Y:S04]  /*180b0*/  LDL.LU.64 R22, [R1+0xbc0] ;  /* 0x000bc00001167983 */ /* 0x002ea80000300a00 */
[----:B------:R-:W2:Y:S02]  /*180c0*/  LDL.LU.64 R20, [R1+0xbb8] ;  /* 0x000bb80001147983 */ /* 0x000ea40000300a00 */
        /* <DEDUP_REMOVED lines=31> */
[----:B------:R-:W-:Y:S01]  /*182c0*/  STL.64 [R1+0x80], R20 ;  /* 0x0000801401007387 */ /* 0x000fe20000100a00 */
[----:B------:R-:W-:-:S03]  /*182d0*/  IMAD.MOV.U32 R28, RZ, RZ, R23 ;  /* 0x000000ffff1c7224 */ /* 0x000fc600078e0017 */
[----:B------:R1:W-:Y:S04]  /*182e0*/  STL [R1+0x88], R22 ;  /* 0x0000881601007387 */ /* 0x0003e80000100800 */
[----:B-1----:R-:W2:Y:S04]  /*182f0*/  LDL.LU.64 R22, [R1+0xb70] ;  /* 0x000b700001167983 */ /* 0x002ea80000300a00 */
[----:B------:R-:W2:Y:S04]  /*18300*/  LDL.LU.64 R20, [R1+0xb68] ;  /* 0x000b680001147983 */ /* 0x000ea80000300a00 */
        /* <DEDUP_REMOVED lines=15> */
[----:B------:R-:W2:Y:S04]  /*18400*/  LDL.LU.64 R24, [R1+0xb48] ;  /* 0x000b480001187983 */ /* 0x000ea80000300a00 */
[----:B------:R-:W-:Y:S04]  /*18410*/  STL.64 [R1+0xb20], R14 ;  /* 0x000b200e01007387 */ /* 0x000fe80000100a00 */
[----:B-----5:R1:W-:Y:S04]  /*18420*/  STL.64 [R1+0xb18], R12 ;  /* 0x000b180c01007387 */ /* 0x0203e80000100a00 */
[----:B-1----:R-:W3:Y:S04]  /*18430*/  LDL.LU R12, [R1+0x30] ;  /* 0x00003000010c7983 */ /* 0x002ee80000300800 */
[----:B------:R-:W3:Y:S04]  /*18440*/  LDL.LU R13, [R1+0x34] ;  /* 0x00003400010d7983 */ /* 0x000ee80000300800 */
[----:B------:R-:W3:Y:S04]  /*18450*/  LDL.LU R14, [R1+0x38] ;  /* 0x00003800010e7983 */ /* 0x000ee80000300800 */
[----:B------:R-:W3:Y:S04]  /*18460*/  LDL.LU R15, [R1+0x3c] ;  /* 0x00003c00010f7983 */ /* 0x000ee80000300800 */
        /* <DEDUP_REMOVED lines=11> */
[----:B------:R-:W-:Y:S07]  /*18520*/  @!UPT UIADD3 URZ, URZ, URZ, URZ ;  /* 0x0000003f3f3ff290 */ /* 0x000fee000fffe03f */
[----:B------:R-:W-:Y:S02]  /*18530*/  IMAD.MOV.U32 R4, RZ, RZ, R20 ;  /* 0x000000ffff047224 */ /* 0x000fe400078e0014 */
        /* <DEDUP_REMOVED lines=10> */
[----:B------:R-:W-:Y:S01]  /*185e0*/  STL [R1+0xaa0], R4 ;  /* 0x000aa00401007387 */ /* 0x000fe20000100800 */
[----:B---3--:R-:W-:Y:S11]  /*185f0*/  HMMA.1688.F32.TF32 R12, R24, R18, R12 ;  /* 0x00000012180c723c */ /* 0x008ff6000008100c */
[----:B------:R-:W-:Y:S11]  /*18600*/  @!UPT UIADD3 URZ, URZ, URZ, URZ ;  /* 0x0000003f3f3ff290 */ /* 0x000ff6000fffe03f */
[----:B------:R-:W-:Y:S01]  /*18610*/  @!UPT UIADD3 URZ, URZ, URZ, URZ ;  /* 0x0000003f3f3ff290 */ /* 0x000fe2000fffe03f */
[----:B------:R-:W-:Y:S01]  /*18620*/  STL.64 [R1+0x30], R12 ;  /* 0x0000300c01007387 */ /* 0x000fe20000100a00 */
[----:B------:R-:W-:-:S03]  /*18630*/  IMAD.MOV.U32 R28, RZ, RZ, R15 ;  /* 0x000000ffff1c7224 */ /* 0x000fc600078e000f */
[----:B------:R1:W-:Y:S04]  /*18640*/  STL [R1+0x38], R14 ;  /* 0x0000380e01007387 */ /* 0x0003e80000100800 */
[----:B-1----:R-:W2:Y:S04]  /*18650*/  LDL.LU.64 R14, [R1+0xb20] ;  /* 0x000b2000010e7983 */ /* 0x002ea80000300a00 */
[----:B------:R-:W3:Y:S04]  /*18660*/  LDL.LU.64 R12, [R1+0xb18] ;  /* 0x000b1800010c7983 */ /* 0x000ee80000300a00 */
[----:B------:R-:W-:Y:S04]  /*18670*/  STL [R1+0xad8], R28 ;  /* 0x000ad81c01007387 */ /* 0x000fe80000100800 */
[----:B------:R-:W-:Y:S04]  /*18680*/  STL.64 [R1+0xb08], R26 ;  /* 0x000b081a01007387 */ /* 0x000fe80000100a00 */
[----:B------:R-:W-:Y:S04]  /*18690*/  STL.64 [R1+0xb00], R24 ;  /* 0x000b001801007387 */ /* 0x000fe80000100a00 */
[----:B------:R1:W-:Y:S02]  /*186a0*/  STL.64 [R1+0xaf8], R6 ;  /* 0x000af80601007387 */ /* 0x0003e40000100a00 */
[----:B-1----:R-:W-:Y:S01]  /*186b0*/  IMAD.MOV.U32 R7, RZ, RZ, R29 ;  /* 0x000000ffff077224 */ /* 0x002fe200078e001d */
[----:B--2---:R-:W-:Y:S11]  /*186c0*/  HMMA.1688.F32.TF32 R20, R24, R14, R20 ;  /* 0x0000000e1814723c */ /* 0x004ff60000081014 */
[----:B------:R-:W-:Y:S11]  /*186d0*/  @!UPT UIADD3 URZ, URZ, URZ, URZ ;  /* 0x0000003f3f3ff290 */ /* 0x000ff6000fffe03f */
[----:B------:R-:W-:Y:S02]  /*186e0*/  @!UPT UIADD3 URZ, URZ, URZ, URZ ;  /* 0x0000003f3f3ff290 */ /* 0x000fe4000fffe03f */
[----:B------:R-:W-:Y:S02]  /*186f0*/  IMAD.MOV.U32 R5, RZ, RZ, R22 ;  /* 0x000000ffff057224 */ /* 0x000fe400078e0016 */
[----:B------:R-:W-:Y:S01]  /*18700*/  IMAD.MOV.U32 R4, RZ, RZ, R23 ;  /* 0x000000ffff047224 */ /* 0x000fe200078e0017 */
[----:B------:R-:W-:Y:S04]  /*18710*/  LDS R22, [R3+0x32000] ;  /* 0x0320000003167984 */ /* 0x000fe80000000800 */
[----:B------:R1:W-:Y:S01]  /*18720*/  STL.64 [R1+0xaf0], R4 ;  /* 0x000af00401007387 */ /* 0x0003e20000100a00 */
[----:B------:R-:W-:Y:S02]  /*18730*/  IMAD.MOV.U32 R9, RZ, RZ, R20 ;  /* 0x000000ffff097224 */ /* 0x000fe400078e0014 */
[----:B------:R-:W-:Y:S01]  /*18740*/  IMAD.MOV.U32 R8, RZ, RZ, R21 ;  /* 0x000000ffff087224 */ /* 0x000fe200078e0015 */
[----:B------:R-:W2:Y:S04]  /*18750*/  LDS R23, [R0+0x32000] ;  /* 0x0320000000177984 */ /* 0x000ea80000000800 */
[----:B------:R-:W-:Y:S04]  /*18760*/  LDS R20, [R3+0x30000] ;  /* 0x0300000003147984 */ /* 0x000fe80000000800 */
[----:B-1----:R-:W4:Y:S04]  /*18770*/  LDL.LU R4, [R1+0xd0] ;  /* 0x0000d00001047983 */ /* 0x002f280000300800 */
[----:B------:R-:W4:Y:S04]  /*18780*/  LDL.LU R5, [R1+0xd4] ;  /* 0x0000d40001057983 */ /* 0x000f280000300800 */
[----:B------:R-:W4:Y:S04]  /*18790*/  LDL.LU R6, [R1+0xd8] ;  /* 0x0000d80001067983 */ /* 0x000f280000300800 */
[----:B------:R-:W5:Y:S04]  /*187a0*/  LDL.LU R29, [R1+0xb10] ;  /* 0x000b1000011d7983 */ /* 0x000f680000300800 */
[----:B------:R-:W1:Y:S04]  /*187b0*/  LDS R21, [R0+0x30000] ;  /* 0x0300000000157984 */ /* 0x000e680000000800 */
[----:B--2---:R3:W-:Y:S02]  /*187c0*/  STL.64 [R1+0xae8], R22 ;  /* 0x000ae81601007387 */ /* 0x0047e40000100a00 */
[----:B---3--:R-:W-:-:S02]  /*187d0*/  IMAD.MOV.U32 R22, RZ, RZ, R13 ;  /* 0x000000ffff167224 */ /* 0x008fc400078e000d */
[----:B------:R-:W-:Y:S01]  /*187e0*/  IMAD.MOV.U32 R23, RZ, RZ, R12 ;  /* 0x000000ffff177224 */ /* 0x000fe200078e000c */
[----:B-1----:R1:W-:Y:S02]  /*187f0*/  STL.64 [R1+0xae0], R20 ;  /* 0x000ae01401007387 */ /* 0x0023e40000100a00 */
[----:B-1----:R-:W-:Y:S02]  /*18800*/  IMAD.MOV.U32 R20, RZ, RZ, R17 ;  /* 0x000000ffff147224 */ /* 0x002fe400078e0011 */
[----:B------:R-:W-:Y:S02]  /*18810*/  IMAD.MOV.U32 R21, RZ, RZ, R16 ;  /* 0x000000ffff157224 */ /* 0x000fe400078e0010 */
[----:B-----5:R-:W1:Y:S04]  /*18820*/  LDSM.16.M88.4 R16, [R29+0x80180] ;  /* 0x080180001d10783b */ /* 0x020e680000000200 */
[----:B------:R-:W2:Y:S04]  /*18830*/  LDSM.16.M88.4 R12, [R29+0x82180] ;  /* 0x082180001d0c783b */ /* 0x000ea80000000200 */
[----:B------:R-:W3:Y:S04]  /*18840*/  LDSM.16.M88.4 R24, [R29+0x84180] ;  /* 0x084180001d18783b */ /* 0x000ee80000000200 */
[----:B-1----:R-:W-:Y:S04]  /*18850*/  STL [R1+0x9cc], R18 ;  /* 0x0009cc1201007387 */ /* 0x002fe80000100800 */
[----:B------:R-:W-:Y:S04]  /*18860*/  STL [R1+0x9c8], R19 ;  /* 0x0009c81301007387 */ /* 0x000fe80000100800 */
[----:B--2---:R1:W-:Y:S04]  /*18870*/  STL.64 [R1+0xad0], R14 ;  /* 0x000ad00e01007387 */ /* 0x0043e80000100a00 */
[----:B------:R2:W-:Y:S01]  /*18880*/  STL.64 [R1+0xac8], R12 ;  /* 0x000ac80c01007387 */ /* 0x0005e20000100a00 */
[----:B---3--:R-:W-:-:S02]  /*18890*/  IMAD.MOV.U32 R28, RZ, RZ, R25 ;  /* 0x000000ffff1c7224 */ /* 0x008fc400078e0019 */
[----:B-1----:R-:W-:Y:S01]  /*188a0*/  IMAD.MOV.U32 R15, RZ, RZ, R2 ;  /* 0x000000ffff0f7224 */ /* 0x002fe200078e0002 */
[----:B--2---:R-:W2:Y:S01]  /*188b0*/  LDL.LU R12, [R1+0xb0] ;  /* 0x0000b000010c7983 */ /* 0x004ea20000300800 */
[----:B------:R-:W-:-:S03]  /*188c0*/  IMAD.MOV.U32 R2, RZ, RZ, R27 ;  /* 0x000000ffff027224 */ /* 0x000fc600078e001b */
[----:B------:R-:W2:Y:S04]  /*188d0*/  LDL.LU R13, [R1+0xb4] ;  /* 0x0000b400010d7983 */ /* 0x000ea80000300800 */
[----:B------:R-:W2:Y:S04]  /*188e0*/  LDL.LU R14, [R1+0xb8] ;  /* 0x0000b800010e7983 */ /* 0x000ea80000300800 */
[----:B------:R-:W-:Y:S04]  /*188f0*/  STL.64 [R1+0x10], R24 ;  /* 0x0000101801007387 */ /* 0x000fe80000100a00 */
[----:B------:R-:W-:Y:S04]  /*18900*/  STL.64 [R1+0x18], R26 ;  /* 0x0000181a01007387 */ /* 0x000fe80000100a00 */
[----:B------:R-:W1:Y:S04]  /*18910*/  LDSM.16.M88.4 R24, [R29+0x86180] ;  /* 0x086180001d18783b */ /* 0x000e680000000200 */
[----:B------:R-:W-:Y:S04]  /*18920*/  STL [R1+0x9d0], R2 ;  /* 0x0009d00201007387 */ /* 0x000fe80000100800 */
[----:B-1----:R-:W-:Y:S01]  /*18930*/  STL.64 [R1], R24 ;  /* 0x0000001801007387 */ /* 0x002fe20000100a00 */
[----:B------:R-:W-:-:S02]  /*18940*/  IMAD.MOV.U32 R19, RZ, RZ, R24 ;  /* 0x000000ffff137224 */ /* 0x000fc400078e0018 */
[----:B------:R-:W-:Y:S01]  /*18950*/  IMAD.MOV.U32 R18, RZ, RZ, R25 ;  /* 0x000000ffff127224 */ /* 0x000fe200078e0019 */
[----:B------:R1:W-:Y:S04]  /*18960*/  STL.64 [R1+0x8], R26 ;  /* 0x0000081a01007387 */ /* 0x0003e80000100a00 */
[----:B-1----:R-:W4:Y:S04]  /*18970*/  LDL.LU.64 R26, [R1+0xb08] ;  /* 0x000b0800011a7983 */ /* 0x002f280000300a00 */
[----:B------:R-:W4:Y:S02]  /*18980*/  LDL.LU.64 R24, [R1+0xb00] ;  /* 0x000b000001187983 */ /* 0x000f240000300a00 */
[C---:B----4-:R-:W-:Y:S11]  /*18990*/  HMMA.1688.F32.TF32 R4, R24.reuse, R10, R4 ;  /* 0x0000000a1804723c */ /* 0x050ff60000081004 */
[----:B------:R-:W-:Y:S11]  /*189a0*/  @!UPT UIADD3 URZ, URZ, URZ, URZ ;  /* 0x0000003f3f3ff290 */ /* 0x000ff6000fffe03f */
[----:B------:R-:W-:Y:S01]  /*189b0*/  @!UPT UIADD3 URZ, URZ, URZ, URZ ;  /* 0x0000003f3f3ff290 */ /* 0x000fe2000fffe03f */
[----:B------:R-:W-:Y:S04]  /*189c0*/  STL.64 [R1+0x100], R4 ;  /* 0x0001000401007387 */ /* 0x000fe80000100a00 */
[----:B------:R1:W-:Y:S04]  /*189d0*/  STL.64 [R1+0x108], R6 ;  /* 0x0001080601007387 */ /* 0x0003e80000100a00 */
[----:B-1----:R-:W3:Y:S04]  /*189e0*/  LDL.LU.64 R6, [R1+0xaf8] ;  /* 0x000af80001067983 */ /* 0x002ee80000300a00 */
[----:B------:R-:W4:Y:S04]  /*189f0*/  LDL.LU.64 R4, [R1+0xaf0] ;  /* 0x000af00001047983 */ /* 0x000f280000300a00 */
[----:B------:R1:W-:Y:S04]  /*18a00*/  STL.64 [R1+0xab0], R8 ;  /* 0x000ab00801007387 */ /* 0x0003e80000100a00 */
[----:B-1----:R-:W5:Y:S04]  /*18a10*/  LDL.LU R8, [R1+0x120] ;  /* 0x0001200001087983 */ /* 0x002f680000300800 */
[----:B------:R-:W5:Y:S04]  /*18a20*/  LDL.LU R9, [R1+0x124] ;  /* 0x0001240001097983 */ /* 0x000f680000300800 */
[----:B------:R-:W2:Y:S04]  /*18a30*/  LDL.LU R10, [R1+0x128] ;  /* 0x00012800010a7983 */ /* 0x000ea80000300800 */
[----:B------:R-:W2:Y:S01]  /*18a40*/  LDL.LU R11, [R1+0x12c] ;  /* 0x00012c00010b7983 */ /* 0x000ea20000300800 */
[----:B---3--:R-:W-:Y:S03]  /*18a50*/  HMMA.1688.F32.TF32 R24, R24, R6, R20 ;  /* 0x000000061818723c */ /* 0x008fe60000081014 */
[----:B------:R-:W-:Y:S04]  /*18a60*/  LDS R6, [R3+0x32200] ;  /* 0x0322000003067984 */ /* 0x000fe80000000800 */
[----:B------:R-:W-:Y:S04]  /*18a70*/  LDS R7, [R0+0x32200] ;  /* 0x0322000000077984 */ /* 0x000fe80000000800 */
[----:B--2---:R-:W-:Y:S04]  /*18a80*/  STL.64 [R1+0xac0], R10 ;  /* 0x000ac00a01007387 */ /* 0x004fe80000100a00 */
[----:B-----5:R1:W-:Y:S04]  /*18a90*/  STL.64 [R1+0xab8], R8 ;  /* 0x000ab80801007387 */ /* 0x0203e80000100a00 */
[----:B-1----:R-:W2:Y:S04]  /*18aa0*/  LDL.LU R8, [R1+0xe0] ;  /* 0x0000e00001087983 */ /* 0x002ea80000300800 */
[----:B------:R-:W2:Y:S04]  /*18ab0*/  LDL.LU R9, [R1+0xe4] ;  /* 0x0000e40001097983 */ /* 0x000ea80000300800 */
[----:B------:R-:W2:Y:S04]  /*18ac0*/  LDL.LU R10, [R1+0xe8] ;  /* 0x0000e800010a7983 */ /* 0x000ea80000300800 */
[----:B------:R-:W2:Y:S04]  /*18ad0*/  LDL.LU R11, [R1+0xec] ;  /* 0x0000ec00010b7983 */ /* 0x000ea80000300800 */
[----:B------:R-:W3:Y:S04]  /*18ae0*/  LDL.LU.64 R22, [R1+0xae8] ;  /* 0x000ae80001167983 */ /* 0x000ee80000300a00 */
[----:B------:R-:W3:Y:S04]  /*18af0*/  LDL.LU.64 R20, [R1+0xae0] ;  /* 0x000ae00001147983 */ /* 0x000ee80000300a00 */
[----:B------:R-:W-:Y:S04]  /*18b00*/  STL.64 [R1+0x9e0], R26 ;  /* 0x0009e01a01007387 */ /* 0x000fe80000100a00 */
[----:B------:R1:W-:Y:S04]  /*18b10*/  STL.64 [R1+0x9d8], R24 ;  /* 0x0009d81801007387 */ /* 0x0003e80000100a00 */
[----:B-1----:R-:W5:Y:S01]  /*18b20*/  LDL R24, [R1+0x10] ;  /* 0x0000100001187983 */ /* 0x002f620000100800 */
[----:B------:R-:W-:-:S03]  /*18b30*/  IMAD.MOV.U32 R25, RZ, RZ, R28 ;  /* 0x000000ffff197224 */ /* 0x000fc600078e001c */
[----:B------:R-:W2:Y:S01]  /*18b40*/  LDL.LU R28, [R1+0xad8] ;  /* 0x000ad800011c7983 */ /* 0x000ea20000300800 */
[C---:B---3--:R-:W-:Y:S11]  /*18b50*/  HMMA.1688.F32.TF32 R12, R20.reuse, R16, R12 ;  /* 0x00000010140c723c */ /* 0x048ff6000008100c */
[----:B------:R-:W-:Y:S11]  /*18b60*/  @!UPT UIADD3 URZ, URZ, URZ, URZ ;  /* 0x0000003f3f3ff290 */ /* 0x000ff6000fffe03f */
[----:B------:R-:W-:Y:S01]  /*18b70*/  @!UPT UIADD3 URZ, URZ, URZ, URZ ;  /* 0x0000003f3f3ff290 */ /* 0x000fe2000fffe03f */
[----:B------:R-:W-:Y:S04]  /*18b80*/  STL.64 [R1+0xf0], R12 ;  /* 0x0000f00c01007387 */ /* 0x000fe80000100a00 */
[----:B------:R1:W-:Y:S04]  /*18b90*/  STL.64 [R1+0xf8], R14 ;  /* 0x0000f80e01007387 */ /* 0x0003e80000100a00 */
[----:B-1----:R-:W3:Y:S04]  /*18ba0*/  LDL.LU.64 R14, [R1+0xad0] ;  /* 0x000ad000010e7983 */ /* 0x002ee80000300a00 */
[----:B------:R-:W2:Y:S02]  /*18bb0*/  LDL.LU.64 R12, [R1+0xac8] ;  /* 0x000ac800010c7983 */ /* 0x000ea40000300a00 */
[----:B--2---:R-:W-:Y:S11]  /*18bc0*/  HMMA.1688.F32.TF32 R8, R20, R12, R8 ;  /* 0x0000000c1408723c */ /* 0x004ff60000081008 */
[----:B------:R-:W-:Y:S11]  /*18bd0*/  @!UPT UIADD3 URZ, URZ, URZ, URZ ;  /* 0x0000003f3f3ff290 */ /* 0x000ff6000fffe03f */
[----:B------:R-:W-:Y:S01]  /*18be0*/  @!UPT UIADD3 URZ, URZ, URZ, URZ ;  /* 0x0000003f3f3ff290 */ /* 0x000fe2000fffe03f */
[----:B------:R-:W-:Y:S01]  /*18bf0*/  STL.64 [R1+0xe0], R8 ;  /* 0x0000e00801007387 */ /* 0x000fe20000100a00 */
[----:B------:R-:W-:-:S03]  /*18c00*/  IMAD.MOV.U32 R2, RZ, RZ, R11 ;  /* 0x000000ffff027224 */ /* 0x000fc600078e000b */
[----:B------:R1:W-:Y:S04]  /*18c10*/  STL [R1+0xe8], R10 ;  /* 0x0000e80a01007387 */ /* 0x0003e80000100800 */
[----:B-1----:R-:W5:Y:S04]  /*18c20*/  LDL.LU.64 R10, [R1+0xac0] ;  /* 0x000ac000010a7983 */ /* 0x002f680000300a00 */
[----:B------:R-:W5:Y:S04]  /*18c30*/  LDL.LU.64 R8, [R1+0xab8] ;  /* 0x000ab80001087983 */ /* 0x000f680000300a00 */
[----:B---3--:R-:W-:Y:S04]  /*18c40*/  STL.64 [R1+0xa80], R14 ;  /* 0x000a800e01007387 */ /* 0x008fe80000100a00 */
[----:B------:R1:W-:Y:S04]  /*18c50*/  STL.64 [R1+0xa78], R12 ;  /* 0x000a780c01007387 */ /* 0x0003e80000100a00 */
[----:B------:R-:W-:Y:S01]  /*18c60*/  STL [R1+0x9d4], R2 ;  /* 0x0009d40201007387 */ /* 0x000fe20000100800 */
[----:B-----5:R-:W-:Y:S03]  /*18c70*/  HMMA.1688.F32.TF32 R24, R20, R24, R8 ;  /* 0x000000181418723c */ /* 0x020fe60000081008 */
[----:B------:R-:W2:Y:S01]  /*18c80*/  LDL.LU.64 R8, [R1+0xab0] ;  /* 0x000ab00001087983 */ /* 0x000ea20000300a00 */
[----:B-1----:R-:W-:-:S02]  /*18c90*/  IMAD.MOV.U32 R12, RZ, RZ, R19 ;  /* 0x000000ffff0c7224 */ /* 0x002fc400078e0013 */
[----:B------:R-:W-:Y:S01]  /*18ca0*/  IMAD.MOV.U32 R13, RZ, RZ, R18 ;  /* 0x000000ffff0d7224 */ /* 0x000fe200078e0012 */
[----:B------:R-:W-:Y:S04]  /*18cb0*/  LDS R10, [R3+0x32400] ;  /* 0x03240000030a7984 */ /* 0x000fe80000000800 */
[----:B------:R-:W1:Y:S11]  /*18cc0*/  LDS R11, [R0+0x32400] ;  /* 0x03240000000b7984 */ /* 0x000e760000000800 */
[----:B------:R-:W-:Y:S01]  /*18cd0*/  @!UPT UIADD3 URZ, URZ, URZ, URZ ;  /* 0x0000003f3f3ff290 */ /* 0x000fe2000fffe03f */
[----:B------:R-:W-:Y:S04]  /*18ce0*/  STL.64 [R1+0xd0], R24 ;  /* 0x0000d01801007387 */ /* 0x000fe80000100a00 */
[----:B------:R4:W-:Y:S02]  /*18cf0*/  STL.64 [R1+0xd8], R26 ;  /* 0x0000d81a01007387 */ /* 0x0009e40000100a00 */
[----:B----4-:R-:W-:Y:S02]  /*18d00*/  IMAD.MOV.U32 R26, RZ, RZ, R5 ;  /* 0x000000ffff1a7224 */ /* 0x010fe400078e0005 */
[----:B------:R-:W-:Y:S02]  /*18d10*/  IMAD.MOV.U32 R27, RZ, RZ, R4 ;  /* 0x000000ffff1b7224 */ /* 0x000fe400078e0004 */
[----:B--2---:R-:W-:-:S02]  /*18d20*/  IMAD.MOV.U32 R24, RZ, RZ, R9 ;  /* 0x000000ffff187224 */ /* 0x004fc400078e0009 */
[----:B------:R-:W2:Y:S01]  /*18d30*/  LDL.LU R9, [R1+0xaac] ;  /* 0x000aac0001097983 */ /* 0x000ea20000300800 */
[----:B------:R-:W-:-:S03]  /*18d40*/  IMAD.MOV.U32 R25, RZ, RZ, R8 ;  /* 0x000000ffff197224 */ /* 0x000fc600078e0008 */
[----:B------:R-:W3:Y:S04]  /*18d50*/  LDL.LU R8, [R1+0xaa8] ;  /* 0x000aa80001087983 */ /* 0x000ee80000300800 */
[----:B------:R-:W4:Y:S04]  /*18d60*/  LDL.LU R5, [R1+0xaa4] ;  /* 0x000aa40001057983 */ /* 0x000f280000300800 */
[----:B------:R-:W5:Y:S04]  /*18d70*/  LDL.LU R4, [R1+0xaa0] ;  /* 0x000aa00001047983 */ /* 0x000f680000300800 */
[----:B------:R-:W-:Y:S04]  /*18d80*/  STL.64 [R1+0x9f0], R26 ;  /* 0x0009f01a01007387 */ /* 0x000fe80000100a00 */
[----:B------:R1:W-:Y:S04]  /*18d90*/  STL.64 [R1+0x9e8], R24 ;  /* 0x0009e81801007387 */ /* 0x0003e80000100a00 */
[----:B-1----:R-:W2:Y:S04]  /*18da0*/  LDL.LU R24, [R1+0x30] ;  /* 0x0000300001187983 */ /* 0x002ea80000300800 */
[----:B------:R-:W2:Y:S04]  /*18db0*/  LDL.LU R25, [R1+0x34] ;  /* 0x0000340001197983 */ /* 0x000ea80000300800 */
[----:B------:R-:W2:Y:S01]  /*18dc0*/  LDL.LU R26, [R1+0x38] ;  /* 0x00003800011a7983 */ /* 0x000ea20000300800 */
[----:B------:R-:W-:-:S03]  /*18dd0*/  IMAD.MOV.U32 R27, RZ, RZ, R28 ;  /* 0x000000ffff1b7224 */ /* 0x000fc600078e001c */
[----:B------:R-:W3:Y:S04]  /*18de0*/  LDL.LU R28, [R1+0xa9c] ;  /* 0x000a9c00011c7983 */ /* 0x000ee80000300800 */
[----:B--2---:R3:W-:Y:S04]  /*18df0*/  STL.64 [R1+0xa00], R26 ;  /* 0x000a001a01007387 */ /* 0x0047e80000100a00 */
[----:B------:R5:W-:Y:S01]  /*18e00*/  STL.64 [R1+0x9f8], R24 ;  /* 0x0009f81801007387 */ /* 0x000be20000100a00 */
[----:B---3--:R-:W-:Y:S02]  /*18e10*/  IMAD.MOV.U32 R26, RZ, RZ, R8 ;  /* 0x000000ffff1a7224 */ /* 0x008fe400078e0008 */
[----:B------:R-:W-:-:S02]  /*18e20*/  IMAD.MOV.U32 R27, RZ, RZ, R9 ;  /* 0x000000ffff1b7224 */ /* 0x000fc400078e0009 */
[----:B-----5:R-:W-:Y:S02]  /*18e30*/  IMAD.MOV.U32 R24, RZ, RZ, R4 ;  /* 0x000000ffff187224 */ /* 0x020fe400078e0004 */
[----:B------:R-:W2:Y:S01]  /*18e40*/  LDL.LU R4, [R1+0xa98] ;  /* 0x000a980001047983 */ /* 0x000ea20000300800 */
[----:B----4-:R-:W-:-:S03]  /*18e50*/  IMAD.MOV.U32 R25, RZ, RZ, R5 ;  /* 0x000000ffff197224 */ /* 0x010fc600078e0005 */
[----:B------:R-:W3:Y:S04]  /*18e60*/  LDL.LU R5, [R1+0xa94] ;  /* 0x000a940001057983 */ /* 0x000ee80000300800 */
[----:B------:R-:W4:Y:S04]  /*18e70*/  LDL.LU R8, [R1+0xa90] ;  /* 0x000a900001087983 */ /* 0x000f280000300800 */
[----:B------:R-:W5:Y:S04]  /*18e80*/  LDL.LU R9, [R1+0xa8c] ;  /* 0x000a8c0001097983 */ /* 0x000f680000300800 */
[----:B------:R-:W-:Y:S04]  /*18e90*/  STL.64 [R1+0xa10], R26 ;  /* 0x000a101a01007387 */ /* 0x000fe80000100a00 */
[----:B------:R1:W-:Y:S04]  /*18ea0*/  STL.64 [R1+0xa08], R24 ;  /* 0x000a081801007387 */ /* 0x0003e80000100a00 */
[----:B-1----:R-:W2:Y:S04]  /*18eb0*/  LDL.LU.64 R24, [R1+0x10] ;  /* 0x0000100001187983 */ /* 0x002ea80000300a00 */
[----:B--2---:R1:W-:Y:S04]  /*18ec0*/  STL.64 [R1+0xa70], R24 ;  /* 0x000a701801007387 */ /* 0x0043e80000100a00 */
[----:B-1----:R-:W2:Y:S04]  /*18ed0*/  LDL.LU R24, [R1+0x110] ;  /* 0x0001100001187983 */ /* 0x002ea80000300800 */
[----:B------:R-:W2:Y:S04]  /*18ee0*/  LDL.LU R25, [R1+0x114] ;  /* 0x0001140001197983 */ /* 0x000ea80000300800 */
[----:B------:R-:W2:Y:S04]  /*18ef0*/  LDL.LU R26, [R1+0x118] ;  /* 0x00011800011a7983 */ /* 0x000ea80000300800 */
[----:B------:R-:W2:Y:S02]  /*18f00*/  LDL.LU R27, [R1+0x11c] ;  /* 0x00011c00011b7983 */ /* 0x000ea40000300800 */
[----:B--2---:R-:W-:Y:S02]  /*18f10*/  HMMA.1688.F32.TF32 R12, R20, R12, R24 ;  /* 0x0000000c140c723c */ /* 0x004fe40000081018 */
[----:B------:R-:W-:Y:S04]  /*18f20*/  LDS R22, [R3+0x32600] ;  /* 0x0326000003167984 */ /* 0x000fe80000000800 */
[----:B------:R-:W-:Y:S04]  /*18f30*/  LDS R23, [R0+0x32600] ;  /* 0x0326000000177984 */ /* 0x000fe80000000800 */
[----:B------:R-:W-:Y:S04]  /*18f40*/  LDS R20, [R3+0x30600] ;  /* 0x0306000003147984 */ /* 0x000fe80000000800 */
[----:B------:R-:W-:Y:S09]  /*18f50*/  LDS R21, [R0+0x30600] ;  /* 0x0306000000157984 */ /* 0x000ff20000000800 */
[----:B------:R5:W-:Y:S02]  /*18f60*/  STL.64 [R1+0xc0], R12 ;  /* 0x0000c00c01007387 */ /* 0x000be40000100a00 */
[----:B-----5:R-:W-:-:S02]  /*18f70*/  IMAD.MOV.U32 R12, RZ, RZ, R9 ;  /* 0x000000ffff0c7224 */ /* 0x020fc400078e0009 */
[----:B----4-:R-:W-:Y:S01]  /*18f80*/  IMAD.MOV.U32 R13, RZ, RZ, R8 ;  /* 0x000000ffff0d7224 */ /* 0x010fe200078e0008 */
[----:B------:R-:W-:Y:S04]  /*18f90*/  LDS R9, [R0+0x30400] ;  /* 0x0304000000097984 */ /* 0x000fe80000000800 */
[----:B------:R-:W1:Y:S04]  /*18fa0*/  LDS R8, [R3+0x30400] ;  /* 0x0304000003087984 */ /* 0x000e680000000800 */
[----:B------:R-:W-:Y:S04]  /*18fb0*/  STL [R1+0xc8], R14 ;  /* 0x0000c80e01007387 */ /* 0x000fe80000100800 */
[----:B------:R-:W2:Y:S04]  /*18fc0*/  LDL.LU R24, [R1+0x140] ;  /* 0x0001400001187983 */ /* 0x000ea80000300800 */
[----:B------:R-:W2:Y:S04]  /*18fd0*/  LDL.LU R25, [R1+0x144] ;  /* 0x0001440001197983 */ /* 0x000ea80000300800 */
[----:B------:R-:W2:Y:S04]  /*18fe0*/  LDL.LU R26, [R1+0x148] ;  /* 0x00014800011a7983 */ /* 0x000ea80000300800 */
[----:B------:R-:W2:Y:S04]  /*18ff0*/  LDL.LU R27, [R1+0x14c] ;  /* 0x00014c00011b7983 */ /* 0x000ea80000300800 */
[----:B------:R-:W-:Y:S04]  /*19000*/  STL.64 [R1+0xa50], R10 ;  /* 0x000a500a01007387 */ /* 0x000fe80000100a00 */
[----:B-1----:R1:W-:Y:S04]  /*19010*/  STL.64 [R1+0xa48], R8 ;  /* 0x000a480801007387 */ /* 0x0023e80000100a00 */
[----:B-1----:R-:W4:Y:S04]  /*19020*/  LDL.LU.64 R8, [R1] ;  /* 0x0000000001087983 */ /* 0x002f280000300a00 */
[----:B----4-:R1:W-:Y:S04]  /*19030*/  STL.64 [R1+0xa68], R8 ;  /* 0x000a680801007387 */ /* 0x0103e80000100a00 */
[----:B-1----:R-:W4:Y:S04]  /*19040*/  LDL.LU R8, [R1+0x130] ;  /* 0x0001300001087983 */ /* 0x002f280000300800 */
[----:B------:R-:W4:Y:S04]  /*19050*/  LDL.LU R9, [R1+0x134] ;  /* 0x0001340001097983 */ /* 0x000f280000300800 */
[----:B------:R-:W4:Y:S04]  /*19060*/  LDL.LU R10, [R1+0x138] ;  /* 0x00013800010a7983 */ /* 0x000f280000300800 */
[----:B------:R-:W4:Y:S04]  /*19070*/  LDL.LU R11, [R1+0x13c] ;  /* 0x00013c00010b7983 */ /* 0x000f280000300800 */
[----:B------:R-:W-:Y:S04]  /*19080*/  STL.64 [R1+0xa20], R22 ;  /* 0x000a201601007387 */ /* 0x000fe80000100a00 */
[----:B------:R1:W-:Y:S04]  /*19090*/  STL.64 [R1+0xa18], R20 ;  /* 0x000a181401007387 */ /* 0x0003e80000100a00 */
[----:B-1----:R-:W5:Y:S04]  /*190a0*/  LDL.LU R20, [R1+0x50] ;  /* 0x0000500001147983 */ /* 0x002f680000300800 */
[----:B------:R-:W5:Y:S04]  /*190b0*/  LDL.LU R21, [R1+0x54] ;  /* 0x0000540001157983 */ /* 0x000f680000300800 */
[----:B------:R-:W2:Y:S04]  /*190c0*/  LDL.LU R22, [R1+0x58] ;  /* 0x0000580001167983 */ /* 0x000ea80000300800 */
[----:B------:R-:W2:Y:S04]  /*190d0*/  LDL.LU R23, [R1+0x5c] ;  /* 0x00005c0001177983 */ /* 0x000ea80000300800 */
[----:B--2---:R-:W-:Y:S04]  /*190e0*/  STL.64 [R1+0xa30], R22 ;  /* 0x000a301601007387 */ /* 0x004fe80000100a00 */
[----:B-----5:R1:W-:Y:S04]  /*190f0*/  STL.64 [R1+0xa28], R20 ;  /* 0x000a281401007387 */ /* 0x0203e80000100a00 */
[----:B-1----:R-:W2:Y:S04]  /*19100*/  LDL.LU R20, [R1+0x60] ;  /* 0x0000600001147983 */ /* 0x002ea80000300800 */
[----:B------:R-:W2:Y:S04]  /*19110*/  LDL.LU R21, [R1+0x64] ;  /* 0x0000640001157983 */ /* 0x000ea80000300800 */
[----:B------:R-:W5:Y:S01]  /*19120*/  LDL.LU R22, [R1+0x68] ;  /* 0x0000680001167983 */ /* 0x000f620000300800 */
[----:B------:R-:W-:-:S03]  /*19130*/  IMAD.MOV.U32 R23, RZ, RZ, R28 ;  /* 0x000000ffff177224 */ /* 0x000fc600078e001c */
[----:B------:R-:W2:Y:S01]  /*19140*/  LDL.LU R28, [R1+0xa88] ;  /* 0x000a8800011c7983 */ /* 0x000ea20000300800 */
[----:B------:R-:W-:Y:S02]  /*19150*/  IMAD.MOV.U32 R2, RZ, RZ, R15 ;  /* 0x000000ffff027224 */ /* 0x000fe400078e000f */
[----:B---3--:R-:W-:Y:S02]  /*19160*/  IMAD.MOV.U32 R14, RZ, RZ, R5 ;  /* 0x000000ffff0e7224 */ /* 0x008fe400078e0005 */
[----:B------:R-:W-:Y:S01]  /*19170*/  IMAD.MOV.U32 R15, RZ, RZ, R4 ;  /* 0x000000ffff0f7224 */ /* 0x000fe200078e0004 */
[----:B------:R-:W-:Y:S04]  /*19180*/  LDS R5, [R0+0x30200] ;  /* 0x0302000000057984 */ /* 0x000fe80000000800 */
[----:B------:R-:W1:Y:S04]  /*19190*/  LDS R4, [R3+0x30200] ;  /* 0x0302000003047984 */ /* 0x000e680000000800 */
[----:B-----5:R-:W-:Y:S04]  /*191a0*/  STL.64 [R1+0xa40], R22 ;  /* 0x000a401601007387 */ /* 0x020fe80000100a00 */
[----:B--2---:R2:W-:Y:S04]  /*191b0*/  STL.64 [R1+0xa38], R20 ;  /* 0x000a381401007387 */ /* 0x0045e80000100a00 */
[----:B--2---:R-:W2:Y:S04]  /*191c0*/  LDL.LU R20, [R1+0x70] ;  /* 0x0000700001147983 */ /* 0x004ea80000300800 */
[----:B------:R-:W2:Y:S04]  /*191d0*/  LDL.LU R21, [R1+0x74] ;  /* 0x0000740001157983 */ /* 0x000ea80000300800 */
[----:B------:R-:W3:Y:S04]  /*191e0*/  LDL.LU R22, [R1+0x78] ;  /* 0x0000780001167983 */ /* 0x000ee80000300800 */
[----:B------:R-:W3:Y:S01]  /*191f0*/  LDL.LU R23, [R1+0x7c] ;  /* 0x00007c0001177983 */ /* 0x000ee20000300800 */
[C---:B-1----:R-:W-:Y:S03]  /*19200*/  HMMA.1688.F32.TF32 R12, R4.reuse, R16, R12 ;  /* 0x00000010040c723c */ /* 0x042fe6000008100c */
[----:B---3--:R-:W-:Y:S04]  /*19210*/  STL.64 [R1+0xa60], R22 ;  /* 0x000a601601007387 */ /* 0x008fe80000100a00 */
[----:B--2---:R1:W-:Y:S04]  /*19220*/  STL.64 [R1+0xa58], R20 ;  /* 0x000a581401007387 */ /* 0x0043e80000100a00 */
[----:B-1----:R-:W2:Y:S04]  /*19230*/  LDL.LU R20, [R1+0x80] ;  /* 0x0000800001147983 */ /* 0x002ea80000300800 */
[----:B------:R-:W2:Y:S04]  /*19240*/  LDL.LU R21, [R1+0x84] ;  /* 0x0000840001157983 */ /* 0x000ea80000300800 */
[----:B------:R-:W2:Y:S04]  /*19250*/  LDL.LU R22, [R1+0x88] ;  /* 0x0000880001167983 */ /* 0x000ea80000300800 */
[----:B------:R-:W-:Y:S04]  /*19260*/  STL.64 [R1+0xb0], R12 ;  /* 0x0000b00c01007387 */ /* 0x000fe80000100a00 */
[----:B------:R1:W-:Y:S04]  /*19270*/  STL.64 [R1+0xb8], R14 ;  /* 0x0000b80e01007387 */ /* 0x0003e80000100a00 */
[----:B-1----:R-:W3:Y:S04]  /*19280*/  LDL.LU.64 R14, [R1+0xa80] ;  /* 0x000a8000010e7983 */ /* 0x002ee80000300a00 */
[----:B------:R-:W5:Y:S02]  /*19290*/  LDL.LU.64 R12, [R1+0xa78] ;  /* 0x000a7800010c7983 */ /* 0x000f640000300a00 */
[C---:B-----5:R-:W-:Y:S11]  /*192a0*/  HMMA.1688.F32.TF32 R24, R4.reuse, R12, R24 ;  /* 0x0000000c0418723c */ /* 0x060ff60000081018 */
[----:B------:R-:W-:Y:S11]  /*192b0*/  @!UPT UIADD3 URZ, URZ, URZ, URZ ;  /* 0x0000003f3f3ff290 */ /* 0x000ff6000fffe03f */
[----:B------:R-:W-:Y:S01]  /*192c0*/  @!UPT UIADD3 URZ, URZ, URZ, URZ ;  /* 0x0000003f3f3ff290 */ /* 0x000fe2000fffe03f */
[----:B------:R1:W-:Y:S04]  /*192d0*/  STL.64 [R1+0xa0], R24 ;  /* 0x0000a01801007387 */ /* 0x0003e80000100a00 */
[----:B------:R-:W-:Y:S04]  /*192e0*/  STL.64 [R1+0xa8], R26 ;  /* 0x0000a81a01007387 */ /* 0x000fe80000100a00 */
[----:B-1----:R-:W4:Y:S02]  /*192f0*/  LDL.LU.64 R24, [R1+0xa70] ;  /* 0x000a700001187983 */ /* 0x002f240000300a00 */
[----:B----4-:R-:W-:Y:S11]  /*19300*/  HMMA.1688.F32.TF32 R8, R4, R24, R8 ;  /* 0x000000180408723c */ /* 0x010ff60000081008 */
[----:B------:R-:W-:Y:S11]  /*19310*/  @!UPT UIADD3 URZ, URZ, URZ, URZ ;  /* 0x0000003f3f3ff290 */ /* 0x000ff6000fffe03f */
[----:B------:R-:W-:Y:S01]  /*19320*/  @!UPT UIADD3 URZ, URZ, URZ, URZ ;  /* 0x0000003f3f3ff290 */ /* 0x000fe2000fffe03f */
[----:B------:R1:W-:Y:S04]  /*19330*/  STL.64 [R1+0x90], R8 ;  /* 0x0000900801007387 */ /* 0x0003e80000100a00 */
[----:B------:R4:W-:Y:S04]  /*19340*/  STL.64 [R1+0x98], R10 ;  /* 0x0000980a01007387 */ /* 0x0009e80000100a00 */
[----:B-1----:R-:W2:Y:S01]  /*19350*/  LDL.LU.64 R8, [R1+0xa68] ;  /* 0x000a680001087983 */ /* 0x002ea20000300a00 */
[----:B------:R-:W-:-:S07]  /*19360*/  IMAD.MOV.U32 R23, RZ, RZ, R28 ;  /* 0x000000ffff177224 */ /* 0x000fce00078e001c */
[----:B--2---:R-:W-:Y:S01]  /*19370*/  HMMA.1688.F32.TF32 R4, R4, R8, R20 ;  /* 0x000000080404723c */ /* 0x004fe20000081014 */
[----:B------:R-:W2:Y:S01]  /*19380*/  LDL.LU.64 R22, [R1+0xa60] ;  /* 0x000a600001167983 */ /* 0x000ea20000300a00 */
[----:B------:R-:W-:Y:S02]  /*19390*/  IMAD.MOV.U32 R27, RZ, RZ, R8 ;  /* 0x000000ffff1b7224 */ /* 0x000fe400078e0008 */
[----:B------:R-:W-:Y:S01]  /*193a0*/  IMAD.MOV.U32 R26, RZ, RZ, R9 ;  /* 0x000000ffff1a7224 */ /* 0x000fe200078e0009 */
[----:B------:R-:W2:Y:S04]  /*193b0*/  LDL.LU.64 R20, [R1+0xa58] ;  /* 0x000a580001147983 */ /* 0x000ea80000300a00 */
[----:B----4-:R-:W2:Y:S04]  /*193c0*/  LDL.LU.64 R10, [R1+0xa50] ;  /* 0x000a5000010a7983 */ /* 0x010ea80000300a00 */
[----:B------:R-:W2:Y:S10]  /*193d0*/  LDL.LU.64 R8, [R1+0xa48] ;  /* 0x000a480001087983 */ /* 0x000eb40000300a00 */
        /* <DEDUP_REMOVED lines=11> */
[----:B------:R-:W-:Y:S04]  /*19490*/  STL.64 [R1+0x60], R20 ;  /* 0x0000601401007387 */ /* 0x000fe80000100a00 */
[----:B------:R1:W-:Y:S04]  /*194a0*/  STL.64 [R1+0x68], R22 ;  /* 0x0000681601007387 */ /* 0x0003e80000100a00 */
[----:B-1----:R-:W2:Y:S04]  /*194b0*/  LDL.LU.64 R22, [R1+0xa30] ;  /* 0x000a300001167983 */ /* 0x002ea80000300a00 */
[----:B------:R-:W2:Y:S01]  /*194c0*/  LDL.LU.64 R20, [R1+0xa28] ;  /* 0x000a280001147983 */ /* 0x000ea20000300a00 */
[----:B------:R-:W-:-:S02]  /*194d0*/  IMAD.MOV.U32 R18, RZ, RZ, R5 ;  /* 0x000000ffff127224 */ /* 0x000fc400078e0005 */
[----:B------:R-:W-:Y:S02]  /*194e0*/  IMAD.MOV.U32 R19, RZ, RZ, R6 ;  /* 0x000000ffff137224 */ /* 0x000fe400078e0006 */
[----:B------:R-:W-:Y:S02]  /*194f0*/  IMAD.MOV.U32 R29, RZ, RZ, R7 ;  /* 0x000000ffff1d7224 */ /* 0x000fe400078e0007 */
[----:B------:R-:W-:Y:S02]  /*19500*/  IMAD.MOV.U32 R4, RZ, RZ, R27 ;  /* 0x000000ffff047224 */ /* 0x000fe400078e001b */
[----:B------:R-:W-:Y:S02]  /*19510*/  IMAD.MOV.U32 R5, RZ, RZ, R26 ;  /* 0x000000ffff057224 */ /* 0x000fe400078e001a */
[----:B------:R-:W-:Y:S02]  /*19520*/  IMAD.MOV.U32 R7, RZ, RZ, R24 ;  /* 0x000000ffff077224 */ /* 0x000fe400078e0018 */
[----:B------:R-:W-:Y:S01]  /*19530*/  IMAD.MOV.U32 R6, RZ, RZ, R25 ;  /* 0x000000ffff067224 */ /* 0x000fe200078e0019 */
[C---:B--2---:R-:W-:Y:S11]  /*19540*/  HMMA.1688.F32.TF32 R20, R8.reuse, R24, R20 ;  /* 0x000000180814723c */ /* 0x044ff60000081014 */
[----:B------:R-:W-:Y:S11]  /*19550*/  @!UPT UIADD3 URZ, URZ, URZ, URZ ;  /* 0x0000003f3f3ff290 */ /* 0x000ff6000fffe03f */
[----:B------:R-:W-:Y:S01]  /*19560*/  @!UPT UIADD3 URZ, URZ, URZ, URZ ;  /* 0x0000003f3f3ff290 */ /* 0x000fe2000fffe03f */
[----:B------:R-:W-:Y:S04]  /*19570*/  STL.64 [R1+0x50], R20 ;  /* 0x0000501401007387 */ /* 0x000fe80000100a00 */
[----:B------:R1:W-:Y:S04]  /*19580*/  STL.64 [R1+0x58], R22 ;  /* 0x0000581601007387 */ /* 0x0003e80000100a00 */
[----:B-1----:R-:W2:Y:S04]  /*19590*/  LDL.LU.64 R22, [R1+0xa20] ;  /* 0x000a200001167983 */ /* 0x002ea80000300a00 */
[----:B------:R-:W2:Y:S04]  /*195a0*/  LDL.LU.64 R20, [R1+0xa18] ;  /* 0x000a180001147983 */ /* 0x000ea80000300a00 */
[----:B------:R-:W4:Y:S04]  /*195b0*/  LDL.LU.64 R26, [R1+0xa10] ;  /* 0x000a1000011a7983 */ /* 0x000f280000300a00 */
[----:B------:R-:W4:Y:S02]  /*195c0*/  LDL.LU.64 R24, [R1+0xa08] ;  /* 0x000a080001187983 */ /* 0x000f240000300a00 */
[----:B----4-:R-:W-:Y:S02]  /*195d0*/  HMMA.1688.F32.TF32 R8, R8, R4, R24 ;  /* 0x000000040808723c */ /* 0x010fe40000081018 */
[----:B------:R-:W2:Y:S04]  /*195e0*/  LDL.LU.64 R26, [R1+0xa00] ;  /* 0x000a0000011a7983 */ /* 0x000ea80000300a00 */
[----:B------:R-:W2:Y:S11]  /*195f0*/  LDL.LU.64 R24, [R1+0x9f8] ;  /* 0x0009f80001187983 */ /* 0x000eb60000300a00 */
[----:B------:R-:W-:Y:S06]  /*19600*/  @!UPT UIADD3 URZ, URZ, URZ, URZ ;  /* 0x0000003f3f3ff290 */ /* 0x000fec000fffe03f */
[----:B------:R-:W-:Y:S04]  /*19610*/  STL.64 [R1+0x40], R8 ;  /* 0x0000400801007387 */ /* 0x000fe80000100a00 */
[----:B------:R-:W-:Y:S01]  /*19620*/  STL.64 [R1+0x48], R10 ;  /* 0x0000480a01007387 */ /* 0x000fe20000100a00 */
        /* <DEDUP_REMOVED lines=8> */
[----:B--2---:R-:W-:Y:S11]  /*196b0*/  HMMA.1688.F32.TF32 R24, R20, R12, R24 ;  /* 0x0000000c1418723c */ /* 0x004ff60000081018 */
        /* <DEDUP_REMOVED lines=12> */
[----:B------:R-:W3:Y:S01]  /*19780*/  LDL.LU R15, [R1+0x10c] ;  /* 0x00010c00010f7983 */ /* 0x000ee20000300800 */
[----:B------:R-:W-:-:S02]  /*19790*/  IMAD.MOV.U32 R8, RZ, RZ, R7 ;  /* 0x000000ffff087224 */ /* 0x000fc400078e0007 */
[----:B------:R-:W-:Y:S01]  /*197a0*/  IMAD.MOV.U32 R9, RZ, RZ, R6 ;  /* 0x000000ffff097224 */ /* 0x000fe200078e0006 */
[----:B------:R-:W-:Y:S04]  /*197b0*/  LDS R7, [R0+0x36000] ;  /* 0x0360000000077984 */ /* 0x000fe80000000800 */
[----:B------:R-:W-:Y:S02]  /*197c0*/  LDS R6, [R3+0x36000] ;  /* 0x0360000003067984 */ /* 0x000fe40000000800 */
[C---:B---3--:R-:W-:Y:S08]  /*197d0*/  HMMA.1688.F32.TF32 R12, R20.reuse, R8, R12 ;  /* 0x00000008140c723c */ /* 0x048ff0000008100c */
[----:B--2---:R-:W-:Y:S01]  /*197e0*/  HMMA.1688.F32.TF32 R8, R20, R4, R24 ;  /* 0x000000041408723c */ /* 0x004fe20000081018 */
[----:B------:R-:W-:Y:S04]  /*197f0*/  LDS R26, [R3+0x36400] ;  /* 0x03640000031a7984 */ /* 0x000fe80000000800 */
[----:B------:R-:W-:Y:S04]  /*19800*/  LDS R27, [R0+0x36400] ;  /* 0x03640000001b7984 */ /* 0x000fe80000000800 */
[----:B------:R-:W-:Y:S04]  /*19810*/  LDS R24, [R3+0x34400] ;  /* 0x0344000003187984 */ /* 0x000fe80000000800 */
[----:B------:R-:W-:Y:S04]  /*19820*/  LDS R25, [R0+0x34400] ;  /* 0x0344000000197984 */ /* 0x000fe80000000800 */
[----:B------:R-:W-:Y:S04]  /*19830*/  STL.64 [R1+0x110], R12 ;  /* 0x0001100c01007387 */ /* 0x000fe80000100a00 */
[----:B------:R-:W-:Y:S04]  /*19840*/  STL.64 [R1+0x118], R14 ;  /* 0x0001180e01007387 */ /* 0x000fe80000100a00 */
[----:B------:R-:W-:Y:S04]  /*19850*/  STL.64 [R1+0x100], R8 ;  /* 0x0001000801007387 */ /* 0x000fe80000100a00 */
[----:B------:R-:W-:Y:S04]  /*19860*/  STL.64 [R1+0x108], R10 ;  /* 0x0001080a01007387 */ /* 0x000fe80000100a00 */
[----:B------:R-:W-:Y:S04]  /*19870*/  LDS R10, [R3+0x36200] ;  /* 0x03620000030a7984 */ /* 0x000fe80000000800 */
[----:B------:R-:W1:Y:S04]  /*19880*/  LDS R11, [R0+0x36200] ;  /* 0x03620000000b7984 */ /* 0x000e680000000800 */
[----:B------:R-:W-:Y:S04]  /*19890*/  LDS R8, [R3+0x34200] ;  /* 0x0342000003087984 */ /* 0x000fe80000000800 */
[----:B------:R-:W2:Y:S04]  /*198a0*/  LDS R9, [R0+0x34200] ;  /* 0x0342000000097984 */ /* 0x000ea80000000800 */
[----:B------:R-:W-:Y:S04]  /*198b0*/  LDS R4, [R3+0x34000] ;  /* 0x0340000003047984 */ /* 0x000fe80000000800 */
[----:B------:R-:W3:Y:S04]  /*198c0*/  LDS R5, [R0+0x34000] ;  /* 0x0340000000057984 */ /* 0x000ee80000000800 */
[----:B------:R-:W-:Y:S04]  /*198d0*/  LDS R22, [R3+0x36600] ;  /* 0x0366000003167984 */ /* 0x000fe80000000800 */
[----:B------:R-:W4:Y:S04]  /*198e0*/  LDS R23, [R0+0x36600] ;  /* 0x0366000000177984 */ /* 0x000f280000000800 */
[----:B------:R-:W-:Y:S04]  /*198f0*/  LDS R20, [R3+0x34600] ;  /* 0x0346000003147984 */ /* 0x000fe80000000800 */
[----:B------:R-:W5:Y:S04]  /*19900*/  LDS R21, [R0+0x34600] ;  /* 0x0346000000157984 */ /* 0x000f680000000800 */
[----:B-1----:R-:W-:Y:S04]  /*19910*/  STL.64 [R1+0x990], R10 ;  /* 0x0009900a01007387 */ /* 0x002fe80000100a00 */
[----:B--2---:R1:W-:Y:S04]  /*19920*/  STL.64 [R1+0x988], R8 ;  /* 0x0009880801007387 */ /* 0x0043e80000100a00 */
[----:B-1----:R-:W2:Y:S04]  /*19930*/  LDL.LU R8, [R1+0xc0] ;  /* 0x0000c00001087983 */ /* 0x002ea80000300800 */
[----:B------:R-:W2:Y:S04]  /*19940*/  LDL.LU R9, [R1+0xc4] ;  /* 0x0000c40001097983 */ /* 0x000ea80000300800 */
[----:B------:R-:W2:Y:S01]  /*19950*/  LDL.LU R10, [R1+0xc8] ;  /* 0x0000c800010a7983 */ /* 0x000ea20000300800 */
[----:B------:R-:W-:-:S03]  /*19960*/  IMAD.MOV.U32 R11, RZ, RZ, R2 ;  /* 0x000000ffff0b7224 */ /* 0x000fc600078e0002 */
[----:B------:R-:W3:Y:S04]  /*19970*/  LDL.LU R2, [R1+0x9d4] ;  /* 0x0009d40001027983 */ /* 0x000ee80000300800 */
[----:B------:R-:W3:Y:S04]  /*19980*/  LDL.LU R12, [R1+0xf0] ;  /* 0x0000f000010c7983 */ /* 0x000ee80000300800 */
[----:B------:R-:W3:Y:S04]  /*19990*/  LDL.LU R13, [R1+0xf4] ;  /* 0x0000f400010d7983 */ /* 0x000ee80000300800 */
[----:B------:R-:W3:Y:S04]  /*199a0*/  LDL.LU R14, [R1+0xf8] ;  /* 0x0000f800010e7983 */ /* 0x000ee80000300800 */
[----:B------:R-:W3:Y:S04]  /*199b0*/  LDL.LU R15, [R1+0xfc] ;  /* 0x0000fc00010f7983 */ /* 0x000ee80000300800 */
[----:B--2---:R-:W-:Y:S04]  /*199c0*/  STL.64 [R1+0x9a0], R10 ;  /* 0x0009a00a01007387 */ /* 0x004fe80000100a00 */
[----:B------:R1:W-:Y:S04]  /*199d0*/  STL.64 [R1+0x998], R8 ;  /* 0x0009980801007387 */ /* 0x0003e80000100a00 */
[----:B-1----:R-:W2:Y:S04]  /*199e0*/  LDL.LU R8, [R1+0xd0] ;  /* 0x0000d00001087983 */ /* 0x002ea80000300800 */
[----:B------:R-:W2:Y:S04]  /*199f0*/  LDL.LU R9, [R1+0xd4] ;  /* 0x0000d40001097983 */ /* 0x000ea80000300800 */
[----:B------:R-:W2:Y:S04]  /*19a00*/  LDL.LU R10, [R1+0xd8] ;  /* 0x0000d800010a7983 */ /* 0x000ea80000300800 */
[----:B------:R-:W2:Y:S04]  /*19a10*/  LDL.LU R11, [R1+0xdc] ;  /* 0x0000dc00010b7983 */ /* 0x000ea80000300800 */
[----:B--2---:R3:W-:Y:S04]  /*19a20*/  STL.64 [R1+0x9b0], R10 ;  /* 0x0009b00a01007387 */ /* 0x0047e80000100a00 */
[----:B------:R1:W-:Y:S01]  /*19a30*/  STL.64 [R1+0x9a8], R8 ;  /* 0x0009a80801007387 */ /* 0x0003e20000100a00 */
[----:B---3--:R-:W-:-:S03]  /*19a40*/  IMAD.MOV.U32 R11, RZ, RZ, R2 ;  /* 0x000000ffff0b7224 */ /* 0x008fc600078e0002 */
[----:B-1----:R-:W2:Y:S04]  /*19a50*/  LDL.LU R8, [R1+0xe0] ;  /* 0x0000e00001087983 */ /* 0x002ea80000300800 */
[----:B------:R-:W2:Y:S04]  /*19a60*/  LDL.LU R9, [R1+0xe4] ;  /* 0x0000e40001097983 */ /* 0x000ea80000300800 */
[----:B------:R-:W2:Y:S04]  /*19a70*/  LDL.LU R10, [R1+0xe8] ;  /* 0x0000e800010a7983 */ /* 0x000ea80000300800 */
[----:B------:R-:W3:Y:S04]  /*19a80*/  LDL.LU R2, [R1+0x9d0] ;  /* 0x0009d00001027983 */ /* 0x000ee80000300800 */
[----:B------:R1:W-:Y:S04]  /*19a90*/  STL.64 [R1+0x950], R26 ;  /* 0x0009501a01007387 */ /* 0x0003e80000100a00 */
[----:B------:R4:W-:Y:S01]  /*19aa0*/  STL.64 [R1+0x948], R24 ;  /* 0x0009481801007387 */ /* 0x0009e20000100a00 */
[----:B-1----:R-:W-:-:S03]  /*19ab0*/  IMAD.MOV.U32 R26, RZ, RZ, R19 ;  /* 0x000000ffff1a7224 */ /* 0x002fc600078e0013 */
[----:B----4-:R-:W4:Y:S01]  /*19ac0*/  LDL.LU R24, [R1+0x80] ;  /* 0x0000800001187983 */ /* 0x010f220000300800 */
[----:B------:R-:W-:-:S03]  /*19ad0*/  IMAD.MOV.U32 R25, RZ, RZ, R18 ;  /* 0x000000ffff197224 */ /* 0x000fc600078e0012 */
[----:B------:R-:W2:Y:S04]  /*19ae0*/  LDL.LU R18, [R1+0x9cc] ;  /* 0x0009cc0001127983 */ /* 0x000ea80000300800 */
[----:B------:R-:W2:Y:S01]  /*19af0*/  LDL.LU R19, [R1+0x9c8] ;  /* 0x0009c80001137983 */ /* 0x000ea20000300800 */
[----:B------:R-:W-:-:S05]  /*19b00*/  IMAD.MOV.U32 R27, RZ, RZ, R29 ;  /* 0x000000ffff1b7224 */ /* 0x000fca00078e001d */
[----:B------:R1:W-:Y:S01]  /*19b10*/  STL.64 [R1+0x960], R26 ;  /* 0x0009601a01007387 */ /* 0x0003e20000100a00 */
[----:B--2---:R-:W-:Y:S03]  /*19b20*/  HMMA.1688.F32.TF32 R12, R4, R18, R12 ;  /* 0x00000012040c723c */ /* 0x004fe6000008100c */
[----:B----4-:R-:W-:Y:S04]  /*19b30*/  STL.64 [R1+0x958], R24 ;  /* 0x0009581801007387 */ /* 0x010fe80000100a00 */
[----:B-1----:R-:W2:Y:S04]  /*19b40*/  LDL R26, [R1+0x18] ;  /* 0x00001800011a7983 */ /* 0x002ea80000100800 */
[----:B------:R1:W-:Y:S04]  /*19b50*/  STL.64 [R1+0x908], R22 ;  /* 0x0009081601007387 */ /* 0x0003e80000100a00 */
[----:B-----5:R-:W-:Y:S04]  /*19b60*/  STL.64 [R1+0x900], R20 ;  /* 0x0009001401007387 */ /* 0x020fe80000100a00 */
[----:B-1----:R-:W4:Y:S04]  /*19b70*/  LDL.LU.64 R22, [R1+0x8] ;  /* 0x0000080001167983 */ /* 0x002f280000300a00 */
[----:B------:R-:W-:Y:S04]  /*19b80*/  STL.64 [R1+0xf0], R12 ;  /* 0x0000f00c01007387 */ /* 0x000fe80000100a00 */
[----:B------:R1:W-:Y:S04]  /*19b90*/  STL.64 [R1+0xf8], R14 ;  /* 0x0000f80e01007387 */ /* 0x0003e80000100a00 */
[----:B-1----:R-:W5:Y:S01]  /*19ba0*/  LDL.LU.64 R14, [R1+0x9c0] ;  /* 0x0009c000010e7983 */ /* 0x002f620000300a00 */
[----:B---3--:R-:W-:-:S03]  /*19bb0*/  IMAD.MOV.U32 R27, RZ, RZ, R2 ;  /* 0x000000ffff1b7224 */ /* 0x008fc600078e0002 */
[----:B------:R-:W3:Y:S01]  /*19bc0*/  LDL.LU.64 R12, [R1+0x9b8] ;  /* 0x0009b800010c7983 */ /* 0x000ee20000300a00 */
[----:B-----5:R-:W-:Y:S11]  /*19bd0*/  HMMA.1688.F32.TF32 R8, R4, R14, R8 ;  /* 0x0000000e0408723c */ /* 0x020ff60000081008 */
        /* <DEDUP_REMOVED lines=8> */
[----:B------:R-:W-:Y:S04]  /*19c60*/  STL.64 [R1+0x980], R14 ;  /* 0x0009800e01007387 */ /* 0x000fe80000100a00 */
[----:B---3--:R1:W-:Y:S04]  /*19c70*/  STL.64 [R1+0x978], R12 ;  /* 0x0009780c01007387 */ /* 0x0083e80000100a00 */
        /* <DEDUP_REMOVED lines=9> */
[----:B-1----:R-:W4:Y:S04]  /*19d10*/  LDL.LU.64 R10, [R1+0x9a0] ;  /* 0x0009a000010a7983 */ /* 0x002f280000300a00 */
[----:B------:R-:W4:Y:S04]  /*19d20*/  LDL.LU.64 R8, [R1+0x998] ;  /* 0x0009980001087983 */ /* 0x000f280000300a00 */
[----:B------:R1:W-:Y:S04]  /*19d30*/  STL.64 [R1+0x970], R26 ;  /* 0x0009701a01007387 */ /* 0x0003e80000100a00 */
[----:B------:R-:W2:Y:S04]  /*19d40*/  LDL.LU R24, [R1+0xa0] ;  /* 0x0000a00001187983 */ /* 0x000ea80000300800 */
[----:B------:R-:W2:Y:S04]  /*19d50*/  LDL.LU R25, [R1+0xa4] ;  /* 0x0000a40001197983 */ /* 0x000ea80000300800 */
[----:B-1----:R-:W2:Y:S04]  /*19d60*/  LDL.LU R26, [R1+0xa8] ;  /* 0x0000a800011a7983 */ /* 0x002ea80000300800 */
[----:B------:R-:W2:Y:S01]  /*19d70*/  LDL.LU R27, [R1+0xac] ;  /* 0x0000ac00011b7983 */ /* 0x000ea20000300800 */
[----:B----4-:R-:W-:Y:S03]  /*19d80*/  HMMA.1688.F32.TF32 R4, R4, R22, R8 ;  /* 0x000000160404723c */ /* 0x010fe60000081008 */
[----:B------:R-:W3:Y:S04]  /*19d90*/  LDL.LU.64 R10, [R1+0x990] ;  /* 0x00099000010a7983 */ /* 0x000ee80000300a00 */
[----:B------:R-:W3:Y:S04]  /*19da0*/  LDL.LU.64 R8, [R1+0x988] ;  /* 0x0009880001087983 */ /* 0x000ee80000300a00 */
[----:B------:R1:W-:Y:S04]  /*19db0*/  STL.64 [R1+0x968], R22 ;  /* 0x0009681601007387 */ /* 0x0003e80000100a00 */
[----:B------:R-:W4:Y:S08]  /*19dc0*/  LDL.LU R20, [R1+0x90] ;  /* 0x0000900001147983 */ /* 0x000f300000300800 */
[----:B------:R5:W-:Y:S04]  /*19dd0*/  STL.64 [R1+0xc0], R4 ;  /* 0x0000c00401007387 */ /* 0x000be80000100a00 */
[----:B------:R2:W-:Y:S04]  /*19de0*/  STL.64 [R1+0xc8], R6 ;  /* 0x0000c80601007387 */ /* 0x0005e80000100a00 */
[----:B------:R-:W4:Y:S04]  /*19df0*/  LDL.LU R21, [R1+0x94] ;  /* 0x0000940001157983 */ /* 0x000f280000300800 */
[----:B-1----:R-:W4:Y:S04]  /*19e00*/  LDL.LU R22, [R1+0x98] ;  /* 0x0000980001167983 */ /* 0x002f280000300800 */
[----:B------:R-:W4:Y:S04]  /*19e10*/  LDL.LU R23, [R1+0x9c] ;  /* 0x00009c0001177983 */ /* 0x000f280000300800 */
[----:B-----5:R-:W5:Y:S04]  /*19e20*/  LDL.LU R4, [R1+0x50] ;  /* 0x0000500001047983 */ /* 0x020f680000300800 */
[----:B------:R-:W5:Y:S04]  /*19e30*/  LDL.LU R5, [R1+0x54] ;  /* 0x0000540001057983 */ /* 0x000f680000300800 */
[----:B--2---:R-:W2:Y:S04]  /*19e40*/  LDL.LU R6, [R1+0x58] ;  /* 0x0000580001067983 */ /* 0x004ea80000300800 */
[----:B------:R-:W2:Y:S04]  /*19e50*/  LDL.LU R7, [R1+0x5c] ;  /* 0x00005c0001077983 */ /* 0x000ea80000300800 */
[----:B--2---:R-:W-:Y:S04]  /*19e60*/  STL.64 [R1+0x930], R6 ;  /* 0x0009300601007387 */ /* 0x004fe80000100a00 */
[----:B-----5:R1:W-:Y:S04]  /*19e70*/  STL.64 [R1+0x928], R4 ;  /* 0x0009280401007387 */ /* 0x0203e80000100a00 */
[----:B-1----:R-:W2:Y:S04]  /*19e80*/  LDL.LU R4, [R1+0x60] ;  /* 0x0000600001047983 */ /* 0x002ea80000300800 */
[----:B------:R-:W2:Y:S04]  /*19e90*/  LDL.LU R5, [R1+0x64] ;  /* 0x0000640001057983 */ /* 0x000ea80000300800 */
[----:B------:R-:W5:Y:S04]  /*19ea0*/  LDL.LU R6, [R1+0x68] ;  /* 0x0000680001067983 */ /* 0x000f680000300800 */
[----:B------:R-:W5:Y:S01]  /*19eb0*/  LDL.LU R7, [R1+0x6c] ;  /* 0x00006c0001077983 */ /* 0x000f620000300800 */
[C---:B---3--:R-:W-:Y:S03]  /*19ec0*/  HMMA.1688.F32.TF32 R12, R8.reuse, R18, R12 ;  /* 0x00000012080c723c */ /* 0x048fe6000008100c */
[----:B-----5:R-:W-:Y:S04]  /*19ed0*/  STL.64 [R1+0x940], R6 ;  /* 0x0009400601007387 */ /* 0x020fe80000100a00 */
[----:B--2---:R1:W-:Y:S04]  /*19ee0*/  STL.64 [R1+0x938], R4 ;  /* 0x0009380401007387 */ /* 0x0043e80000100a00 */
[----:B-1----:R-:W2:Y:S04]  /*19ef0*/  LDL.LU R4, [R1+0x70] ;  /* 0x0000700001047983 */ /* 0x002ea80000300800 */
[----:B------:R-:W2:Y:S04]  /*19f00*/  LDL.LU R5, [R1+0x74] ;  /* 0x0000740001057983 */ /* 0x000ea80000300800 */
[----:B------:R-:W2:Y:S04]  /*19f10*/  LDL.LU R6, [R1+0x78] ;  /* 0x0000780001067983 */ /* 0x000ea80000300800 */
[----:B------:R-:W2:Y:S04]  /*19f20*/  LDL.LU R7, [R1+0x7c] ;  /* 0x00007c0001077983 */ /* 0x000ea80000300800 */
[----:B------:R-:W-:Y:S04]  /*19f30*/  STL.64 [R1+0x170], R12 ;  /* 0x0001700c01007387 */ /* 0x000fe80000100a00 */
[----:B------:R1:W-:Y:S04]  /*19f40*/  STL.64 [R1+0x178], R14 ;  /* 0x0001780e01007387 */ /* 0x0003e80000100a00 */
[----:B-1----:R-:W3:Y:S04]  /*19f50*/  LDL.LU.64 R14, [R1+0x980] ;  /* 0x00098000010e7983 */ /* 0x002ee80000300a00 */
[----:B------:R-:W5:Y:S01]  /*19f60*/  LDL.LU.64 R12, [R1+0x978] ;  /* 0x00097800010c7983 */ /* 0x000f620000300a00 */
[C---:B---3--:R-:W-:Y:S11]  /*19f70*/  HMMA.1688.F32.TF32 R24, R8.reuse, R14, R24 ;  /* 0x0000000e0818723c */ /* 0x048ff60000081018 */
[----:B------:R-:W-:Y:S11]  /*19f80*/  @!UPT UIADD3 URZ, URZ, URZ, URZ ;  /* 0x0000003f3f3ff290 */ /* 0x000ff6000fffe03f */
[----:B------:R-:W-:Y:S01]  /*19f90*/  @!UPT UIADD3 URZ, URZ, URZ, URZ ;  /* 0x0000003f3f3ff290 */ /* 0x000fe2000fffe03f */
[----:B------:R-:W-:Y:S04]  /*19fa0*/  STL.64 [R1+0x160], R24 ;  /* 0x0001601801007387 */ /* 0x000fe80000100a00 */
[----:B------:R1:W-:Y:S04]  /*19fb0*/  STL.64 [R1+0x168], R26 ;  /* 0x0001681a01007387 */ /* 0x0003e80000100a00 */
[----:B-1----:R-:W4:Y:S02]  /*19fc0*/  LDL.LU.64 R26, [R1+0x970] ;  /* 0x00097000011a7983 */ /* 0x002f240000300a00 */
[C---:B----4-:R-:W-:Y:S02]  /*19fd0*/  HMMA.1688.F32.TF32 R24, R8.reuse, R26, R20 ;  /* 0x0000001a0818723c */ /* 0x050fe40000081014 */
[----:B------:R-:W3:Y:S11]  /*19fe0*/  LDL.LU.64 R22, [R1+0x968] ;  /* 0x0009680001167983 */ /* 0x000ef60000300a00 */
[----:B------:R-:W-:Y:S10]  /*19ff0*/  @!UPT UIADD3 URZ, URZ, URZ, URZ ;  /* 0x0000003f3f3ff290 */ /* 0x000ff4000fffe03f */
[----:B------:R-:W-:Y:S04]  /*1a000*/  STL.64 [R1+0x150], R24 ;  /* 0x0001501801007387 */ /* 0x000fe80000100a00 */
[----:B------:R1:W-:Y:S04]  /*1a010*/  STL.64 [R1+0x158], R26 ;  /* 0x0001581a01007387 */ /* 0x0003e80000100a00 */
[----:B-1----:R-:W3:Y:S04]  /*1a020*/  LDL.LU.64 R26, [R1+0x960] ;  /* 0x00096000011a7983 */ /* 0x002ee80000300a00 */
[----:B------:R-:W3:Y:S02]  /*1a030*/  LDL.LU.64 R24, [R1+0x958] ;  /* 0x0009580001187983 */ /* 0x000ee40000300a00 */
[----:B---3--:R-:W-:Y:S02]  /*1a040*/  HMMA.1688.F32.TF32 R8, R8, R22, R24 ;  /* 0x000000160808723c */ /* 0x008fe40000081018 */
[----:B------:R-:W2:Y:S04]  /*1a050*/  LDL.LU.64 R26, [R1+0x950] ;  /* 0x00095000011a7983 */ /* 0x000ea80000300a00 */
[----:B------:R-:W2:Y:S04]  /*1a060*/  LDL.LU.64 R24, [R1+0x948] ;  /* 0x0009480001187983 */ /* 0x000ea80000300a00 */
[----:B------:R1:W-:Y:S04]  /*1a070*/  STL.64 [R1+0x920], R22 ;  /* 0x0009201601007387 */ /* 0x0003e80000100a00 */
[----:B-1----:R-:W3:Y:S09]  /*1a080*/  LDL.LU.64 R22, [R1+0x18] ;  /* 0x0000180001167983 */ /* 0x002ef20000300a00 */
[----:B------:R1:W-:Y:S04]  /*1a090*/  STL.64 [R1+0x140], R8 ;  /* 0x0001400801007387 */ /* 0x0003e80000100a00 */
[----:B------:R5:W-:Y:S04]  /*1a0a0*/  STL.64 [R1+0x148], R10 ;  /* 0x0001480a01007387 */ /* 0x000be80000100a00 */
[----:B-1----:R-:W4:Y:S04]  /*1a0b0*/  LDL.LU R8, [R1+0x20] ;  /* 0x0000200001087983 */ /* 0x002f280000300800 */
[----:B------:R-:W4:Y:S01]  /*1a0c0*/  LDL.LU R9, [R1+0x24] ;  /* 0x0000240001097983 */ /* 0x000f220000300800 */
[----:B-----5:R-:W-:-:S02]  /*1a0d0*/  IMAD.MOV.U32 R10, RZ, RZ, R13 ;  /* 0x000000ffff0a7224 */ /* 0x020fc400078e000d */
[----:B------:R-:W-:-:S05]  /*1a0e0*/  IMAD.MOV.U32 R11, RZ, RZ, R12 ;  /* 0x000000ffff0b7224 */ /* 0x000fca00078e000c */
[----:B------:R-:W-:Y:S01]  /*1a0f0*/  STL.64 [R1+0x918], R10 ;  /* 0x0009180a01007387 */ /* 0x000fe20000100a00 */
[C---:B--2---:R-:W-:Y:S03]  /*1a100*/  HMMA.1688.F32.TF32 R4, R24.reuse, R18, R4 ;  /* 0x000000121804723c */ /* 0x044fe60000081004 */
[----:B----4-:R1:W-:Y:S04]  /*1a110*/  STL.64 [R1+0x910], R8 ;  /* 0x0009100801007387 */ /* 0x0103e80000100a00 */
[----:B-1----:R-:W2:Y:S04]  /*1a120*/  LDL.LU R8, [R1+0x40] ;  /* 0x0000400001087983 */ /* 0x002ea80000300800 */
[----:B------:R-:W2:Y:S04]  /*1a130*/  LDL.LU R9, [R1+0x44] ;  /* 0x0000440001097983 */ /* 0x000ea80000300800 */
[----:B------:R-:W2:Y:S04]  /*1a140*/  LDL.LU R10, [R1+0x48] ;  /* 0x00004800010a7983 */ /* 0x000ea80000300800 */
[----:B------:R-:W2:Y:S04]  /*1a150*/  LDL.LU R11, [R1+0x4c] ;  /* 0x00004c00010b7983 */ /* 0x000ea80000300800 */
[----:B------:R-:W-:Y:S04]  /*1a160*/  STL.64 [R1+0x130], R4 ;  /* 0x0001300401007387 */ /* 0x000fe80000100a00 */
        /* <DEDUP_REMOVED lines=9> */
[----:B------:R-:W3:Y:S02]  /*1a200*/  LDL.LU.64 R4, [R1+0x928] ;  /* 0x0009280001047983 */ /* 0x000ee40000300a00 */
[C---:B---3--:R-:W-:Y:S11]  /*1a210*/  HMMA.1688.F32.TF32 R4, R24.reuse, R22, R4 ;  /* 0x000000161804723c */ /* 0x048ff60000081004 */
[----:B------:R-:W-:Y:S11]  /*1a220*/  @!UPT UIADD3 URZ, URZ, URZ, URZ ;  /* 0x0000003f3f3ff290 */ /* 0x000ff6000fffe03f */
[----:B------:R-:W-:Y:S01]  /*1a230*/  @!UPT UIADD3 URZ, URZ, URZ, URZ ;  /* 0x0000003f3f3ff290 */ /* 0x000fe2000fffe03f */
[----:B------:R1:W-:Y:S04]  /*1a240*/  STL.64 [R1+0x80], R4 ;  /* 0x0000800401007387 */ /* 0x0003e80000100a00 */
[----:B------:R3:W-:Y:S01]  /*1a250*/  STL.64 [R1+0x88], R6 ;  /* 0x0000880601007387 */ /* 0x0007e20000100a00 */
[----:B-1----:R-:W-:Y:S02]  /*1a260*/  IMAD.MOV.U32 R5, RZ, RZ, R22 ;  /* 0x000000ffff057224 */ /* 0x002fe400078e0016 */
[----:B------:R-:W-:Y:S02]  /*1a270*/  IMAD.MOV.U32 R4, RZ, RZ, R23 ;  /* 0x000000ffff047224 */ /* 0x000fe400078e0017 */
[----:B------:R-:W2:Y:S02]  /*1a280*/  LDL.LU.64 R22, [R1+0x920] ;  /* 0x0009200001167983 */ /* 0x000ea40000300a00 */
[----:B--2---:R-:W-:Y:S02]  /*1a290*/  HMMA.1688.F32.TF32 R24, R24, R22, R8 ;  /* 0x000000161818723c */ /* 0x004fe40000081008 */
[----:B------:R-:W2:Y:S01]  /*1a2a0*/  LDL.LU.64 R10, [R1+0x918] ;  /* 0x00091800010a7983 */ /* 0x000ea20000300a00 */
[----:B---3--:R-:W-:-:S03]  /*1a2b0*/  IMAD.MOV.U32 R7, RZ, RZ, R22 ;  /* 0x000000ffff077224 */ /* 0x008fc600078e0016 */
[----:B------:R-:W2:Y:S01]  /*1a2c0*/  LDL.LU.64 R8, [R1+0x910] ;  /* 0x0009100001087983 */ /* 0x000ea20000300a00 */
[----:B------:R-:W-:Y:S11]  /*1a2d0*/  IMAD.MOV.U32 R6, RZ, RZ, R23 ;  /* 0x000000ffff067224 */ /* 0x000ff600078e0017 */
[----:B------:R-:W-:Y:S05]  /*1a2e0*/  @!UPT UIADD3 URZ, URZ, URZ, URZ ;  /* 0x0000003f3f3ff290 */ /* 0x000fea000fffe03f */
[----:B------:R1:W-:Y:S04]  /*1a2f0*/  STL.64 [R1+0x50], R24 ;  /* 0x0000501801007387 */ /* 0x0003e80000100a00 */
[----:B------:R3:W-:Y:S04]  /*1a300*/  STL.64 [R1+0x58], R26 ;  /* 0x0000581a01007387 */ /* 0x0007e80000100a00 */
[----:B------:R-:W4:Y:S04]  /*1a310*/  LDL.LU.64 R22, [R1+0x908] ;  /* 0x0009080001167983 */ /* 0x000f280000300a00 */
[----:B------:R-:W4:Y:S04]  /*1a320*/  LDL.LU.64 R20, [R1+0x900] ;  /* 0x0009000001147983 */ /* 0x000f280000300a00 */
[----:B-1----:R-:W4:Y:S04]  /*1a330*/  LDL.LU R24, [R1+0x30] ;  /* 0x0000300001187983 */ /* 0x002f280000300800 */
[----:B------:R-:W4:Y:S04]  /*1a340*/  LDL.LU R25, [R1+0x34] ;  /* 0x0000340001197983 */ /* 0x000f280000300800 */
[----:B---3--:R-:W4:Y:S01]  /*1a350*/  LDL.LU R26, [R1+0x38] ;  /* 0x00003800011a7983 */ /* 0x008f220000300800 */
[----:B------:R-:W-:-:S03]  /*1a360*/  IMAD.MOV.U32 R27, RZ, RZ, R28 ;  /* 0x000000ffff1b7224 */ /* 0x000fc600078e001c */
[----:B------:R-:W3:Y:S04]  /*1a370*/  LDL.LU R28, [R1+0x8f8] ;  /* 0x0008f800011c7983 */ /* 0x000ee80000300800 */
[C---:B----4-:R-:W-:Y:S08]  /*1a380*/  HMMA.1688.F32.TF32 R24, R20.reuse, R18, R24 ;  /* 0x000000121418723c */ /* 0x050ff00000081018 */
[----:B--2---:R-:W-:Y:S01]  /*1a390*/  HMMA.1688.F32.TF32 R8, R20, R14, R8 ;  /* 0x0000000e1408723c */ /* 0x004fe20000081008 */
[----:B---3--:R-:W-:Y:S11]  /*1a3a0*/  LDSM.16.M88.4 R12, [R28+0x80180] ;  /* 0x080180001c0c783b */ /* 0x008ff60000000200 */
[----:B------:R-:W-:Y:S03]  /*1a3b0*/  @!UPT UIADD3 URZ, URZ, URZ, URZ ;  /* 0x0000003f3f3ff290 */ /* 0x000fe6000fffe03f */
[----:B------:R-:W-:Y:S04]  /*1a3c0*/  STL.64 [R1+0x40], R24 ;  /* 0x0000401801007387 */ /* 0x000fe80000100a00 */
[----:B------:R-:W-:Y:S04]  /*1a3d0*/  STL.64 [R1+0x48], R26 ;  /* 0x0000481a01007387 */ /* 0x000fe80000100a00 */
[----:B------:R-:W-:Y:S04]  /*1a3e0*/  LDS R26, [R3+0x3a000] ;  /* 0x03a00000031a7984 */ /* 0x000fe80000000800 */
[----:B------:R-:W1:Y:S04]  /*1a3f0*/  LDS R27, [R0+0x3a000] ;  /* 0x03a00000001b7984 */ /* 0x000e680000000800 */
[----:B------:R-:W-:Y:S04]  /*1a400*/  LDS R24, [R3+0x38000] ;  /* 0x0380000003187984 */ /* 0x000fe80000000800 */
[----:B------:R-:W2:Y:S04]  /*1a410*/  LDS R25, [R0+0x38000] ;  /* 0x0380000000197984 */ /* 0x000ea80000000800 */
[----:B------:R-:W-:Y:S04]  /*1a420*/  STL.64 [R1+0x30], R8 ;  /* 0x0000300801007387 */ /* 0x000fe80000100a00 */
[----:B------:R-:W-:Y:S04]  /*1a430*/  STL.64 [R1+0x38], R10 ;  /* 0x0000380a01007387 */ /* 0x000fe80000100a00 */
[----:B------:R-:W3:Y:S04]  /*1a440*/  LDSM.16.M88.4 R8, [R28+0x82180] ;  /* 0x082180001c08783b */ /* 0x000ee80000000200 */
[----:B-1----:R1:W-:Y:S04]  /*1a450*/  STL.64 [R1+0x8c8], R26 ;  /* 0x0008c81a01007387 */ /* 0x0023e80000100a00 */
[----:B--2---:R-:W-:Y:S01]  /*1a460*/  STL.64 [R1+0x8c0], R24 ;  /* 0x0008c01801007387 */ /* 0x004fe20000100a00 */
[----:B-1----:R-:W-:-:S02]  /*1a470*/  IMAD.MOV.U32 R26, RZ, RZ, R7 ;  /* 0x000000ffff1a7224 */ /* 0x002fc400078e0007 */
[----:B------:R-:W-:-:S05]  /*1a480*/  IMAD.MOV.U32 R27, RZ, RZ, R6 ;  /* 0x000000ffff1b7224 */ /* 0x000fca00078e0006 */
[----:B------:R-:W-:Y:S04]  /*1a490*/  STL.64 [R1+0x8e0], R26 ;  /* 0x0008e01a01007387 */ /* 0x000fe80000100a00 */
[----:B------:R-:W-:Y:S04]  /*1a4a0*/  STL.64 [R1+0x8d8], R14 ;  /* 0x0008d80e01007387 */ /* 0x000fe80000100a00 */
[----:B------:R1:W-:Y:S04]  /*1a4b0*/  STL.64 [R1+0x8d0], R12 ;  /* 0x0008d00c01007387 */ /* 0x0003e80000100a00 */
[----:B-1----:R-:W2:Y:S04]  /*1a4c0*/  LDL.LU R12, [R1+0x100] ;  /* 0x00010000010c7983 */ /* 0x002ea80000300800 */
[----:B------:R-:W2:Y:S04]  /*1a4d0*/  LDL.LU R13, [R1+0x104] ;  /* 0x00010400010d7983 */ /* 0x000ea80000300800 */
[----:B------:R-:W4:Y:S04]  /*1a4e0*/  LDL.LU R14, [R1+0x108] ;  /* 0x00010800010e7983 */ /* 0x000f280000300800 */
[----:B------:R-:W4:Y:S01]  /*1a4f0*/  LDL.LU R15, [R1+0x10c] ;  /* 0x00010c00010f7983 */ /* 0x000f220000300800 */
[----:B------:R-:W-:-:S02]  /*1a500*/  IMAD.MOV.U32 R26, RZ, RZ, R5 ;  /* 0x000000ffff1a7224 */ /* 0x000fc400078e0005 */
[----:B------:R-:W-:Y:S02]  /*1a510*/  IMAD.MOV.U32 R27, RZ, RZ, R4 ;  /* 0x000000ffff1b7224 */ /* 0x000fe400078e0004 */
[----:B------:R-:W1:Y:S04]  /*1a520*/  LDSM.16.M88.4 R4, [R28+0x84180] ;  /* 0x084180001c04783b */ /* 0x000e680000000200 */
[----:B----4-:R-:W-:Y:S04]  /*1a530*/  STL.64 [R1+0x8f0], R14 ;  /* 0x0008f00e01007387 */ /* 0x010fe80000100a00 */
[----:B--2---:R2:W-:Y:S04]  /*1a540*/  STL.64 [R1+0x8e8], R12 ;  /* 0x0008e80c01007387 */ /* 0x0045e80000100a00 */
[----:B--2---:R-:W2:Y:S04]  /*1a550*/  LDL.LU R12, [R1+0x110] ;  /* 0x00011000010c7983 */ /* 0x004ea80000300800 */
[----:B------:R-:W2:Y:S04]  /*1a560*/  LDL.LU R13, [R1+0x114] ;  /* 0x00011400010d7983 */ /* 0x000ea80000300800 */
[----:B------:R-:W2:Y:S04]  /*1a570*/  LDL.LU R14, [R1+0x118] ;  /* 0x00011800010e7983 */ /* 0x000ea80000300800 */
[----:B------:R-:W2:Y:S04]  /*1a580*/  LDL.LU R15, [R1+0x11c] ;  /* 0x00011c00010f7983 */ /* 0x000ea80000300800 */
[----:B---3--:R-:W-:Y:S04]  /*1a590*/  STL.64 [R1+0x8b8], R10 ;  /* 0x0008b80a01007387 */ /* 0x008fe80000100a00 */
[----:B------:R3:W-:Y:S04]  /*1a5a0*/  STL.64 [R1+0x8b0], R8 ;  /* 0x0008b00801007387 */ /* 0x0007e80000100a00 */
[----:B---3--:R-:W3:Y:S04]  /*1a5b0*/  LDL.LU R8, [R1+0xf0] ;  /* 0x0000f00001087983 */ /* 0x008ee80000300800 */
[----:B------:R-:W3:Y:S04]  /*1a5c0*/  LDL.LU R9, [R1+0xf4] ;  /* 0x0000f40001097983 */ /* 0x000ee80000300800 */
[----:B------:R-:W3:Y:S04]  /*1a5d0*/  LDL.LU R10, [R1+0xf8] ;  /* 0x0000f800010a7983 */ /* 0x000ee80000300800 */
[----:B------:R-:W3:Y:S04]  /*1a5e0*/  LDL.LU R11, [R1+0xfc] ;  /* 0x0000fc00010b7983 */ /* 0x000ee80000300800 */
[----:B-1----:R1:W-:Y:S04]  /*1a5f0*/  STL.64 [R1+0x8a8], R6 ;  /* 0x0008a80601007387 */ /* 0x0023e80000100a00 */
[----:B------:R4:W-:Y:S01]  /*1a600*/  STL.64 [R1+0x8a0], R4 ;  /* 0x0008a00401007387 */ /* 0x0009e20000100a00 */
[----:B-1----:R-:W-:-:S02]  /*1a610*/  IMAD.MOV.U32 R6, RZ, RZ, R16 ;  /* 0x000000ffff067224 */ /* 0x002fc400078e0010 */
[----:B----4-:R-:W-:Y:S02]  /*1a620*/  IMAD.MOV.U32 R5, RZ, RZ, R17 ;  /* 0x000000ffff057224 */ /* 0x010fe400078e0011 */
[----:B------:R-:W1:Y:S01]  /*1a630*/  LDSM.16.M88.4 R16, [R28+0x86180] ;  /* 0x086180001c10783b */ /* 0x000e620000000200 */
[----:B------:R-:W-:-:S03]  /*1a640*/  IMAD.MOV.U32 R7, RZ, RZ, R2 ;  /* 0x000000ffff077224 */ /* 0x000fc600078e0002 */
[----:B-1----:R-:W-:Y:S04]  /*1a650*/  STL [R1+0x7ec], R18 ;  /* 0x0007ec1201007387 */ /* 0x002fe80000100800 */
[----:B------:R-:W-:Y:S01]  /*1a660*/  STL [R1+0x7e8], R19 ;  /* 0x0007e81301007387 */ /* 0x000fe20000100800 */
[C---:B--2---:R-:W-:Y:S03]  /*1a670*/  HMMA.1688.F32.TF32 R24, R20.reuse, R26, R12 ;  /* 0x0000001a1418723c */ /* 0x044fe6000008100c */
[----:B------:R-:W2:Y:S04]  /*1a680*/  LDL.LU.64 R14, [R1+0x8f0] ;  /* 0x0008f000010e7983 */ /* 0x000ea80000300a00 */
[----:B------:R-:W2:Y:S11]  /*1a690*/  LDL.LU.64 R12, [R1+0x8e8] ;  /* 0x0008e800010c7983 */ /* 0x000eb60000300a00 */
[----:B------:R-:W-:Y:S05]  /*1a6a0*/  @!UPT UIADD3 URZ, URZ, URZ, URZ ;  /* 0x0000003f3f3ff290 */ /* 0x000fea000fffe03f */
[----:B------:R1:W-:Y:S01]  /*1a6b0*/  STL [R1+0x10], R24 ;  /* 0x0000101801007387 */ /* 0x0003e20000100800 */
[----:B------:R-:W-:Y:S02]  /*1a6c0*/  IMAD.MOV.U32 R28, RZ, RZ, R26 ;  /* 0x000000ffff1c7224 */ /* 0x000fe400078e001a */
[----:B------:R-:W-:Y:S02]  /*1a6d0*/  IMAD.MOV.U32 R2, RZ, RZ, R27 ;  /* 0x000000ffff027224 */ /* 0x000fe400078e001b */
[----:B------:R-:W2:Y:S01]  /*1a6e0*/  LDL.LU.64 R26, [R1+0x8e0] ;  /* 0x0008e000011a7983 */ /* 0x000ea20000300a00 */
[----:B------:R-:W-:Y:S02]  /*1a6f0*/  IMAD.MOV.U32 R4, RZ, RZ, R29 ;  /* 0x000000ffff047224 */ /* 0x000fe400078e001d */
[----:B------:R-:W-:Y:S01]  /*1a700*/  IMAD.MOV.U32 R29, RZ, RZ, R25 ;  /* 0x000000ffff1d7224 */ /* 0x000fe200078e0019 */
[----:B--2---:R-:W-:Y:S01]  /*1a710*/  HMMA.1688.F32.TF32 R20, R20, R26, R12 ;  /* 0x0000001a1414723c */ /* 0x004fe2000008100c */
[----:B------:R-:W2:Y:S04]  /*1a720*/  LDL.LU.64 R14, [R1+0x8d8] ;  /* 0x0008d800010e7983 */ /* 0x000ea80000300a00 */
[----:B------:R-:W3:Y:S04]  /*1a730*/  LDL.LU.64 R12, [R1+0x8d0] ;  /* 0x0008d000010c7983 */ /* 0x000ee80000300a00 */
[----:B------:R-:W3:Y:S04]  /*1a740*/  LDL.LU.64 R26, [R1+0x8c8] ;  /* 0x0008c800011a7983 */ /* 0x000ee80000300a00 */
[----:B-1----:R-:W3:Y:S10]  /*1a750*/  LDL.LU.64 R24, [R1+0x8c0] ;  /* 0x0008c00001187983 */ /* 0x002ef40000300a00 */
[----:B------:R1:W-:Y:S04]  /*1a760*/  STL.64 [R1+0x120], R20 ;  /* 0x0001201401007387 */ /* 0x0003e80000100a00 */
[----:B------:R4:W-:Y:S04]  /*1a770*/  STL.64 [R1+0x128], R22 ;  /* 0x0001281601007387 */ /* 0x0009e80000100a00 */
[----:B-1----:R-:W5:Y:S04]  /*1a780*/  LDL.LU R20, [R1+0xc0] ;  /* 0x0000c00001147983 */ /* 0x002f680000300800 */
[----:B------:R-:W5:Y:S04]  /*1a790*/  LDL.LU R21, [R1+0xc4] ;  /* 0x0000c40001157983 */ /* 0x000f680000300800 */
[----:B----4-:R-:W5:Y:S04]  /*1a7a0*/  LDL.LU R22, [R1+0xc8] ;  /* 0x0000c80001167983 */ /* 0x010f680000300800 */
        /* <DEDUP_REMOVED lines=11> */
[----:B------:R-:W-:Y:S04]  /*1a860*/  STL.64 [R1+0x100], R4 ;  /* 0x0001000401007387 */ /* 0x000fe80000100a00 */
[----:B------:R1:W-:Y:S04]  /*1a870*/  STL.64 [R1+0x108], R6 ;  /* 0x0001080601007387 */ /* 0x0003e80000100a00 */
[----:B-1----:R-:W4:Y:S04]  /*1a880*/  LDL.LU.64 R6, [R1+0x8a8] ;  /* 0x0008a80001067983 */ /* 0x002f280000300a00 */
[----:B------:R-:W2:Y:S04]  /*1a890*/  LDL.LU.64 R4, [R1+0x8a0] ;  /* 0x0008a00001047983 */ /* 0x000ea80000300a00 */
[----:B---3--:R-:W-:Y:S04]  /*1a8a0*/  STL.64 [R1+0x898], R10 ;  /* 0x0008980a01007387 */ /* 0x008fe80000100a00 */
[----:B------:R1:W-:Y:S04]  /*1a8b0*/  STL.64 [R1+0x890], R8 ;  /* 0x0008900801007387 */ /* 0x0003e80000100a00 */
[----:B-1----:R-:W2:Y:S04]  /*1a8c0*/  LDL.LU R8, [R1+0xd0] ;  /* 0x0000d00001087983 */ /* 0x002ea80000300800 */
[----:B------:R-:W2:Y:S04]  /*1a8d0*/  LDL.LU R9, [R1+0xd4] ;  /* 0x0000d40001097983 */ /* 0x000ea80000300800 */
[----:B------:R-:W2:Y:S04]  /*1a8e0*/  LDL.LU R10, [R1+0xd8] ;  /* 0x0000d800010a7983 */ /* 0x000ea80000300800 */
[----:B------:R-:W2:Y:S01]  /*1a8f0*/  LDL.LU R11, [R1+0xdc] ;  /* 0x0000dc00010b7983 */ /* 0x000ea20000300800 */
[C---:B-----5:R-:W-:Y:S08]  /*1a900*/  HMMA.1688.F32.TF32 R20, R24.reuse, R16, R20 ;  /* 0x000000101814723c */ /* 0x060ff00000081014 */
[----:B--2---:R-:W-:Y:S01]  /*1a910*/  HMMA.1688.F32.TF32 R8, R24, R4, R8 ;  /* 0x000000041808723c */ /* 0x004fe20000081008 */
[----:B------:R-:W-:Y:S04]  /*1a920*/  LDS R24, [R3+0x38200] ;  /* 0x0382000003187984 */ /* 0x000fe80000000800 */
[----:B------:R-:W-:Y:S04]  /*1a930*/  LDS R26, [R3+0x3a200] ;  /* 0x03a20000031a7984 */ /* 0x000fe80000000800 */
[----:B------:R-:W-:Y:S04]  /*1a940*/  LDS R25, [R0+0x38200] ;  /* 0x0382000000197984 */ /* 0x000fe80000000800 */
[----:B------:R-:W-:Y:S10]  /*1a950*/  LDS R27, [R0+0x3a200] ;  /* 0x03a20000001b7984 */ /* 0x000ff40000000800 */
[----:B------:R1:W-:Y:S01]  /*1a960*/  STL.64 [R1+0xf0], R8 ;  /* 0x0000f00801007387 */ /* 0x0003e20000100a00 */
[----:B------:R-:W-:-:S02]  /*1a970*/  IMAD.MOV.U32 R18, RZ, RZ, R10 ;  /* 0x000000ffff127224 */ /* 0x000fc400078e000a */
[----:B------:R-:W-:Y:S01]  /*1a980*/  IMAD.MOV.U32 R19, RZ, RZ, R11 ;  /* 0x000000ffff137224 */ /* 0x000fe200078e000b */
[----:B-1----:R-:W2:Y:S04]  /*1a990*/  LDL.LU R8, [R1+0x170] ;  /* 0x0001700001087983 */ /* 0x002ea80000300800 */
[----:B------:R-:W2:Y:S04]  /*1a9a0*/  LDL.LU R9, [R1+0x174] ;  /* 0x0001740001097983 */ /* 0x000ea80000300800 */
[----:B------:R-:W2:Y:S04]  /*1a9b0*/  LDL.LU R10, [R1+0x178] ;  /* 0x00017800010a7983 */ /* 0x000ea80000300800 */
[----:B------:R-:W2:Y:S04]  /*1a9c0*/  LDL.LU R11, [R1+0x17c] ;  /* 0x00017c00010b7983 */ /* 0x000ea80000300800 */
[----:B----4-:R-:W-:Y:S04]  /*1a9d0*/  STL.64 [R1+0x888], R6 ;  /* 0x0008880601007387 */ /* 0x010fe80000100a00 */
[----:B------:R1:W-:Y:S04]  /*1a9e0*/  STL.64 [R1+0x880], R4 ;  /* 0x0008800401007387 */ /* 0x0003e80000100a00 */
[----:B-1----:R-:W3:Y:S04]  /*1a9f0*/  LDL.LU R4, [R1+0x160] ;  /* 0x0001600001047983 */ /* 0x002ee80000300800 */
[----:B------:R-:W3:Y:S04]  /*1aa00*/  LDL.LU R5, [R1+0x164] ;  /* 0x0001640001057983 */ /* 0x000ee80000300800 */
[----:B------:R-:W3:Y:S04]  /*1aa10*/  LDL.LU R6, [R1+0x168] ;  /* 0x0001680001067983 */ /* 0x000ee80000300800 */
[----:B------:R-:W3:Y:S04]  /*1aa20*/  LDL.LU R7, [R1+0x16c] ;  /* 0x00016c0001077983 */ /* 0x000ee80000300800 */
[----:B------:R-:W-:Y:S04]  /*1aa30*/  STL [R1+0x7f4], R19 ;  /* 0x0007f41301007387 */ /* 0x000fe80000100800 */
[----:B------:R-:W-:Y:S04]  /*1aa40*/  STL [R1+0x7f0], R18 ;  /* 0x0007f01201007387 */ /* 0x000fe80000100800 */
[----:B------:R-:W-:Y:S04]  /*1aa50*/  STL.64 [R1+0xa0], R20 ;  /* 0x0000a01401007387 */ /* 0x000fe80000100a00 */
[----:B------:R-:W-:Y:S04]  /*1aa60*/  STL.64 [R1+0xa8], R22 ;  /* 0x0000a81601007387 */ /* 0x000fe80000100a00 */
[----:B------:R-:W-:Y:S04]  /*1aa70*/  LDS R22, [R3+0x3a400] ;  /* 0x03a4000003167984 */ /* 0x000fe80000000800 */
[----:B------:R-:W1:Y:S04]  /*1aa80*/  LDS R23, [R0+0x3a400] ;  /* 0x03a4000000177984 */ /* 0x000e680000000800 */
[----:B------:R-:W-:Y:S04]  /*1aa90*/  LDS R20, [R3+0x38400] ;  /* 0x0384000003147984 */ /* 0x000fe80000000800 */
[----:B------:R-:W4:Y:S04]  /*1aaa0*/  LDS R21, [R0+0x38400] ;  /* 0x0384000000157984 */ /* 0x000f280000000800 */
[----:B------:R-:W5:Y:S04]  /*1aab0*/  LDS R19, [R3+0x38600] ;  /* 0x0386000003137984 */ /* 0x000f680000000800 */
[----:B------:R-:W2:Y:S04]  /*1aac0*/  LDS R18, [R3+0x3a600] ;  /* 0x03a6000003127984 */ /* 0x000ea80000000800 */
[----:B-1----:R-:W-:Y:S04]  /*1aad0*/  STL.64 [R1+0x868], R22 ;  /* 0x0008681601007387 */ /* 0x002fe80000100a00 */
[----:B----4-:R1:W-:Y:S04]  /*1aae0*/  STL.64 [R1+0x860], R20 ;  /* 0x0008601401007387 */ /* 0x0103e80000100a00 */
[----:B-1----:R-:W4:Y:S04]  /*1aaf0*/  LDL.LU R20, [R1+0x140] ;  /* 0x0001400001147983 */ /* 0x002f280000300800 */
[----:B------:R-:W4:Y:S04]  /*1ab00*/  LDL.LU R21, [R1+0x144] ;  /* 0x0001440001157983 */ /* 0x000f280000300800 */
[----:B------:R-:W3:Y:S04]  /*1ab10*/  LDL.LU R22, [R1+0x148] ;  /* 0x0001480001167983 */ /* 0x000ee80000300800 */
[----:B------:R-:W3:Y:S01]  /*1ab20*/  LDL.LU R23, [R1+0x14c] ;  /* 0x00014c0001177983 */ /* 0x000ee20000300800 */
[----:B--2---:R-:W-:Y:S03]  /*1ab30*/  HMMA.1688.F32.TF32 R8, R24, R12, R8 ;  /* 0x0000000c1808723c */ /* 0x004fe60000081008 */
[----:B---3--:R-:W-:Y:S04]  /*1ab40*/  STL.64 [R1+0x878], R22 ;  /* 0x0008781601007387 */ /* 0x008fe80000100a00 */
[----:B----4-:R1:W-:Y:S04]  /*1ab50*/  STL.64 [R1+0x870], R20 ;  /* 0x0008701401007387 */ /* 0x0103e80000100a00 */
[----:B-1----:R-:W2:Y:S04]  /*1ab60*/  LDL.LU R20, [R1+0x150] ;  /* 0x0001500001147983 */ /* 0x002ea80000300800 */
[----:B------:R-:W2:Y:S04]  /*1ab70*/  LDL.LU R21, [R1+0x154] ;  /* 0x0001540001157983 */ /* 0x000ea80000300800 */
[----:B------:R-:W2:Y:S04]  /*1ab80*/  LDL.LU R22, [R1+0x158] ;  /* 0x0001580001167983 */ /* 0x000ea80000300800 */
[----:B------:R-:W2:Y:S04]  /*1ab90*/  LDL.LU R23, [R1+0x15c] ;  /* 0x00015c0001177983 */ /* 0x000ea80000300800 */
[----:B-----5:R-:W-:Y:S04]  /*1aba0*/  STL [R1+0x20], R19 ;  /* 0x0000201301007387 */ /* 0x020fe80000100800 */
[----:B------:R-:W1:Y:S04]  /*1abb0*/  LDS R19, [R0+0x38600] ;  /* 0x0386000000137984 */ /* 0x000e680000000800 */
[----:B------:R-:W-:Y:S04]  /*1abc0*/  STL [R1+0x28], R18 ;  /* 0x0000281201007387 */ /* 0x000fe80000100800 */
[----:B------:R-:W3:Y:S04]  /*1abd0*/  LDS R18, [R0+0x3a600] ;  /* 0x03a6000000127984 */ /* 0x000ee80000000800 */
[----:B-1----:R1:W-:Y:S04]  /*1abe0*/  STL [R1+0x24], R19 ;  /* 0x0000241301007387 */ /* 0x0023e80000100800 */
[----:B---3--:R3:W-:Y:S01]  /*1abf0*/  STL [R1+0x2c], R18 ;  /* 0x00002c1201007387 */ /* 0x0087e20000100800 */
[----:B-1----:R-:W-:-:S03]  /*1ac00*/  IMAD.MOV.U32 R19, RZ, RZ, R10 ;  /* 0x000000ffff137224 */ /* 0x002fc600078e000a */
[----:B------:R1:W-:Y:S01]  /*1ac10*/  STL.64 [R1+0x90], R8 ;  /* 0x0000900801007387 */ /* 0x0003e20000100a00 */
[----:B---3--:R-:W-:-:S03]  /*1ac20*/  IMAD.MOV.U32 R18, RZ, RZ, R11 ;  /* 0x000000ffff127224 */ /* 0x008fc600078e000b */
[----:B------:R-:W3:Y:S04]  /*1ac30*/  LDL.LU.64 R10, [R1+0x898] ;  /* 0x00089800010a7983 */ /* 0x000ee80000300a00 */
[----:B-1----:R-:W4:Y:S04]  /*1ac40*/  LDL.LU.64 R8, [R1+0x890] ;  /* 0x0008900001087983 */ /* 0x002f280000300a00 */
[----:B------:R-:W-:Y:S04]  /*1ac50*/  STL [R1+0x7fc], R18 ;  /* 0x0007fc1201007387 */ /* 0x000fe80000100800 */
[----:B------:R-:W-:Y:S01]  /*1ac60*/  STL [R1+0x7f8], R19 ;  /* 0x0007f81301007387 */ /* 0x000fe20000100800 */
        /* <DEDUP_REMOVED lines=36> */
[----:B-1----:R-:W2:Y:S04]  /*1aeb0*/  LDL.LU.64 R24, [R1+0x20] ;  /* 0x0000200001187983 */ /* 0x002ea80000300a00 */
[----:B-----5:R-:W5:Y:S01]  /*1aec0*/  LDL.LU.64 R26, [R1+0x28] ;  /* 0x00002800011a7983 */ /* 0x020f620000300a00 */
        /* <DEDUP_REMOVED lines=17> */
[----:B------:R-:W5:Y:S04]  /*1afe0*/  LDL.LU.64 R4, [R1+0x840] ;  /* 0x0008400001047983 */ /* 0x000f680000300a00 */
[----:B---3--:R-:W-:Y:S04]  /*1aff0*/  STL.64 [R1+0x820], R10 ;  /* 0x0008200a01007387 */ /* 0x008fe80000100a00 */
[----:B------:R1:W-:Y:S04]  /*1b000*/  STL.64 [R1+0x818], R8 ;  /* 0x0008180801007387 */ /* 0x0003e80000100a00 */
[----:B-1----:R-:W3:Y:S04]  /*1b010*/  LDL.LU R8, [R1+0x40] ;  /* 0x0000400001087983 */ /* 0x002ee80000300800 */
[----:B------:R-:W3:Y:S04]  /*1b020*/  LDL.LU R9, [R1+0x44] ;  /* 0x0000440001097983 */ /* 0x000ee80000300800 */
[----:B------:R-:W3:Y:S04]  /*1b030*/  LDL.LU R10, [R1+0x48] ;  /* 0x00004800010a7983 */ /* 0x000ee80000300800 */
[----:B------:R-:W3:Y:S01]  /*1b040*/  LDL.LU R11, [R1+0x4c] ;  /* 0x00004c00010b7983 */ /* 0x000ee20000300800 */
[C---:B-----5:R-:W-:Y:S11]  /*1b050*/  HMMA.1688.F32.TF32 R16, R20.reuse, R4, R16 ;  /* 0x000000041410723c */ /* 0x060ff60000081010 */
[----:B------:R-:W-:Y:S11]  /*1b060*/  @!UPT UIADD3 URZ, URZ, URZ, URZ ;  /* 0x0000003f3f3ff290 */ /* 0x000ff6000fffe03f */
[----:B------:R-:W-:Y:S01]  /*1b070*/  @!UPT UIADD3 URZ, URZ, URZ, URZ ;  /* 0x0000003f3f3ff290 */ /* 0x000fe2000fffe03f */
[----:B------:R1:W-:Y:S04]  /*1b080*/  STL.64 [R1+0xe0], R16 ;  /* 0x0000e01001007387 */ /* 0x0003e80000100a00 */
[----:B------:R-:W-:Y:S04]  /*1b090*/  STL.64 [R1+0xe8], R18 ;  /* 0x0000e81201007387 */ /* 0x000fe80000100a00 */
        /* <DEDUP_REMOVED lines=11> */
[----:B------:R1:W-:Y:S04]  /*1b150*/  STL.64 [R1+0x80], R20 ;  /* 0x0000801401007387 */ /* 0x0003e80000100a00 */
[----:B------:R-:W-:Y:S04]  /*1b160*/  STL.64 [R1+0x88], R22 ;  /* 0x0000881601007387 */ /* 0x000fe80000100a00 */
[----:B-1----:R-:W2:Y:S04]  /*1b170*/  LDL.LU R20, [R1+0x10] ;  /* 0x0000100001147983 */ /* 0x002ea80000300800 */
[----:B------:R-:W-:Y:S01]  /*1b180*/  STL [R1+0x800], R17 ;  /* 0x0008001101007387 */ /* 0x000fe20000100800 */
[----:B---3--:R-:W-:Y:S11]  /*1b190*/  HMMA.1688.F32.TF32 R8, R24, R12, R8 ;  /* 0x0000000c1808723c */ /* 0x008ff60000081008 */
[----:B------:R-:W-:Y:S11]  /*1b1a0*/  @!UPT UIADD3 URZ, URZ, URZ, URZ ;  /* 0x0000003f3f3ff290 */ /* 0x000ff6000fffe03f */
[----:B------:R-:W-:Y:S01]  /*1b1b0*/  @!UPT UIADD3 URZ, URZ, URZ, URZ ;  /* 0x0000003f3f3ff290 */ /* 0x000fe2000fffe03f */
[----:B------:R-:W-:Y:S04]  /*1b1c0*/  STL.64 [R1+0x40], R8 ;  /* 0x0000400801007387 */ /* 0x000fe80000100a00 */
[----:B------:R1:W-:Y:S04]  /*1b1d0*/  STL.64 [R1+0x48], R10 ;  /* 0x0000480a01007387 */ /* 0x0003e80000100a00 */
[----:B-1----:R-:W3:Y:S04]  /*1b1e0*/  LDL.LU.64 R10, [R1+0x820] ;  /* 0x00082000010a7983 */ /* 0x002ee80000300a00 */
[----:B------:R-:W4:Y:S01]  /*1b1f0*/  LDL.LU.64 R8, [R1+0x818] ;  /* 0x0008180001087983 */ /* 0x000f220000300a00 */
[----:B------:R-:W-:-:S02]  /*1b200*/  IMAD.MOV.U32 R21, RZ, RZ, R29 ;  /* 0x000000ffff157224 */ /* 0x000fc400078e001d */
[----:B------:R-:W-:Y:S01]  /*1b210*/  IMAD.MOV.U32 R23, RZ, RZ, R2 ;  /* 0x000000ffff177224 */ /* 0x000fe200078e0002 */
[----:B----4-:R-:W-:Y:S11]  /*1b220*/  HMMA.1688.F32.TF32 R4, R24, R8, R4 ;  /* 0x000000081804723c */ /* 0x010ff60000081004 */
[----:B------:R-:W-:Y:S11]  /*1b230*/  @!UPT UIADD3 URZ, URZ, URZ, URZ ;  /* 0x0000003f3f3ff290 */ /* 0x000ff6000fffe03f */
[----:B------:R-:W-:Y:S01]  /*1b240*/  @!UPT UIADD3 URZ, URZ, URZ, URZ ;  /* 0x0000003f3f3ff290 */ /* 0x000fe2000fffe03f */
[----:B------:R1:W-:Y:S01]  /*1b250*/  STL.64 [R1+0x50], R4 ;  /* 0x0000500401007387 */ /* 0x0003e20000100a00 */
[----:B------:R-:W-:Y:S02]  /*1b260*/  IMAD.MOV.U32 R2, RZ, RZ, R6 ;  /* 0x000000ffff027224 */ /* 0x000fe400078e0006 */
[----:B------:R-:W-:Y:S02]  /*1b270*/  IMAD.MOV.U32 R29, RZ, RZ, R7 ;  /* 0x000000ffff1d7224 */ /* 0x000fe400078e0007 */
[----:B------:R-:W4:Y:S04]  /*1b280*/  LDL.LU.64 R6, [R1+0x810] ;  /* 0x0008100001067983 */ /* 0x000f280000300a00 */
[----:B-1----:R-:W2:Y:S01]  /*1b290*/  LDL.LU.64 R4, [R1+0x808] ;  /* 0x0008080001047983 */ /* 0x002ea20000300a00 */
[----:B------:R-:W-:-:S02]  /*1b2a0*/  IMAD.MOV.U32 R22, RZ, RZ, R28 ;  /* 0x000000ffff167224 */ /* 0x000fc400078e001c */
[----:B------:R-:W-:Y:S02]  /*1b2b0*/  IMAD.MOV.U32 R19, RZ, RZ, R26 ;  /* 0x000000ffff137224 */ /* 0x000fe400078e001a */
[----:B------:R-:W-:Y:S02]  /*1b2c0*/  IMAD.MOV.U32 R8, RZ, RZ, R27 ;  /* 0x000000ffff087224 */ /* 0x000fe400078e001b */
[----:B------:R-:W-:Y:S02]  /*1b2d0*/  IMAD.MOV.U32 R17, RZ, RZ, R24 ;  /* 0x000000ffff117224 */ /* 0x000fe400078e0018 */
[----:B------:R-:W-:Y:S01]  /*1b2e0*/  IMAD.MOV.U32 R18, RZ, RZ, R25 ;  /* 0x000000ffff127224 */ /* 0x000fe200078e0019 */
[----:B---3--:R-:W-:Y:S04]  /*1b2f0*/  STL.64 [R1+0x7e0], R10 ;  /* 0x0007e00a01007387 */ /* 0x008fe80000100a00 */
[----:B------:R-:W-:Y:S04]  /*1b300*/  LDS R10, [R3+0x3c000] ;  /* 0x03c00000030a7984 */ /* 0x000fe80000000800 */
[----:B------:R-:W-:Y:S01]  /*1b310*/  LDS R11, [R0+0x3c000] ;  /* 0x03c00000000b7984 */ /* 0x000fe20000000800 */
[----:B--2---:R-:W-:Y:S03]  /*1b320*/  HMMA.1688.F32.TF32 R20, R24, R4, R20 ;  /* 0x000000041814723c */ /* 0x004fe60000081014 */
        /* <DEDUP_REMOVED lines=13> */
[----:B------:R-:W2:Y:S04]  /*1b400*/  LDS R21, [R0+0x3c400] ;  /* 0x03c4000000157984 */ /* 0x000ea80000000800 */
[----:B------:R-:W-:Y:S04]  /*1b410*/  STL [R1+0x7d8], R9 ;  /* 0x0007d80901007387 */ /* 0x000fe80000100800 */
[----:B------:R-:W-:Y:S04]  /*1b420*/  STL.64 [R1+0x7d0], R14 ;  /* 0x0007d00e01007387 */ /* 0x000fe80000100a00 */
[----:B------:R-:W-:Y:S04]  /*1b430*/  STL.64 [R1+0x7c8], R12 ;  /* 0x0007c80c01007387 */ /* 0x000fe80000100a00 */
[----:B----4-:R-:W-:Y:S04]  /*1b440*/  STL.64 [R1+0x7b0], R6 ;  /* 0x0007b00601007387 */ /* 0x010fe80000100a00 */
[----:B-1----:R1:W-:Y:S04]  /*1b450*/  STL.64 [R1+0x738], R22 ;  /* 0x0007381601007387 */ /* 0x0023e80000100a00 */
[----:B--2---:R2:W-:Y:S01]  /*1b460*/  STL.64 [R1+0x730], R20 ;  /* 0x0007301401007387 */ /* 0x0045e20000100a00 */
[----:B-1----:R-:W-:-:S02]  /*1b470*/  IMAD.MOV.U32 R22, RZ, RZ, R25 ;  /* 0x000000ffff167224 */ /* 0x002fc400078e0019 */
[----:B------:R-:W-:Y:S01]  /*1b480*/  IMAD.MOV.U32 R23, RZ, RZ, R24 ;  /* 0x000000ffff177224 */ /* 0x000fe200078e0018 */
[----:B------:R-:W-:Y:S04]  /*1b490*/  LDS R25, [R0+0x3c600] ;  /* 0x03c6000000197984 */ /* 0x000fe80000000800 */
[----:B------:R-:W-:Y:S01]  /*1b4a0*/  LDS R24, [R3+0x3c600] ;  /* 0x03c6000003187984 */ /* 0x000fe20000000800 */
[----:B--2---:R-:W-:Y:S02]  /*1b4b0*/  IMAD.MOV.U32 R20, RZ, RZ, R27 ;  /* 0x000000ffff147224 */ /* 0x004fe400078e001b */
[----:B------:R-:W-:Y:S01]  /*1b4c0*/  IMAD.MOV.U32 R21, RZ, RZ, R26 ;  /* 0x000000ffff157224 */ /* 0x000fe200078e001a */
[----:B------:R-:W-:Y:S04]  /*1b4d0*/  LDS R27, [R0+0x3e600] ;  /* 0x03e60000001b7984 */ /* 0x000fe80000000800 */
[----:B------:R-:W1:Y:S04]  /*1b4e0*/  LDS R26, [R3+0x3e600] ;  /* 0x03e60000031a7984 */ /* 0x000e680000000800 */
[----:B------:R-:W-:Y:S04]  /*1b4f0*/  STL.64 [R1+0x788], R22 ;  /* 0x0007881601007387 */ /* 0x000fe80000100a00 */
[----:B------:R-:W-:Y:S04]  /*1b500*/  STL.64 [R1+0x780], R20 ;  /* 0x0007801401007387 */ /* 0x000fe80000100a00 */
[----:B-1----:R-:W-:Y:S04]  /*1b510*/  STL.64 [R1+0x6f0], R26 ;  /* 0x0006f01a01007387 */ /* 0x002fe80000100a00 */
[----:B------:R1:W-:Y:S04]  /*1b520*/  STL.64 [R1+0x6e8], R24 ;  /* 0x0006e81801007387 */ /* 0x0003e80000100a00 */
[----:B-1----:R-:W2:Y:S04]  /*1b530*/  LDL.LU R24, [R1+0x80] ;  /* 0x0000800001187983 */ /* 0x002ea80000300800 */
[----:B------:R-:W2:Y:S04]  /*1b540*/  LDL.LU R25, [R1+0x84] ;  /* 0x0000840001197983 */ /* 0x000ea80000300800 */
[----:B------:R-:W3:Y:S04]  /*1b550*/  LDL.LU R26, [R1+0x88] ;  /* 0x00008800011a7983 */ /* 0x000ee80000300800 */
[----:B------:R-:W3:Y:S01]  /*1b560*/  LDL.LU R27, [R1+0x8c] ;  /* 0x00008c00011b7983 */ /* 0x000ee20000300800 */
[----:B------:R-:W-:-:S02]  /*1b570*/  IMAD.MOV.U32 R12, RZ, RZ, R17 ;  /* 0x000000ffff0c7224 */ /* 0x000fc400078e0011 */
[----:B------:R-:W-:Y:S02]  /*1b580*/  IMAD.MOV.U32 R13, RZ, RZ, R18 ;  /* 0x000000ffff0d7224 */ /* 0x000fe400078e0012 */
[----:B------:R-:W-:Y:S02]  /*1b590*/  IMAD.MOV.U32 R14, RZ, RZ, R19 ;  /* 0x000000ffff0e7224 */ /* 0x000fe400078e0013 */
[----:B------:R-:W-:Y:S01]  /*1b5a0*/  IMAD.MOV.U32 R15, RZ, RZ, R8 ;  /* 0x000000ffff0f7224 */ /* 0x000fe200078e0008 */
[----:B------:R-:W-:Y:S06]  /*1b5b0*/  BAR.SYNC.DEFER_BLOCKING 0x0 ;  /* 0x0000000000007b1d */ /* 0x000fec0000010000 */
[----:B---3--:R-:W-:Y:S04]  /*1b5c0*/  STL.64 [R1+0x708], R26 ;  /* 0x0007081a01007387 */ /* 0x008fe80000100a00 */
[----:B--2---:R1:W-:Y:S04]  /*1b5d0*/  STL.64 [R1+0x700], R24 ;  /* 0x0007001801007387 */ /* 0x0043e80000100a00 */
        /* <DEDUP_REMOVED lines=22> */
[----:B------:R-:W-:-:S02]  /*1b740*/  IMAD.MOV.U32 R23, RZ, RZ, R4 ;  /* 0x000000ffff177224 */ /* 0x000fc400078e0004 */
[----:B------:R-:W-:Y:S01]  /*1b750*/  IMAD.MOV.U32 R22, RZ, RZ, R5 ;  /* 0x000000ffff167224 */ /* 0x000fe200078e0005 */
[----:B---3--:R-:W-:Y:S04]  /*1b760*/  STL.64 [R1+0x758], R26 ;  /* 0x0007581a01007387 */ /* 0x008fe80000100a00 */
[----:B--2---:R1:W-:Y:S04]  /*1b770*/  STL.64 [R1+0x750], R24 ;  /* 0x0007501801007387 */ /* 0x0043e80000100a00 */
[----:B-1----:R-:W2:Y:S04]  /*1b780*/  LDL.LU R24, [R1+0xc0] ;  /* 0x0000c00001187983 */ /* 0x002ea80000300800 */
[----:B------:R-:W2:Y:S04]  /*1b790*/  LDL.LU R25, [R1+0xc4] ;  /* 0x0000c40001197983 */ /* 0x000ea80000300800 */
[----:B------:R-:W3:Y:S04]  /*1b7a0*/  LDL.LU R26, [R1+0xc8] ;  /* 0x0000c800011a7983 */ /* 0x000ee80000300800 */
[----:B------:R-:W3:Y:S04]  /*1b7b0*/  LDL.LU R27, [R1+0xcc] ;  /* 0x0000cc00011b7983 */ /* 0x000ee80000300800 */
[----:B------:R-:W4:Y:S04]  /*1b7c0*/  LDL.LU R4, [R1+0x100] ;  /* 0x0001000001047983 */ /* 0x000f280000300800 */
[----:B------:R-:W4:Y:S04]  /*1b7d0*/  LDL.LU R5, [R1+0x104] ;  /* 0x0001040001057983 */ /* 0x000f280000300800 */
[----:B------:R-:W5:Y:S04]  /*1b7e0*/  LDL.LU R6, [R1+0x108] ;  /* 0x0001080001067983 */ /* 0x000f680000300800 */
[----:B------:R-:W5:Y:S04]  /*1b7f0*/  LDL.LU R7, [R1+0x10c] ;  /* 0x00010c0001077983 */ /* 0x000f680000300800 */
[----:B------:R-:W2:Y:S01]  /*1b800*/  LDL.LU R17, [R1+0x800] ;  /* 0x0008000001117983 */ /* 0x000ea20000300800 */
[----:B------:R-:W-:-:S03]  /*1b810*/  IMAD.MOV.U32 R20, RZ, RZ, R10 ;  /* 0x000000ffff147224 */ /* 0x000fc600078e000a */
[----:B------:R-:W2:Y:S01]  /*1b820*/  LDL.LU R18, [R1+0x7fc] ;  /* 0x0007fc0001127983 */ /* 0x000ea20000300800 */
[----:B------:R-:W-:-:S03]  /*1b830*/  IMAD.MOV.U32 R21, RZ, RZ, R11 ;  /* 0x000000ffff157224 */ /* 0x000fc600078e000b */
[----:B------:R-:W2:Y:S04]  /*1b840*/  LDL.LU R19, [R1+0x7f8] ;  /* 0x0007f80001137983 */ /* 0x000ea80000300800 */
[----:B------:R-:W2:Y:S04]  /*1b850*/  LDL.LU R8, [R1+0x120] ;  /* 0x0001200001087983 */ /* 0x000ea80000300800 */
[----:B------:R-:W2:Y:S04]  /*1b860*/  LDL.LU R9, [R1+0x124] ;  /* 0x0001240001097983 */ /* 0x000ea80000300800 */
[----:B------:R-:W2:Y:S04]  /*1b870*/  LDL.LU R10, [R1+0x128] ;  /* 0x00012800010a7983 */ /* 0x000ea80000300800 */
[----:B------:R-:W2:Y:S04]  /*1b880*/  LDL.LU R11, [R1+0x12c] ;  /* 0x00012c00010b7983 */ /* 0x000ea80000300800 */
[----:B-----5:R-:W-:Y:S04]  /*1b890*/  STL.64 [R1+0x7c0], R6 ;  /* 0x0007c00601007387 */ /* 0x020fe80000100a00 */
[----:B----4-:R1:W-:Y:S04]  /*1b8a0*/  STL.64 [R1+0x7b8], R4 ;  /* 0x0007b80401007387 */ /* 0x0103e80000100a00 */
[----:B-1----:R-:W4:Y:S04]  /*1b8b0*/  LDL.LU R4, [R1+0x110] ;  /* 0x0001100001047983 */ /* 0x002f280000300800 */
[----:B------:R-:W4:Y:S04]  /*1b8c0*/  LDL.LU R5, [R1+0x114] ;  /* 0x0001140001057983 */ /* 0x000f280000300800 */
[----:B------:R-:W4:Y:S04]  /*1b8d0*/  LDL.LU R6, [R1+0x118] ;  /* 0x0001180001067983 */ /* 0x000f280000300800 */
[----:B------:R-:W4:Y:S04]  /*1b8e0*/  LDL.LU R7, [R1+0x11c] ;  /* 0x00011c0001077983 */ /* 0x000f280000300800 */
        /* <DEDUP_REMOVED lines=9> */
[----:B------:R-:W2:Y:S01]  /*1b980*/  LDL.LU R25, [R1+0x94] ;  /* 0x0000940001197983 */ /* 0x000ea20000300800 */
[----:B------:R-:W-:-:S02]  /*1b990*/  IMAD.MOV.U32 R26, RZ, RZ, R19 ;  /* 0x000000ffff1a7224 */ /* 0x000fc400078e0013 */
[----:B------:R-:W-:Y:S01]  /*1b9a0*/  IMAD.MOV.U32 R27, RZ, RZ, R18 ;  /* 0x000000ffff1b7224 */ /* 0x000fe200078e0012 */
[----:B------:R-:W3:Y:S04]  /*1b9b0*/  LDL.LU R19, [R1+0x7f4] ;  /* 0x0007f40001137983 */ /* 0x000ee80000300800 */
[----:B------:R-:W5:Y:S04]  /*1b9c0*/  LDL.LU R18, [R1+0x7f0] ;  /* 0x0007f00001127983 */ /* 0x000f680000300800 */
[----:B------:R-:W-:Y:S01]  /*1b9d0*/  STL.64 [R1+0x798], R26 ;  /* 0x0007981a01007387 */ /* 0x000fe20000100a00 */
[----:B------:R-:W-:Y:S03]  /*1b9e0*/  HMMA.1688.F32.TF32 R12, R12, R16, R8 ;  /* 0x000000100c0c723c */ /* 0x000fe60000081008 */
[----:B--2---:R1:W-:Y:S04]  /*1b9f0*/  STL.64 [R1+0x790], R24 ;  /* 0x0007901801007387 */ /* 0x0043e80000100a00 */
[----:B-1----:R-:W2:Y:S04]  /*1ba00*/  LDL.LU R24, [R1+0xa0] ;  /* 0x0000a00001187983 */ /* 0x002ea80000300800 */
[----:B------:R-:W2:Y:S04]  /*1ba10*/  LDL.LU R25, [R1+0xa4] ;  /* 0x0000a40001197983 */ /* 0x000ea80000300800 */
[----:B------:R-:W2:Y:S04]  /*1ba20*/  LDL.LU R26, [R1+0xa8] ;  /* 0x0000a800011a7983 */ /* 0x000ea80000300800 */
[----:B------:R-:W2:Y:S05]  /*1ba30*/  LDL.LU R27, [R1+0xac] ;  /* 0x0000ac00011b7983 */ /* 0x000eaa0000300800 */
[----:B------:R-:W-:-:S02]  /*1ba40*/  IMAD.MOV.U32 R3, RZ, RZ, R14 ;  /* 0x000000ffff037224 */ /* 0x000fc400078e000e */
[----:B------:R-:W-:Y:S01]  /*1ba50*/  IMAD.MOV.U32 R0, RZ, RZ, R15 ;  /* 0x000000ffff007224 */ /* 0x000fe200078e000f */
[----:B--2---:R5:W-:Y:S04]  /*1ba60*/  STL.64 [R1+0x7a8], R26 ;  /* 0x0007a81a01007387 */ /* 0x004be80000100a00 */
[----:B------:R1:W-:Y:S01]  /*1ba70*/  STL.64 [R1+0x7a0], R24 ;  /* 0x0007a01801007387 */ /* 0x0003e20000100a00 */
[----:B-----5:R-:W-:Y:S02]  /*1ba80*/  IMAD.MOV.U32 R26, RZ, RZ, R18 ;  /* 0x000000ffff1a7224 */ /* 0x020fe400078e0012 */
[----:B---3--:R-:W-:Y:S01]  /*1ba90*/  IMAD.MOV.U32 R27, RZ, RZ, R19 ;  /* 0x000000ffff1b7224 */ /* 0x008fe200078e0013 */
[----:B-1----:R-:W2:Y:S04]  /*1baa0*/  LDL.LU R24, [R1+0xf0] ;  /* 0x0000f00001187983 */ /* 0x002ea80000300800 */
[----:B------:R-:W2:Y:S04]  /*1bab0*/  LDL.LU R25, [R1+0xf4] ;  /* 0x0000f40001197983 */ /* 0x000ea80000300800 */
[----:B------:R-:W3:Y:S04]  /*1bac0*/  LDL.LU R18, [R1+0x7ec] ;  /* 0x0007ec0001127983 */ /* 0x000ee80000300800 */
[----:B------:R-:W3:Y:S04]  /*1bad0*/  LDL.LU R19, [R1+0x7e8] ;  /* 0x0007e80001137983 */ /* 0x000ee80000300800 */
[----:B------:R-:W5:Y:S04]  /*1bae0*/  LDL.LU.64 R10, [R1+0x7e0] ;  /* 0x0007e000010a7983 */ /* 0x000f680000300a00 */
[----:B------:R-:W2:Y:S04]  /*1baf0*/  LDL.LU R9, [R1+0x7d8] ;  /* 0x0007d80001097983 */ /* 0x000ea80000300800 */
[----:B------:R-:W4:Y:S01]  /*1bb00*/  LDL.LU.64 R14, [R1+0x7d0] ;  /* 0x0007d000010e7983 */ /* 0x000f220000300a00 */
[----:B------:R-:W-:-:S02]  /*1bb10*/  IMAD.MOV.U32 R17, RZ, RZ, R12 ;  /* 0x000000ffff117224 */ /* 0x000fc400078e000c */
[----:B------:R-:W-:Y:S02]  /*1bb20*/  IMAD.MOV.U32 R16, RZ, RZ, R13 ;  /* 0x000000ffff107224 */ /* 0x000fe400078e000d */
[----:B------:R-:W2:Y:S04]  /*1bb30*/  LDL.LU.64 R12, [R1+0x7c8] ;  /* 0x0007c800010c7983 */ /* 0x000ea80000300a00 */
[----:B------:R-:W2:Y:S01]  /*1bb40*/  LDL.LU R8, [R1+0x1b0] ;  /* 0x0001b00001087983 */ /* 0x000ea20000300800 */
[C---:B----4-:R-:W-:Y:S11]  /*1bb50*/  HMMA.1688.F32.TF32 R4, R20.reuse, R14, R4 ;  /* 0x0000000e1404723c */ /* 0x050ff60000081004 */
[----:B------:R-:W-:Y:S11]  /*1bb60*/  @!UPT UIADD3 URZ, URZ, URZ, URZ ;  /* 0x0000003f3f3ff290 */ /* 0x000ff6000fffe03f */
[----:B------:R-:W-:Y:S01]  /*1bb70*/  @!UPT UIADD3 URZ, URZ, URZ, URZ ;  /* 0x0000003f3f3ff290 */ /* 0x000fe2000fffe03f */
[----:B------:R-:W-:Y:S04]  /*1bb80*/  STL.64 [R1+0x110], R4 ;  /* 0x0001100401007387 */ /* 0x000fe80000100a00 */
[----:B------:R1:W-:Y:S04]  /*1bb90*/  STL.64 [R1+0x118], R6 ;  /* 0x0001180601007387 */ /* 0x0003e80000100a00 */
[----:B-1----:R-:W5:Y:S04]  /*1bba0*/  LDL.LU.64 R6, [R1+0x7c0] ;  /* 0x0007c00001067983 */ /* 0x002f680000300a00 */
[----:B------:R-:W5:Y:S02]  /*1bbb0*/  LDL.LU.64 R4, [R1+0x7b8] ;  /* 0x0007b80001047983 */ /* 0x000f640000300a00 */
[C---:B-----5:R-:W-:Y:S11]  /*1bbc0*/  HMMA.1688.F32.TF32 R4, R20.reuse, R10, R4 ;  /* 0x0000000a1404723c */ /* 0x060ff60000081004 */
[----:B------:R-:W-:Y:S11]  /*1bbd0*/  @!UPT UIADD3 URZ, URZ, URZ, URZ ;  /* 0x0000003f3f3ff290 */ /* 0x000ff6000fffe03f */
[----:B------:R-:W-:Y:S01]  /*1bbe0*/  @!UPT UIADD3 URZ, URZ, URZ, URZ ;  /* 0x0000003f3f3ff290 */ /* 0x000fe2000fffe03f */
[----:B------:R-:W-:Y:S04]  /*1bbf0*/  STL.64 [R1+0x120], R4 ;  /* 0x0001200401007387 */ /* 0x000fe80000100a00 */
[----:B------:R1:W-:Y:S04]  /*1bc00*/  STL.64 [R1+0x128], R6 ;  /* 0x0001280601007387 */ /* 0x0003e80000100a00 */
[----:B-1----:R-:W2:Y:S02]  /*1bc10*/  LDL.LU.64 R6, [R1+0x7b0] ;  /* 0x0007b00001067983 */ /* 0x002ea40000300a00 */
[C---:B--2---:R-:W-:Y:S11]  /*1bc20*/  HMMA.1688.F32.TF32 R24, R20.reuse, R6, R24 ;  /* 0x000000061418723c */ /* 0x044ff60000081018 */
[----:B------:R-:W-:Y:S11]  /*1bc30*/  @!UPT UIADD3 URZ, URZ, URZ, URZ ;  /* 0x0000003f3f3ff290 */ /* 0x000ff6000fffe03f */
[----:B------:R-:W-:Y:S01]  /*1bc40*/  @!UPT UIADD3 URZ, URZ, URZ, URZ ;  /* 0x0000003f3f3ff290 */ /* 0x000fe2000fffe03f */
[----:B------:R-:W-:Y:S04]  /*1bc50*/  STL.64 [R1+0x150], R24 ;  /* 0x0001501801007387 */ /* 0x000fe80000100a00 */
[----:B------:R1:W-:Y:S04]  /*1bc60*/  STL.64 [R1+0x158], R26 ;  /* 0x0001581a01007387 */ /* 0x0003e80000100a00 */
[----:B-1----:R-:W3:Y:S04]  /*1bc70*/  LDL.LU.64 R26, [R1+0x7a8] ;  /* 0x0007a800011a7983 */ /* 0x002ee80000300a00 */
[----:B------:R-:W3:Y:S02]  /*1bc80*/  LDL.LU.64 R24, [R1+0x7a0] ;  /* 0x0007a00001187983 */ /* 0x000ee40000300a00 */
[----:B---3--:R-:W-:Y:S02]  /*1bc90*/  HMMA.1688.F32.TF32 R20, R20, R18, R24 ;  /* 0x000000121414723c */ /* 0x008fe40000081018 */
        /* <DEDUP_REMOVED lines=46> */
[----:B------:R-:W-:Y:S01]  /*1bf80*/  STL.64 [R1+0x60], R24 ;  /* 0x0000601801007387 */ /* 0x000fe20000100a00 */
[----:B------:R1:W-:Y:S03]  /*1bf90*/  STL.64 [R1+0x68], R26 ;  /* 0x0000681a01007387 */ /* 0x0003e60000100a00 */
[----:B-1----:R-:W2:Y:S01]  /*1bfa0*/  LDL.LU.64 R26, [R1+0x718] ;  /* 0x00071800011a7983 */ /* 0x002ea20000300a00 */
[----:B------:R-:W2:Y:S02]  /*1bfb0*/  LDL.LU.64 R24, [R1+0x710] ;  /* 0x0007100001187983 */ /* 0x000ea40000300a00 */
[----:B------:R-:W-:Y:S02]  /*1bfc0*/  STL.64 [R1+0x6e0], R10 ;  /* 0x0006e00a01007387 */ /* 0x000fe40000100a00 */
[----:B------:R1:W-:Y:S02]  /*1bfd0*/  STL.64 [R1+0x6d8], R8 ;  /* 0x0006d80801007387 */ /* 0x0003e40000100a00 */
[----:B-1----:R-:W3:Y:S01]  /*1bfe0*/  LDL.LU R8, [R1+0x40] ;  /* 0x0000400001087983 */ /* 0x002ee20000300800 */
[----:B------:R-:W3:Y:S02]  /*1bff0*/  LDL.LU R9, [R1+0x44] ;  /* 0x0000440001097983 */ /* 0x000ee40000300800 */
[----:B------:R-:W3:Y:S02]  /*1c000*/  LDL.LU R10, [R1+0x48] ;  /* 0x00004800010a7983 */ /* 0x000ee40000300800 */
[----:B------:R-:W3:Y:S01]  /*1c010*/  LDL.LU R11, [R1+0x4c] ;  /* 0x00004c00010b7983 */ /* 0x000ee20000300800 */
[----:B--2---:R-:W-:Y:S11]  /*1c020*/  HMMA.1688.F32.TF32 R24, R20, R6, R24 ;  /* 0x000000061418723c */ /* 0x004ff60000081018 */
[----:B------:R-:W-:Y:S11]  /*1c030*/  @!UPT UIADD3 URZ, URZ, URZ, URZ ;  /* 0x0000003f3f3ff290 */ /* 0x000ff6000fffe03f */
[----:B------:R-:W-:Y:S01]  /*1c040*/  @!UPT UIADD3 URZ, URZ, URZ, URZ ;  /* 0x0000003f3f3ff290 */ /* 0x000fe2000fffe03f */
[----:B------:R-:W-:Y:S01]  /*1c050*/  STL.64 [R1+0x190], R24 ;  /* 0x0001901801007387 */ /* 0x000fe20000100a00 */
[----:B------:R1:W-:Y:S03]  /*1c060*/  STL.64 [R1+0x198], R26 ;  /* 0x0001981a01007387 */ /* 0x0003e60000100a00 */
[----:B-1----:R-:W2:Y:S01]  /*1c070*/  LDL.LU.64 R26, [R1+0x708] ;  /* 0x00070800011a7983 */ /* 0x002ea20000300a00 */
[----:B------:R-:W2:Y:S02]  /*1c080*/  LDL.LU.64 R24, [R1+0x700] ;  /* 0x0007000001187983 */ /* 0x000ea40000300a00 */
[----:B------:R1:W-:Y:S02]  /*1c090*/  STL.64 [R1+0x6d0], R6 ;  /* 0x0006d00601007387 */ /* 0x0003e40000100a00 */
[----:B------:R-:W4:Y:S01]  /*1c0a0*/  LDL.LU R4, [R1+0x50] ;  /* 0x0000500001047983 */ /* 0x000f220000300800 */
[----:B------:R-:W4:Y:S01]  /*1c0b0*/  LDL.LU R5, [R1+0x54] ;  /* 0x0000540001057983 */ /* 0x000f220000300800 */
[----:B-1----:R-:W-:-:S03]  /*1c0c0*/  IMAD.MOV.U32 R6, RZ, RZ, R2 ;  /* 0x000000ffff067224 */ /* 0x002fc600078e0002 */
[----:B------:R-:W5:Y:S01]  /*1c0d0*/  LDL.LU R2, [R1+0x6f8] ;  /* 0x0006f80001027983 */ /* 0x000f620000300800 */
[----:B--2---:R-:W-:Y:S03]  /*1c0e0*/  HMMA.1688.F32.TF32 R20, R20, R18, R24 ;  /* 0x000000121414723c */ /* 0x004fe60000081018 */
[----:B------:R-:W3:Y:S01]  /*1c0f0*/  LDL.LU.64 R26, [R1+0x6f0] ;  /* 0x0006f000011a7983 */ /* 0x000ee20000300a00 */
[----:B------:R-:W3:Y:S11]  /*1c100*/  LDL.LU.64 R24, [R1+0x6e8] ;  /* 0x0006e80001187983 */ /* 0x000ef60000300a00 */
[----:B------:R-:W-:Y:S08]  /*1c110*/  @!UPT UIADD3 URZ, URZ, URZ, URZ ;  /* 0x0000003f3f3ff290 */ /* 0x000ff0000fffe03f */
[----:B------:R-:W-:Y:S01]  /*1c120*/  STL.64 [R1+0x170], R20 ;  /* 0x0001701401007387 */ /* 0x000fe20000100a00 */
[----:B------:R-:W-:Y:S01]  /*1c130*/  STL.64 [R1+0x178], R22 ;  /* 0x0001781601007387 */ /* 0x000fe20000100a00 */
[C---:B---3--:R-:W-:Y:S11]  /*1c140*/  HMMA.1688.F32.TF32 R8, R24.reuse, R14, R8 ;  /* 0x0000000e1808723c */ /* 0x048ff60000081008 */
[----:B------:R-:W-:Y:S11]  /*1c150*/  @!UPT UIADD3 URZ, URZ, URZ, URZ ;  /* 0x0000003f3f3ff290 */ /* 0x000ff6000fffe03f */
[----:B------:R-:W-:Y:S01]  /*1c160*/  @!UPT UIADD3 URZ, URZ, URZ, URZ ;  /* 0x0000003f3f3ff290 */ /* 0x000fe2000fffe03f */
[----:B------:R-:W-:Y:S01]  /*1c170*/  STL.64 [R1+0x40], R8 ;  /* 0x0000400801007387 */ /* 0x000fe20000100a00 */
[----:B------:R1:W-:Y:S03]  /*1c180*/  STL.64 [R1+0x48], R10 ;  /* 0x0000480a01007387 */ /* 0x0003e60000100a00 */
[----:B-1----:R-:W4:Y:S01]  /*1c190*/  LDL.LU.64 R10, [R1+0x6e0] ;  /* 0x0006e000010a7983 */ /* 0x002f220000300a00 */
[----:B------:R-:W-:Y:S02]  /*1c1a0*/  IMAD.MOV.U32 R7, RZ, RZ, R29 ;  /* 0x000000ffff077224 */ /* 0x000fe400078e001d */
[----:B------:R-:W2:Y:S05]  /*1c1b0*/  LDL.LU.64 R8, [R1+0x6d8] ;  /* 0x0006d80001087983 */ /* 0x000eaa0000300a00 */
[----:B----4-:R-:W-:Y:S11]  /*1c1c0*/  HMMA.1688.F32.TF32 R4, R24, R10, R4 ;  /* 0x0000000a1804723c */ /* 0x010ff60000081004 */
[----:B------:R-:W-:Y:S11]  /*1c1d0*/  @!UPT UIADD3 URZ, URZ, URZ, URZ ;  /* 0x0000003f3f3ff290 */ /* 0x000ff6000fffe03f */
[----:B------:R-:W-:Y:S01]  /*1c1e0*/  @!UPT UIADD3 URZ, URZ, URZ, URZ ;  /* 0x0000003f3f3ff290 */ /* 0x000fe2000fffe03f */
[----:B------:R-:W-:Y:S01]  /*1c1f0*/  STL.64 [R1+0x10], R4 ;  /* 0x0000100401007387 */ /* 0x000fe20000100a00 */
[----:B------:R1:W-:Y:S03]  /*1c200*/  STL.64 [R1+0x18], R6 ;  /* 0x0000180601007387 */ /* 0x0003e60000100a00 */
[----:B-1----:R-:W3:Y:S01]  /*1c210*/  LDL.LU.64 R6, [R1+0x6d0] ;  /* 0x0006d00001067983 */ /* 0x002ee20000300a00 */
[----:B------:R-:W-:Y:S02]  /*1c220*/  IMAD.MOV.U32 R14, RZ, RZ, R28 ;  /* 0x000000ffff0e7224 */ /* 0x000fe400078e001c */
[----:B--2---:R-:W-:Y:S02]  /*1c230*/  IMAD.MOV.U32 R15, RZ, RZ, R9 ;  /* 0x000000ffff0f7224 */ /* 0x004fe400078e0009 */
[----:B------:R-:W-:Y:S02]  /*1c240*/  IMAD.MOV.U32 R20, RZ, RZ, R17 ;  /* 0x000000ffff147224 */ /* 0x000fe400078e0011 */
[----:B------:R-:W-:-:S02]  /*1c250*/  IMAD.MOV.U32 R21, RZ, RZ, R16 ;  /* 0x000000ffff157224 */ /* 0x000fc400078e0010 */
[----:B------:R-:W-:Y:S02]  /*1c260*/  IMAD.MOV.U32 R22, RZ, RZ, R3 ;  /* 0x000000ffff167224 */ /* 0x000fe400078e0003 */
[----:B------:R-:W-:Y:S02]  /*1c270*/  IMAD.MOV.U32 R23, RZ, RZ, R0 ;  /* 0x000000ffff177224 */ /* 0x000fe400078e0000 */
[----:B------:R-:W-:Y:S01]  /*1c280*/  IMAD.MOV.U32 R29, RZ, RZ, 0x7f ;  /* 0x0000007fff1d7424 */ /* 0x000fe200078e00ff */
[C---:B---3--:R-:W-:Y:S08]  /*1c290*/  HMMA.1688.F32.TF32 R12, R24.reuse, R6, R12 ;  /* 0x00000006180c723c */ /* 0x048ff0000008100c */
[----:B------:R-:W-:Y:S11]  /*1c2a0*/  HMMA.1688.F32.TF32 R4, R24, R18, R20 ;  /* 0x000000121804723c */ /* 0x000ff60000081014 */
[----:B------:R-:W-:Y:S04]  /*1c2b0*/  @!UPT UIADD3 URZ, URZ, URZ, URZ ;  /* 0x0000003f3f3ff290 */ /* 0x000fe8000fffe03f */
[----:B------:R-:W-:Y:S01]  /*1c2c0*/  STL.64 [R1+0x50], R12 ;  /* 0x0000500c01007387 */ /* 0x000fe20000100a00 */
[----:B------:R-:W-:Y:S07]  /*1c2d0*/  STL.64 [R1+0x58], R14 ;  /* 0x0000580e01007387 */ /* 0x000fee0000100a00 */
[----:B------:R-:W-:Y:S02]  /*1c2e0*/  STL.64 [R1+0x140], R4 ;  /* 0x0001400401007387 */ /* 0x000fe40000100a00 */
[----:B------:R1:W-:Y:S02]  /*1c2f0*/  STL.64 [R1+0x148], R6 ;  /* 0x0001480601007387 */ /* 0x0003e40000100a00 */
[----:B-1----:R-:W2:Y:S01]  /*1c300*/  LDL.LU R6, [R1+0x1a8] ;  /* 0x0001a80001067983 */ /* 0x002ea20000300800 */
[----:B------:R-:W5:Y:S02]  /*1c310*/  LDL.LU R14, [R1+0x624] ;  /* 0x00062400010e7983 */ /* 0x000f640000300800 */
[----:B------:R-:W3:Y:S02]  /*1c320*/  LDL.LU R11, [R1+0x628] ;  /* 0x00062800010b7983 */ /* 0x000ee40000300800 */
[----:B------:R-:W4:Y:S01]  /*1c330*/  LDL.LU R9, [R1+0x60c] ;  /* 0x00060c0001097983 */ /* 0x000f220000300800 */
[----:B------:R-:W5:Y:S01]  /*1c340*/  LDL.LU R12, [R1+0x608] ;  /* 0x00060800010c7983 */ /* 0x000f620000300800 */
[----:B------:R-:W-:Y:S01]  /*1c350*/  IADD3 R29, R29, c[0x0][0x180], RZ ;  /* 0x000060001d1d7a10 */ /* 0x000fe20007ffe0ff */
[----:B------:R-:W-:-:S02]  /*1c360*/  IMAD.MOV.U32 R0, RZ, RZ, c[0x0][0x180] ;  /* 0x00006000ff007624 */ /* 0x000fc400078e00ff */
[----:B------:R-:W5:Y:S01]  /*1c370*/  LDL.LU R13, [R1+0x5e0] ;  /* 0x0005e000010d7983 */ /* 0x000f620000300800 */
[----:B------:R-:W5:Y:S01]  /*1c380*/  LDL.LU R10, [R1+0x5e4] ;  /* 0x0005e400010a7983 */ /* 0x000f620000300800 */
[----:B------:R-:W-:Y:S02]  /*1c390*/  SHF.R.S32.HI R3, RZ, 0x1f, R29 ;  /* 0x0000001fff037819 */ /* 0x000fe4000001141d */
[----:B------:R-:W-:Y:S02]  /*1c3a0*/  IADD3 R0, R0, -0x100, RZ ;  /* 0xffffff0000007810 */ /* 0x000fe40007ffe0ff */
[----:B------:R-:W-:-:S03]  /*1c3b0*/  LEA.HI R3, R3, R29, RZ, 0x7 ;  /* 0x0000001d03037211 */ /* 0x000fc600078f38ff */
[----:B------:R-:W-:Y:S01]  /*1c3c0*/  IMAD R0, R8, -0x80, R0 ;  /* 0xffffff8008007824 */ /* 0x000fe200078e0200 */
[----:B------:R-:W-:Y:S01]  /*1c3d0*/  SHF.R.S32.HI R3, RZ, 0x7, R3 ;  /* 0x00000007ff037819 */ /* 0x000fe20000011403 */
[----:B------:R-:W-:-:S03]  /*1c3e0*/  IMAD.MOV.U32 R29, RZ, RZ, c[0x0][0x188] ;  /* 0x00006200ff1d7624 */ /* 0x000fc600078e00ff */
[----:B------:R-:W-:Y:S02]  /*1c3f0*/  IADD3 R3, R3, -0x2, RZ ;  /* 0xfffffffe03037810 */ /* 0x000fe40007ffe0ff */
[C---:B------:R-:W-:Y:S02]  /*1c400*/  ISETP.GT.AND P1, PT, R0.reuse, RZ, PT ;  /* 0x000000ff0000720c */ /* 0x040fe40003f24270 */
[----:B------:R-:W-:Y:S02]  /*1c410*/  ISETP.GT.AND P2, PT, R0, 0x4, PT ;  /* 0x000000040000780c */ /* 0x000fe40003f44270 */
[----:B------:R-:W-:Y:S01]  /*1c420*/  ISETP.GE.AND P0, PT, R8, R3, PT ;  /* 0x000000030800720c */ /* 0x000fe20003f06270 */
[----:B------:R-:W-:Y:S02]  /*1c430*/  SEL R3, RZ, 0x4, !P1 ;  /* 0x00000004ff037807 */ /* 0x000fe40004800000 */
[----:B------:R-:W-:Y:S01]  /*1c440*/  IMAD.SHL.U32 R29, R29, 0x80, RZ ;  /* 0x000000801d1d7824 */ /* 0x000fe200078e00ff */
[----:B------:R-:W-:-:S02]  /*1c450*/  SEL R4, RZ, 0x4, !P2 ;  /* 0x00000004ff047807 */ /* 0x000fc40005000000 */
[----:B------:R-:W-:Y:S01]  /*1c460*/  SEL R3, R3, RZ, !P0 ;  /* 0x000000ff03037207 */ /* 0x000fe20004000000 */
[----:B------:R-:W-:Y:S01]  /*1c470*/  IMAD.SHL.U32 R15, R29, 0x4, RZ ;  /* 0x000000041d0f7824 */ /* 0x000fe200078e00ff */
[----:B------:R-:W-:Y:S02]  /*1c480*/  ISETP.GT.AND P1, PT, R0, 0x8, PT ;  /* 0x000000080000780c */ /* 0x000fe40003f24270 */
[----:B------:R-:W-:Y:S02]  /*1c490*/  SEL R4, R4, RZ, !P0 ;  /* 0x000000ff04047207 */ /* 0x000fe40004000000 */
[----:B------:R-:W-:Y:S02]  /*1c4a0*/  ISETP.NE.U32.AND P2, PT, R3, RZ, PT ;  /* 0x000000ff0300720c */ /* 0x000fe40003f45070 */
[----:B------:R-:W-:Y:S02]  /*1c4b0*/  ISETP.GT.AND P3, PT, R0, 0xc, PT ;  /* 0x0000000c0000780c */ /* 0x000fe40003f64270 */
[----:B------:R-:W-:Y:S01]  /*1c4c0*/  SEL R5, RZ, 0x4, !P1 ;  /* 0x00000004ff057807 */ /* 0x000fe20004800000 */
[----:B------:R-:W-:Y:S01]  /*1c4d0*/  ISETP.NE.U32.AND P1, PT, R4, RZ, PT ;  /* 0x000000ff0400720c */ /* 0x000fe20003f25070 */
[----:B------:R-:W-:-:S04]  /*1c4e0*/  SEL R4, RZ, 0x4, !P3 ;  /* 0x00000004ff047807 */ /* 0x000fc80005800000 */
[----:B------:R-:W-:Y:S02]  /*1c4f0*/  SEL R4, R4, RZ, !P0 ;  /* 0x000000ff04047207 */ /* 0x000fe40004000000 */
[----:B--2---:R-:W-:Y:S02]  /*1c500*/  IADD3 R3, R6, 0x1, RZ ;  /* 0x0000000106037810 */ /* 0x004fe40007ffe0ff */
[-C--:B---3--:R-:W-:Y:S02]  /*1c510*/  IADD3 R11, P5, R11, R15.reuse, RZ ;  /* 0x0000000f0b0b7210 */ /* 0x088fe40007fbe0ff */
[----:B----4-:R-:W-:Y:S02]  /*1c520*/  IADD3 R9, P6, R9, R15, RZ ;  /* 0x0000000f09097210 */ /* 0x010fe40007fde0ff */
[----:B------:R-:W-:Y:S01]  /*1c530*/  ISETP.GT.AND P3, PT, R3, 0x1, PT ;  /* 0x000000010300780c */ /* 0x000fe20003f64270 */
[----:B-----5:R-:W-:-:S03]  /*1c540*/  IMAD.X R14, R14, 0x1, R2, P5 ;  /* 0x000000010e0e7824 */ /* 0x020fc600028e0602 */
[----:B------:R-:W-:Y:S01]  /*1c550*/  SEL R17, R3, RZ, !P3 ;  /* 0x000000ff03117207 */ /* 0x000fe20005800000 */
[----:B------:R1:W-:Y:S01]  /*1c560*/  STL [R1+0x628], R11 ;  /* 0x0006280b01007387 */ /* 0x0003e20000100800 */
[----:B------:R-:W-:Y:S02]  /*1c570*/  IMAD.X R12, R12, 0x1, R2, P6 ;  /* 0x000000010c0c7824 */ /* 0x000fe400030e0602 */
[----:B------:R-:W2:Y:S02]  /*1c580*/  LDL.LU R7, [R1+0x5c4] ;  /* 0x0005c40001077983 */ /* 0x000ea40000300800 */
[----:B------:R3:W-:Y:S01]  /*1c590*/  STL [R1+0x624], R14 ;  /* 0x0006240e01007387 */ /* 0x0007e20000100800 */
[----:B------:R-:W-:Y:S01]  /*1c5a0*/  STL [R1+0x60c], R9 ;  /* 0x00060c0901007387 */ /* 0x000fe20000100800 */
[----:B------:R-:W-:Y:S01]  /*1c5b0*/  ISETP.NE.U32.AND P3, PT, R4, RZ, PT ;  /* 0x000000ff0400720c */ /* 0x000fe20003f65070 */
[----:B------:R-:W-:Y:S02]  /*1c5c0*/  STL [R1+0x1a8], R17 ;  /* 0x0001a81101007387 */ /* 0x000fe40000100800 */
[----:B------:R4:W-:Y:S02]  /*1c5d0*/  STL [R1+0x608], R12 ;  /* 0x0006080c01007387 */ /* 0x0009e40000100800 */
[----:B------:R-:W-:-:S02]  /*1c5e0*/  IMAD.MOV.U32 R4, RZ, RZ, R11 ;  /* 0x000000ffff047224 */ /* 0x000fc400078e000b */
[----:B-1----:R-:W5:Y:S04]  /*1c5f0*/  LDL.LU R11, [R1+0x5c0] ;  /* 0x0005c000010b7983 */ /* 0x002f680000300800 */
[----:B------:R-:W1:Y:S01]  /*1c600*/  S2R R28, SR_TID.X ;  /* 0x00000000001c7919 */ /* 0x000e620000002100 */
[----:B------:R-:W-:Y:S02]  /*1c610*/  SEL R5, R5, RZ, !P0 ;  /* 0x000000ff05057207 */ /* 0x000fe40004000000 */
[C---:B------:R-:W-:Y:S02]  /*1c620*/  ISETP.GT.AND P5, PT, R0.reuse, 0x10, PT ;  /* 0x000000100000780c */ /* 0x040fe40003fa4270 */
[----:B------:R-:W-:Y:S01]  /*1c630*/  ISETP.NE.U32.AND P4, PT, R5, RZ, PT ;  /* 0x000000ff0500720c */ /* 0x000fe20003f85070 */
[----:B------:R-:W-:Y:S01]  /*1c640*/  IMAD.MOV.U32 R5, RZ, RZ, R14 ;  /* 0x000000ffff057224 */ /* 0x000fe200078e000e */
[----:B------:R-:W-:Y:S01]  /*1c650*/  SEL R6, RZ, 0x4, !P5 ;  /* 0x00000004ff067807 */ /* 0x000fe20006800000 */
[----:B------:R-:W-:Y:S01]  /*1c660*/  ISETP.GT.AND P5, PT, R0, 0x14, PT ;  /* 0x000000140000780c */ /* 0x000fe20003fa4270 */
[----:B------:R-:W-:Y:S01]  /*1c670*/  IADD3 R10, P6, R10, R15, RZ ;  /* 0x0000000f0a0a7210 */ /* 0x000fe20007fde0ff */
[----:B---3--:R-:W3:Y:S01]  /*1c680*/  LDL.LU R14, [R1+0x5a0] ;  /* 0x0005a000010e7983 */ /* 0x008ee20000300800 */
[----:B-1----:R-:W-:-:S05]  /*1c690*/  LOP3.LUT R29, R28, 0x1ff, RZ, 0xc0, !PT ;  /* 0x000001ff1c1d7812 */ /* 0x002fca00078ec0ff */
[----:B------:R-:W-:-:S04]  /*1c6a0*/  IMAD.SHL.U32 R19, R29, 0x4, RZ ;  /* 0x000000041d137824 */ /* 0x000fc800078e00ff */
[----:B------:R-:W-:Y:S01]  /*1c6b0*/  IMAD R3, R17, 0x40000, R19 ;  /* 0x0004000011037824 */ /* 0x000fe200078e0213 */
[----:B------:R-:W-:-:S04]  /*1c6c0*/  SEL R6, R6, RZ, !P0 ;  /* 0x000000ff06067207 */ /* 0x000fc80004000000 */
[----:B------:R-:W-:Y:S01]  /*1c6d0*/  @!PT LDS RZ, [RZ] ;  /* 0x00000000fffff984 */ /* 0x000fe20000000800 */
[----:B------:R-:W-:Y:S01]  /*1c6e0*/  @!PT LDS RZ, [RZ] ;  /* 0x00000000fffff984 */ /* 0x000fe20000000800 */
[----:B------:R-:W-:Y:S01]  /*1c6f0*/  @!PT LDS RZ, [RZ] ;  /* 0x00000000fffff984 */ /* 0x000fe20000000800 */
[----:B------:R1:W-:Y:S01]  /*1c700*/  LDGSTS.E [R3], [R4.64], P2 ;  /* 0x0000000004037fae */ /* 0x0003e20009121844 */
[----:B------:R-:W-:Y:S01]  /*1c710*/  ISETP.NE.U32.AND P2, PT, R6, RZ, PT ;  /* 0x000000ff0600720c */ /* 0x000fe20003f45070 */
[----:B------:R-:W-:Y:S02]  /*1c720*/  SEL R6, RZ, 0x4, !P5 ;  /* 0x00000004ff067807 */ /* 0x000fe40006800000 */
[----:B------:R-:W-:Y:S02]  /*1c730*/  IMAD.X R13, R13, 0x1, R2, P6 ;  /* 0x000000010d0d7824 */ /* 0x000fe400030e0602 */
[----:B-1----:R-:W-:Y:S02]  /*1c740*/  IMAD.MOV.U32 R4, RZ, RZ, R9 ;  /* 0x000000ffff047224 */ /* 0x002fe400078e0009 */
[----:B------:R-:W-:Y:S01]  /*1c750*/  IMAD.MOV.U32 R5, RZ, RZ, R12 ;  /* 0x000000ffff057224 */ /* 0x000fe200078e000c */
[----:B------:R-:W-:Y:S01]  /*1c760*/  SEL R6, R6, RZ, !P0 ;  /* 0x000000ff06067207 */ /* 0x000fe20004000000 */
[----:B----4-:R-:W4:Y:S04]  /*1c770*/  LDL.LU R12, [R1+0x5a4] ;  /* 0x0005a400010c7983 */ /* 0x010f280000300800 */
[----:B------:R1:W-:Y:S01]  /*1c780*/  LDGSTS.E [R3+0x2000], [R4.64], P1 ;  /* 0x0200000004037fae */ /* 0x0003e20008921844 */
[----:B------:R-:W-:Y:S01]  /*1c790*/  ISETP.GT.AND P1, PT, R0, 0x18, PT ;  /* 0x000000180000780c */ /* 0x000fe20003f24270 */
[----:B------:R-:W3:Y:S02]  /*1c7a0*/  LDL.LU R9, [R1+0x584] ;  /* 0x0005840001097983 */ /* 0x000ee40000300800 */
[----:B------:R2:W-:Y:S01]  /*1c7b0*/  STL [R1+0x5e4], R10 ;  /* 0x0005e40a01007387 */ /* 0x0005e20000100800 */
[----:B-1----:R-:W-:Y:S01]  /*1c7c0*/  SEL R4, RZ, 0x4, !P1 ;  /* 0x00000004ff047807 */ /* 0x002fe20004800000 */
[----:B------:R-:W-:-:S03]  /*1c7d0*/  ISETP.NE.U32.AND P1, PT, R6, RZ, PT ;  /* 0x000000ff0600720c */ /* 0x000fc60003f25070 */
[----:B------:R-:W-:Y:S01]  /*1c7e0*/  SEL R6, R4, RZ, !P0 ;  /* 0x000000ff04067207 */ /* 0x000fe20004000000 */
[----:B------:R-:W-:Y:S01]  /*1c7f0*/  IMAD.MOV.U32 R4, RZ, RZ, R10 ;  /* 0x000000ffff047224 */ /* 0x000fe200078e000a */
[----:B--2---:R-:W-:-:S05]  /*1c800*/  IADD3 R7, P5, R7, R15, RZ ;  /* 0x0000000f07077210 */ /* 0x004fca0007fbe0ff */
[----:B------:R-:W-:Y:S01]  /*1c810*/  STL [R1+0x5c4], R7 ;  /* 0x0005c40701007387 */ /* 0x000fe20000100800 */
[----:B-----5:R-:W-:-:S03]  /*1c820*/  IMAD.X R11, R11, 0x1, R2, P5 ;  /* 0x000000010b0b7824 */ /* 0x020fc600028e0602 */
[----:B------:R1:W-:Y:S04]  /*1c830*/  STL [R1+0x5e0], R13 ;  /* 0x0005e00d01007387 */ /* 0x0003e80000100800 */
[----:B------:R2:W-:Y:S01]  /*1c840*/  STL [R1+0x5c0], R11 ;  /* 0x0005c00b01007387 */ /* 0x0005e20000100800 */
[----:B------:R-:W5:Y:S02]  /*1c850*/  LDL.LU R10, [R1+0x580] ;  /* 0x00058000010a7983 */ /* 0x000f640000300800 */
[----:B------:R-:W-:Y:S01]  /*1c860*/  IMAD.MOV.U32 R5, RZ, RZ, R13 ;  /* 0x000000ffff057224 */ /* 0x000fe200078e000d */
[----:B------:R-:W-:Y:S01]  /*1c870*/  ISETP.GT.AND P5, PT, R0, 0x1c, PT ;  /* 0x0000001c0000780c */ /* 0x000fe20003fa4270 */
[----:B-1----:R-:W5:Y:S04]  /*1c880*/  LDL.LU R13, [R1+0x1b8] ;  /* 0x0001b800010d7983 */ /* 0x002f680000300800 */
[----:B------:R1:W-:Y:S01]  /*1c890*/  LDGSTS.E [R3+0x4000], [R4.64], P4 ;  /* 0x0400000004037fae */ /* 0x0003e2000a121844 */
[----:B------:R-:W-:Y:S01]  /*1c8a0*/  ISETP.NE.U32.AND P4, PT, R6, RZ, PT ;  /* 0x000000ff0600720c */ /* 0x000fe20003f85070 */
[----:B------:R-:W-:-:S02]  /*1c8b0*/  SEL R6, RZ, 0x4, !P5 ;  /* 0x00000004ff067807 */ /* 0x000fc40006800000 */
[----:B-1----:R-:W-:Y:S02]  /*1c8c0*/  IMAD.MOV.U32 R4, RZ, RZ, R7 ;  /* 0x000000ffff047224 */ /* 0x002fe400078e0007 */
[----:B------:R-:W-:Y:S01]  /*1c8d0*/  IMAD.MOV.U32 R5, RZ, RZ, R11 ;  /* 0x000000ffff057224 */ /* 0x000fe200078e000b */
[----:B------:R-:W-:Y:S01]  /*1c8e0*/  SEL R6, R6, RZ, !P0 ;  /* 0x000000ff06067207 */ /* 0x000fe20004000000 */
[----:B--2---:R-:W2:Y:S04]  /*1c8f0*/  LDL.LU R11, [R1+0x1bc] ;  /* 0x0001bc00010b7983 */ /* 0x004ea80000300800 */
[----:B------:R1:W-:Y:S01]  /*1c900*/  LDGSTS.E [R3+0x6000], [R4.64], P3 ;  /* 0x0600000004037fae */ /* 0x0003e20009921844 */
[----:B------:R-:W-:Y:S01]  /*1c910*/  ISETP.GT.AND P3, PT, R0, 0x20, PT ;  /* 0x000000200000780c */ /* 0x000fe20003f64270 */
[----:B------:R-:W2:Y:S03]  /*1c920*/  LDL.LU R7, [R1+0x1dc] ;  /* 0x0001dc0001077983 */ /* 0x000ea60000300800 */
[----:B-1----:R-:W-:Y:S01]  /*1c930*/  SEL R4, RZ, 0x4, !P3 ;  /* 0x00000004ff047807 */ /* 0x002fe20005800000 */
[----:B------:R-:W-:-:S03]  /*1c940*/  ISETP.NE.U32.AND P3, PT, R6, RZ, PT ;  /* 0x000000ff0600720c */ /* 0x000fc60003f65070 */
[----:B------:R-:W-:Y:S02]  /*1c950*/  SEL R6, R4, RZ, !P0 ;  /* 0x000000ff04067207 */ /* 0x000fe40004000000 */
[-C--:B----4-:R-:W-:Y:S02]  /*1c960*/  IADD3 R12, P6, R12, R15.reuse, RZ ;  /* 0x0000000f0c0c7210 */ /* 0x090fe40007fde0ff */
[----:B---3--:R-:W-:-:S03]  /*1c970*/  IADD3 R9, P5, R9, R15, RZ ;  /* 0x0000000f09097210 */ /* 0x008fc60007fbe0ff */
[----:B------:R-:W-:Y:S01]  /*1c980*/  IMAD.X R14, R14, 0x1, R2, P6 ;  /* 0x000000010e0e7824 */ /* 0x000fe200030e0602 */
[----:B------:R1:W-:Y:S01]  /*1c990*/  STL [R1+0x5a4], R12 ;  /* 0x0005a40c01007387 */ /* 0x0003e20000100800 */
[----:B------:R-:W-:Y:S02]  /*1c9a0*/  STL [R1+0x584], R9 ;  /* 0x0005840901007387 */ /* 0x000fe40000100800 */
[----:B------:R-:W-:Y:S01]  /*1c9b0*/  IMAD.MOV.U32 R4, RZ, RZ, R12 ;  /* 0x000000ffff047224 */ /* 0x000fe200078e000c */
[----:B------:R3:W-:Y:S01]  /*1c9c0*/  STL [R1+0x5a0], R14 ;  /* 0x0005a00e01007387 */ /* 0x0007e20000100800 */
[----:B-----5:R-:W-:-:S05]  /*1c9d0*/  IMAD.X R10, R10, 0x1, R2, P5 ;  /* 0x000000010a0a7824 */ /* 0x020fca00028e0602 */
[----:B------:R4:W-:Y:S01]  /*1c9e0*/  STL [R1+0x580], R10 ;  /* 0x0005800a01007387 */ /* 0x0009e20000100800 */
[----:B-1----:R-:W5:Y:S02]  /*1c9f0*/  LDL.LU R12, [R1+0x1d8] ;  /* 0x0001d800010c7983 */ /* 0x002f640000300800 */
[----:B------:R-:W-:Y:S01]  /*1ca00*/  IMAD.MOV.U32 R5, RZ, RZ, R14 ;  /* 0x000000ffff057224 */ /* 0x000fe200078e000e */
[----:B------:R-:W-:Y:S01]  /*1ca10*/  ISETP.GT.AND P5, PT, R0, 0x24, PT ;  /* 0x000000240000780c */ /* 0x000fe20003fa4270 */
[----:B---3--:R-:W3:Y:S04]  /*1ca20*/  LDL.LU R14, [R1+0x1f8] ;  /* 0x0001f800010e7983 */ /* 0x008ee80000300800 */
[----:B------:R1:W-:Y:S01]  /*1ca30*/  LDGSTS.E [R3+0x8000], [R4.64], P2 ;  /* 0x0800000004037fae */ /* 0x0003e20009121844 */
[----:B------:R-:W-:Y:S01]  /*1ca40*/  ISETP.NE.U32.AND P2, PT, R6, RZ, PT ;  /* 0x000000ff0600720c */ /* 0x000fe20003f45070 */
[----:B------:R-:W-:-:S02]  /*1ca50*/  SEL R6, RZ, 0x4, !P5 ;  /* 0x00000004ff067807 */ /* 0x000fc40006800000 */
[----:B-1----:R-:W-:Y:S02]  /*1ca60*/  IMAD.MOV.U32 R4, RZ, RZ, R9 ;  /* 0x000000ffff047224 */ /* 0x002fe400078e0009 */
[----:B------:R-:W-:Y:S01]  /*1ca70*/  IMAD.MOV.U32 R5, RZ, RZ, R10 ;  /* 0x000000ffff057224 */ /* 0x000fe200078e000a */
[-C--:B--2---:R-:W-:Y:S02]  /*1ca80*/  IADD3 R11, P6, R11, R15.reuse, RZ ;  /* 0x0000000f0b0b7210 */ /* 0x084fe40007fde0ff */
[----:B------:R-:W-:Y:S02]  /*1ca90*/  IADD3 R7, P5, R7, R15, RZ ;  /* 0x0000000f07077210 */ /* 0x000fe40007fbe0ff */
[----:B------:R-:W-:Y:S01]  /*1caa0*/  SEL R6, R6, RZ, !P0 ;  /* 0x000000ff06067207 */ /* 0x000fe20004000000 */
[----:B----4-:R-:W2:Y:S04]  /*1cab0*/  LDL.LU R10, [R1+0x1fc] ;  /* 0x0001fc00010a7983 */ /* 0x010ea80000300800 */
[----:B------:R1:W-:Y:S01]  /*1cac0*/  LDGSTS.E [R3+0xa000], [R4.64], P1 ;  /* 0x0a00000004037fae */ /* 0x0003e20008921844 */
[----:B------:R-:W-:Y:S01]  /*1cad0*/  ISETP.GT.AND P1, PT, R0, 0x28, PT ;  /* 0x000000280000780c */ /* 0x000fe20003f24270 */
[----:B------:R-:W-:-:S02]  /*1cae0*/  IMAD.X R13, R13, 0x1, R2, P6 ;  /* 0x000000010d0d7824 */ /* 0x000fc400030e0602 */
[----:B------:R-:W4:Y:S01]  /*1caf0*/  LDL.LU R9, [R1+0x21c] ;  /* 0x00021c0001097983 */ /* 0x000f220000300800 */
[----:B------:R3:W-:Y:S01]  /*1cb00*/  STL [R1+0x1bc], R11 ;  /* 0x0001bc0b01007387 */ /* 0x0007e20000100800 */
[----:B------:R-:W-:Y:S02]  /*1cb10*/  STL [R1+0x1dc], R7 ;  /* 0x0001dc0701007387 */ /* 0x000fe40000100800 */
[----:B------:R3:W-:Y:S01]  /*1cb20*/  STL [R1+0x1b8], R13 ;  /* 0x0001b80d01007387 */ /* 0x0007e20000100800 */
[----:B-1----:R-:W-:Y:S01]  /*1cb30*/  SEL R4, RZ, 0x4, !P1 ;  /* 0x00000004ff047807 */ /* 0x002fe20004800000 */
[----:B------:R-:W-:-:S03]  /*1cb40*/  ISETP.NE.U32.AND P1, PT, R6, RZ, PT ;  /* 0x000000ff0600720c */ /* 0x000fc60003f25070 */
[----:B------:R-:W-:Y:S01]  /*1cb50*/  SEL R6, R4, RZ, !P0 ;  /* 0x000000ff04067207 */ /* 0x000fe20004000000 */
[----:B------:R-:W-:Y:S02]  /*1cb60*/  IMAD.MOV.U32 R4, RZ, RZ, R11 ;  /* 0x000000ffff047224 */ /* 0x000fe400078e000b */
[----:B-----5:R-:W-:-:S05]  /*1cb70*/  IMAD.X R12, R12, 0x1, R2, P5 ;  /* 0x000000010c0c7824 */ /* 0x020fca00028e0602 */
[----:B------:R1:W-:Y:S01]  /*1cb80*/  STL [R1+0x1d8], R12 ;  /* 0x0001d80c01007387 */ /* 0x0003e20000100800 */
[----:B---3--:R-:W3:Y:S02]  /*1cb90*/  LDL.LU R11, [R1+0x218] ;  /* 0x00021800010b7983 */ /* 0x008ee40000300800 */
[----:B------:R-:W-:Y:S01]  /*1cba0*/  IMAD.MOV.U32 R5, RZ, RZ, R13 ;  /* 0x000000ffff057224 */ /* 0x000fe200078e000d */
[----:B------:R-:W-:Y:S01]  /*1cbb0*/  ISETP.GT.AND P5, PT, R0, 0x2c, PT ;  /* 0x0000002c0000780c */ /* 0x000fe20003fa4270 */
[----:B------:R-:W5:Y:S04]  /*1cbc0*/  LDL.LU R13, [R1+0x238] ;  /* 0x00023800010d7983 */ /* 0x000f680000300800 */
[----:B------:R1:W-:Y:S01]  /*1cbd0*/  LDGSTS.E [R3+0xc000], [R4.64], P4 ;  /* 0x0c00000004037fae */ /* 0x0003e2000a121844 */
[----:B------:R-:W-:Y:S01]  /*1cbe0*/  ISETP.NE.U32.AND P4, PT, R6, RZ, PT ;  /* 0x000000ff0600720c */ /* 0x000fe20003f85070 */
[----:B------:R-:W-:-:S02]  /*1cbf0*/  SEL R6, RZ, 0x4, !P5 ;  /* 0x00000004ff067807 */ /* 0x000fc40006800000 */
[----:B-1----:R-:W-:Y:S02]  /*1cc00*/  IMAD.MOV.U32 R4, RZ, RZ, R7 ;  /* 0x000000ffff047224 */ /* 0x002fe400078e0007 */
[----:B------:R-:W-:Y:S01]  /*1cc10*/  IMAD.MOV.U32 R5, RZ, RZ, R12 ;  /* 0x000000ffff057224 */ /* 0x000fe200078e000c */
[-C--:B--2---:R-:W-:Y:S02]  /*1cc20*/  IADD3 R10, P6, R10, R15.reuse, RZ ;  /* 0x0000000f0a0a7210 */ /* 0x084fe40007fde0ff */
[----:B----4-:R-:W-:Y:S02]  /*1cc30*/  IADD3 R9, P5, R9, R15, RZ ;  /* 0x0000000f09097210 */ /* 0x010fe40007fbe0ff */
[----:B------:R-:W-:Y:S01]  /*1cc40*/  SEL R6, R6, RZ, !P0 ;  /* 0x000000ff06067207 */ /* 0x000fe20004000000 */
[----:B------:R-:W2:Y:S04]  /*1cc50*/  LDL.LU R12, [R1+0x23c] ;  /* 0x00023c00010c7983 */ /* 0x000ea80000300800 */
        /* <DEDUP_REMOVED lines=11> */
[----:B---3--:R-:W-:-:S05]  /*1cd10*/  IMAD.X R11, R11, 0x1, R2, P5 ;  /* 0x000000010b0b7824 */ /* 0x008fca00028e0602 */
[----:B------:R1:W-:Y:S01]  /*1cd20*/  STL [R1+0x218], R11 ;  /* 0x0002180b01007387 */ /* 0x0003e20000100800 */
[----:B------:R-:W3:Y:S02]  /*1cd30*/  LDL.LU R10, [R1+0x258] ;  /* 0x00025800010a7983 */ /* 0x000ee40000300800 */
[----:B------:R-:W-:Y:S01]  /*1cd40*/  IMAD.MOV.U32 R5, RZ, RZ, R14 ;  /* 0x000000ffff057224 */ /* 0x000fe200078e000e */
[----:B------:R-:W-:Y:S01]  /*1cd50*/  ISETP.GT.AND P5, PT, R0, 0x34, PT ;  /* 0x000000340000780c */ /* 0x000fe20003fa4270 */
[----:B------:R-:W3:Y:S04]  /*1cd60*/  LDL.LU R14, [R1+0x278] ;  /* 0x00027800010e7983 */ /* 0x000ee80000300800 */
        /* <DEDUP_REMOVED lines=11> */
[----:B-----5:R-:W-:-:S02]  /*1ce20*/  IMAD.X R13, R13, 0x1, R2, P6 ;  /* 0x000000010d0d7824 */ /* 0x020fc400030e0602 */
        /* <DEDUP_REMOVED lines=10> */
[----:B-----5:R-:W3:Y:S02]  /*1ced0*/  LDL.LU R12, [R1+0x298] ;  /* 0x00029800010c7983 */ /* 0x020ee40000300800 */
        /* <DEDUP_REMOVED lines=87> */
[----:B----4-:R-:W-:Y:S01]  /*1d450*/  IADD3 R7, P5, R7, R15, RZ ;  /* 0x0000000f07077210 */ /* 0x010fe20007fbe0ff */
[----:B------:R-:W2:Y:S04]  /*1d460*/  LDL.LU R10, [R1+0x380] ;  /* 0x00038000010a7983 */ /* 0x000ea80000300800 */
[----:B------:R1:W-:Y:S01]  /*1d470*/  LDGSTS.E [R3+0x22000], [R4.64], P1 ;  /* 0x2200000004037fae */ /* 0x0003e20008921844 */
[----:B------:R-:W-:-:S02]  /*1d480*/  ISETP.GT.AND P1, PT, R0, 0x58, PT ;  /* 0x000000580000780c */ /* 0x000fc40003f24270 */
[----:B------:R-:W-:Y:S01]  /*1d490*/  SEL R6, R6, RZ, !P0 ;  /* 0x000000ff06067207 */ /* 0x000fe20004000000 */
[----:B-----5:R-:W-:Y:S01]  /*1d4a0*/  IMAD.X R13, R13, 0x1, R2, P6 ;  /* 0x000000010d0d7824 */ /* 0x020fe200030e0602 */
[----:B------:R-:W4:Y:S01]  /*1d4b0*/  LDL.LU R9, [R1+0x3a0] ;  /* 0x0003a00001097983 */ /* 0x000f220000300800 */
[----:B------:R5:W-:Y:S02]  /*1d4c0*/  STL [R1+0x340], R11 ;  /* 0x0003400b01007387 */ /* 0x000be40000100800 */
[----:B------:R-:W-:Y:S01]  /*1d4d0*/  STL [R1+0x360], R7 ;  /* 0x0003600701007387 */ /* 0x000fe20000100800 */
        /* <DEDUP_REMOVED lines=24> */
[----:B------:R3:W-:Y:S02]  /*1d660*/  STL [R1+0x380], R10 ;  /* 0x0003800a01007387 */ /* 0x0007e40000100800 */
[----:B------:R3:W-:Y:S02]  /*1d670*/  STL [R1+0x37c], R14 ;  /* 0x00037c0e01007387 */ /* 0x0007e40000100800 */
[----:B------:R-:W-:Y:S01]  /*1d680*/  STL [R1+0x3a0], R9 ;  /* 0x0003a00901007387 */ /* 0x000fe20000100800 */
        /* <DEDUP_REMOVED lines=142> */
[----:B------:R-:W-:Y:S01]  /*1df70*/  SEL R6, RZ, 0x4, !P5 ;  /* 0x00000004ff067807 */ /* 0x000fe20006800000 */
[----:B--2---:R-:W-:-:S02]  /*1df80*/  IADD3 R10, P6, R10, R15, RZ ;  /* 0x0000000f0a0a7210 */ /* 0x004fc40007fde0ff */
[----:B----4-:R-:W-:Y:S01]  /*1df90*/  IADD3 R9, P5, R9, R15, RZ ;  /* 0x0000000f09097210 */ /* 0x010fe20007fbe0ff */
[----:B-1----:R-:W-:Y:S02]  /*1dfa0*/  IMAD.MOV.U32 R4, RZ, RZ, R7 ;  /* 0x000000ffff047224 */ /* 0x002fe400078e0007 */
[----:B------:R-:W-:Y:S02]  /*1dfb0*/  IMAD.MOV.U32 R5, RZ, RZ, R12 ;  /* 0x000000ffff057224 */ /* 0x000fe400078e000c */
[----:B------:R-:W-:Y:S01]  /*1dfc0*/  IMAD.X R14, R14, 0x1, R2, P6 ;  /* 0x000000010e0e7824 */ /* 0x000fe200030e0602 */
[----:B------:R-:W2:Y:S01]  /*1dfd0*/  LDL.LU R12, [R1+0x5ec] ;  /* 0x0005ec00010c7983 */ /* 0x000ea20000300800 */
[----:B------:R-:W4:Y:S02]  /*1dfe0*/  LDL.LU R7, [R1+0x5cc] ;  /* 0x0005cc0001077983 */ /* 0x000f240000300800 */
[----:B------:R1:W-:Y:S02]  /*1dff0*/  STL [R1+0x630], R10 ;  /* 0x0006300a01007387 */ /* 0x0003e40000100800 */
[----:B------:R-:W-:Y:S01]  /*1e000*/  STL [R1+0x614], R9 ;  /* 0x0006140901007387 */ /* 0x000fe20000100800 */
[----:B------:R1:W-:Y:S04]  /*1e010*/  LDGSTS.E [R3+0x3e000], [R4.64], P3 ;  /* 0x3e00000004037fae */ /* 0x0003e80009921844 */
[----:B------:R1:W-:Y:S02]  /*1e020*/  STL [R1+0x62c], R14 ;  /* 0x00062c0e01007387 */ /* 0x0003e40000100800 */
[----:B-1----:R-:W-:-:S02]  /*1e030*/  IMAD.MOV.U32 R4, RZ, RZ, R10 ;  /* 0x000000ffff047224 */ /* 0x002fc400078e000a */
[----:B------:R-:W1:Y:S01]  /*1e040*/  S2R R16, SR_TID.X ;  /* 0x0000000000107919 */ /* 0x000e620000002100 */
[----:B---3--:R-:W-:-:S05]  /*1e050*/  IMAD.X R11, R11, 0x1, R2, P5 ;  /* 0x000000010b0b7824 */ /* 0x008fca00028e0602 */
[----:B------:R2:W-:Y:S01]  /*1e060*/  STL [R1+0x610], R11 ;  /* 0x0006100b01007387 */ /* 0x0005e20000100800 */
[----:B------:R-:W3:Y:S01]  /*1e070*/  LDL.LU R10, [R1+0x5c8] ;  /* 0x0005c800010a7983 */ /* 0x000ee20000300800 */
[----:B-1----:R-:W-:Y:S02]  /*1e080*/  LOP3.LUT R16, R16, 0x1ff, RZ, 0xc0, !PT ;  /* 0x000001ff10107812 */ /* 0x002fe400078ec0ff */
[----:B------:R-:W-:-:S03]  /*1e090*/  ISETP.GT.AND P3, PT, R0, 0x11, PT ;  /* 0x000000110000780c */ /* 0x000fc60003f64270 */
[----:B------:R-:W-:Y:S01]  /*1e0a0*/  IMAD.SHL.U32 R16, R16, 0x4, RZ ;  /* 0x0000000410107824 */ /* 0x000fe200078e00ff */
[----:B------:R-:W-:Y:S01]  /*1e0b0*/  SEL R3, R6, RZ, !P0 ;  /* 0x000000ff06037207 */ /* 0x000fe20004000000 */
[----:B------:R-:W-:-:S03]  /*1e0c0*/  SEL R6, RZ, 0x4, !P3 ;  /* 0x00000004ff067807 */ /* 0x000fc60005800000 */
[----:B------:R-:W-:Y:S02]  /*1e0d0*/  LOP3.LUT R16, R16, 0x20, RZ, 0x3c, !PT ;  /* 0x0000002010107812 */ /* 0x000fe400078e3cff */
[----:B------:R-:W-:Y:S01]  /*1e0e0*/  ISETP.NE.U32.AND P3, PT, R3, RZ, PT ;  /* 0x000000ff0300720c */ /* 0x000fe20003f65070 */
[----:B------:R-:W-:Y:S01]  /*1e0f0*/  IMAD.MOV.U32 R5, RZ, RZ, R14 ;  /* 0x000000ffff057224 */ /* 0x000fe200078e000e */
[----:B------:R-:W-:Y:S02]  /*1e100*/  SEL R6, R6, RZ, !P0 ;  /* 0x000000ff06067207 */ /* 0x000fe40004000000 */
[----:B------:R-:W-:Y:S01]  /*1e110*/  ISETP.GT.AND P5, PT, R0, 0x15, PT ;  /* 0x000000150000780c */ /* 0x000fe20003fa4270 */
[----:B------:R-:W-:Y:S01]  /*1e120*/  IMAD R3, R17, 0x40000, R16 ;  /* 0x0004000011037824 */ /* 0x000fe200078e0210 */
[-C--:B--2---:R-:W-:Y:S01]  /*1e130*/  IADD3 R12, P6, R12, R15.reuse, RZ ;  /* 0x0000000f0c0c7210 */ /* 0x084fe20007fde0ff */
[----:B------:R-:W2:Y:S04]  /*1e140*/  LDL.LU R14, [R1+0x5a8] ;  /* 0x0005a800010e7983 */ /* 0x000ea80000300800 */
[----:B------:R1:W-:Y:S01]  /*1e150*/  LDGSTS.E [R3+0x800], [R4.64], P2 ;  /* 0x0080000004037fae */ /* 0x0003e20009121844 */
[----:B------:R-:W-:Y:S01]  /*1e160*/  ISETP.NE.U32.AND P2, PT, R6, RZ, PT ;  /* 0x000000ff0600720c */ /* 0x000fe20003f45070 */
[----:B------:R-:W-:Y:S01]  /*1e170*/  SEL R6, RZ, 0x4, !P5 ;  /* 0x00000004ff067807 */ /* 0x000fe20006800000 */
[----:B----4-:R-:W-:Y:S01]  /*1e180*/  IADD3 R7, P5, R7, R15, RZ ;  /* 0x0000000f07077210 */ /* 0x010fe20007fbe0ff */
[----:B-1----:R-:W-:-:S02]  /*1e190*/  IMAD.MOV.U32 R4, RZ, RZ, R9 ;  /* 0x000000ffff047224 */ /* 0x002fc400078e0009 */
[----:B------:R-:W-:Y:S01]  /*1e1a0*/  IMAD.MOV.U32 R5, RZ, RZ, R11 ;  /* 0x000000ffff057224 */ /* 0x000fe200078e000b */
[----:B------:R-:W-:Y:S01]  /*1e1b0*/  SEL R6, R6, RZ, !P0 ;  /* 0x000000ff06067207 */ /* 0x000fe20004000000 */
[----:B-----5:R-:W-:Y:S01]  /*1e1c0*/  IMAD.X R13, R13, 0x1, R2, P6 ;  /* 0x000000010d0d7824 */ /* 0x020fe200030e0602 */
[----:B------:R-:W4:Y:S04]  /*1e1d0*/  LDL.LU R11, [R1+0x5ac] ;  /* 0x0005ac00010b7983 */ /* 0x000f280000300800 */
[----:B------:R1:W-:Y:S01]  /*1e1e0*/  LDGSTS.E [R3+0x2800], [R4.64], P1 ;  /* 0x0280000004037fae */ /* 0x0003e20008921844 */
[----:B------:R-:W-:Y:S01]  /*1e1f0*/  ISETP.GT.AND P1, PT, R0, 0x19, PT ;  /* 0x000000190000780c */ /* 0x000fe20003f24270 */
[----:B------:R-:W5:Y:S02]  /*1e200*/  LDL.LU R9, [R1+0x58c] ;  /* 0x00058c0001097983 */ /* 0x000f640000300800 */
[----:B------:R3:W-:Y:S01]  /*1e210*/  STL [R1+0x5ec], R12 ;  /* 0x0005ec0c01007387 */ /* 0x0007e20000100800 */
        /* <DEDUP_REMOVED lines=17> */
[----:B------:R-:W-:Y:S01]  /*1e330*/  SEL R6, R6, RZ, !P0 ;  /* 0x000000ff06067207 */ /* 0x000fe20004000000 */
[----:B------:R-:W3:Y:S04]  /*1e340*/  LDL.LU R10, [R1+0x1c4] ;  /* 0x0001c400010a7983 */ /* 0x000ee80000300800 */
[----:B------:R1:W-:Y:S01]  /*1e350*/  LDGSTS.E [R3+0x6800], [R4.64], P3 ;  /* 0x0680000004037fae */ /* 0x0003e20009921844 */
[----:B------:R-:W-:Y:S01]  /*1e360*/  ISETP.GT.AND P3, PT, R0, 0x21, PT ;  /* 0x000000210000780c */ /* 0x000fe20003f64270 */
[----:B------:R-:W3:Y:S01]  /*1e370*/  LDL.LU R7, [R1+0x1e4] ;  /* 0x0001e40001077983 */ /* 0x000ee20000300800 */
[----:B----4-:R-:W-:-:S02]  /*1e380*/  IADD3 R11, P6, R11, R15, RZ ;  /* 0x0000000f0b0b7210 */ /* 0x010fc40007fde0ff */
[----:B-----5:R-:W-:Y:S02]  /*1e390*/  IADD3 R9, P5, R9, R15, RZ ;  /* 0x0000000f09097210 */ /* 0x020fe40007fbe0ff */
[----:B-1----:R-:W-:Y:S01]  /*1e3a0*/  SEL R4, RZ, 0x4, !P3 ;  /* 0x00000004ff047807 */ /* 0x002fe20005800000 */
[--C-:B--2---:R-:W-:Y:S01]  /*1e3b0*/  IMAD.X R14, R14, 0x1, R2.reuse, P6 ;  /* 0x000000010e0e7824 */ /* 0x104fe200030e0602 */
[----:B------:R1:W-:Y:S01]  /*1e3c0*/  STL [R1+0x5ac], R11 ;  /* 0x0005ac0b01007387 */ /* 0x0003e20000100800 */
[----:B------:R-:W-:Y:S01]  /*1e3d0*/  ISETP.NE.U32.AND P3, PT, R6, RZ, PT ;  /* 0x000000ff0600720c */ /* 0x000fe20003f65070 */
[----:B------:R-:W-:Y:S01]  /*1e3e0*/  STL [R1+0x58c], R9 ;  /* 0x00058c0901007387 */ /* 0x000fe20000100800 */
[----:B------:R-:W-:Y:S01]  /*1e3f0*/  SEL R6, R4, RZ, !P0 ;  /* 0x000000ff04067207 */ /* 0x000fe20004000000 */
[----:B------:R2:W-:Y:S01]  /*1e400*/  STL [R1+0x5a8], R14 ;  /* 0x0005a80e01007387 */ /* 0x0005e20000100800 */
[----:B------:R-:W-:Y:S02]  /*1e410*/  IMAD.MOV.U32 R4, RZ, RZ, R11 ;  /* 0x000000ffff047224 */ /* 0x000fe400078e000b */
[----:B---3--:R-:W-:-:S05]  /*1e420*/  IMAD.X R12, R12, 0x1, R2, P5 ;  /* 0x000000010c0c7824 */ /* 0x008fca00028e0602 */
[----:B------:R3:W-:Y:S01]  /*1e430*/  STL [R1+0x588], R12 ;  /* 0x0005880c01007387 */ /* 0x0007e20000100800 */
[----:B-1----:R-:W4:Y:S02]  /*1e440*/  LDL.LU R11, [R1+0x1e0] ;  /* 0x0001e000010b7983 */ /* 0x002f240000300800 */
[----:B------:R-:W-:Y:S01]  /*1e450*/  IMAD.MOV.U32 R5, RZ, RZ, R14 ;  /* 0x000000ffff057224 */ /* 0x000fe200078e000e */
[----:B------:R-:W-:Y:S01]  /*1e460*/  ISETP.GT.AND P5, PT, R0, 0x25, PT ;  /* 0x000000250000780c */ /* 0x000fe20003fa4270 */
[----:B--2---:R-:W2:Y:S04]  /*1e470*/  LDL.LU R14, [R1+0x200] ;  /* 0x00020000010e7983 */ /* 0x004ea80000300800 */
[----:B------:R1:W-:Y:S01]  /*1e480*/  LDGSTS.E [R3+0x8800], [R4.64], P2 ;  /* 0x0880000004037fae */ /* 0x0003e20009121844 */
[----:B------:R-:W-:Y:S01]  /*1e490*/  ISETP.NE.U32.AND P2, PT, R6, RZ, PT ;  /* 0x000000ff0600720c */ /* 0x000fe20003f45070 */
[----:B------:R-:W-:-:S02]  /*1e4a0*/  SEL R6, RZ, 0x4, !P5 ;  /* 0x00000004ff067807 */ /* 0x000fc40006800000 */
[----:B-1----:R-:W-:Y:S02]  /*1e4b0*/  IMAD.MOV.U32 R4, RZ, RZ, R9 ;  /* 0x000000ffff047224 */ /* 0x002fe400078e0009 */
[----:B------:R-:W-:Y:S01]  /*1e4c0*/  IMAD.MOV.U32 R5, RZ, RZ, R12 ;  /* 0x000000ffff057224 */ /* 0x000fe200078e000c */
[-C--:B------:R-:W-:Y:S02]  /*1e4d0*/  IADD3 R10, P6, R10, R15.reuse, RZ ;  /* 0x0000000f0a0a7210 */ /* 0x080fe40007fde0ff */
[----:B------:R-:W-:Y:S02]  /*1e4e0*/  IADD3 R7, P5, R7, R15, RZ ;  /* 0x0000000f07077210 */ /* 0x000fe40007fbe0ff */
[----:B------:R-:W-:Y:S01]  /*1e4f0*/  SEL R6, R6, RZ, !P0 ;  /* 0x000000ff06067207 */ /* 0x000fe20004000000 */
[----:B---3--:R-:W3:Y:S04]  /*1e500*/  LDL.LU R12, [R1+0x204] ;  /* 0x00020400010c7983 */ /* 0x008ee80000300800 */
[----:B------:R1:W-:Y:S01]  /*1e510*/  LDGSTS.E [R3+0xa800], [R4.64], P1 ;  /* 0x0a80000004037fae */ /* 0x0003e20008921844 */
[----:B------:R-:W-:Y:S01]  /*1e520*/  ISETP.GT.AND P1, PT, R0, 0x29, PT ;  /* 0x000000290000780c */ /* 0x000fe20003f24270 */
[----:B------:R-:W-:-:S02]  /*1e530*/  IMAD.X R13, R13, 0x1, R2, P6 ;  /* 0x000000010d0d7824 */ /* 0x000fc400030e0602 */
[----:B------:R-:W5:Y:S01]  /*1e540*/  LDL.LU R9, [R1+0x224] ;  /* 0x0002240001097983 */ /* 0x000f620000300800 */
[----:B------:R2:W-:Y:S01]  /*1e550*/  STL [R1+0x1c4], R10 ;  /* 0x0001c40a01007387 */ /* 0x0005e20000100800 */
[----:B------:R-:W-:Y:S02]  /*1e560*/  STL [R1+0x1e4], R7 ;  /* 0x0001e40701007387 */ /* 0x000fe40000100800 */
[----:B------:R2:W-:Y:S01]  /*1e570*/  STL [R1+0x1c0], R13 ;  /* 0x0001c00d01007387 */ /* 0x0005e20000100800 */
[----:B-1----:R-:W-:Y:S01]  /*1e580*/  SEL R4, RZ, 0x4, !P1 ;  /* 0x00000004ff047807 */ /* 0x002fe20004800000 */
[----:B------:R-:W-:-:S03]  /*1e590*/  ISETP.NE.U32.AND P1, PT, R6, RZ, PT ;  /* 0x000000ff0600720c */ /* 0x000fc60003f25070 */
[----:B------:R-:W-:Y:S01]  /*1e5a0*/  SEL R6, R4, RZ, !P0 ;  /* 0x000000ff04067207 */ /* 0x000fe20004000000 */
[----:B------:R-:W-:Y:S02]  /*1e5b0*/  IMAD.MOV.U32 R4, RZ, RZ, R10 ;  /* 0x000000ffff047224 */ /* 0x000fe400078e000a */
[----:B----4-:R-:W-:-:S05]  /*1e5c0*/  IMAD.X R11, R11, 0x1, R2, P5 ;  /* 0x000000010b0b7824 */ /* 0x010fca00028e0602 */
[----:B------:R1:W-:Y:S01]  /*1e5d0*/  STL [R1+0x1e0], R11 ;  /* 0x0001e00b01007387 */ /* 0x0003e20000100800 */
[----:B--2---:R-:W2:Y:S02]  /*1e5e0*/  LDL.LU R10, [R1+0x220] ;  /* 0x00022000010a7983 */ /* 0x004ea40000300800 */
[----:B------:R-:W-:Y:S01]  /*1e5f0*/  IMAD.MOV.U32 R5, RZ, RZ, R13 ;  /* 0x000000ffff057224 */ /* 0x000fe200078e000d */
[----:B------:R-:W-:Y:S01]  /*1e600*/  ISETP.GT.AND P5, PT, R0, 0x2d, PT ;  /* 0x0000002d0000780c */ /* 0x000fe20003fa4270 */
[----:B------:R-:W4:Y:S04]  /*1e610*/  LDL.LU R13, [R1+0x240] ;  /* 0x00024000010d7983 */ /* 0x000f280000300800 */
[----:B------:R1:W-:Y:S01]  /*1e620*/  LDGSTS.E [R3+0xc800], [R4.64], P4 ;  /* 0x0c80000004037fae */ /* 0x0003e2000a121844 */
[----:B------:R-:W-:Y:S01]  /*1e630*/  ISETP.NE.U32.AND P4, PT, R6, RZ, PT ;  /* 0x000000ff0600720c */ /* 0x000fe20003f85070 */
[----:B------:R-:W-:-:S02]  /*1e640*/  SEL R6, RZ, 0x4, !P5 ;  /* 0x00000004ff067807 */ /* 0x000fc40006800000 */
[----:B-1----:R-:W-:Y:S02]  /*1e650*/  IMAD.MOV.U32 R4, RZ, RZ, R7 ;  /* 0x000000ffff047224 */ /* 0x002fe400078e0007 */
[----:B------:R-:W-:Y:S01]  /*1e660*/  IMAD.MOV.U32 R5, RZ, RZ, R11 ;  /* 0x000000ffff057224 */ /* 0x000fe200078e000b */
[-C--:B---3--:R-:W-:Y:S02]  /*1e670*/  IADD3 R12, P6, R12, R15.reuse, RZ ;  /* 0x0000000f0c0c7210 */ /* 0x088fe40007fde0ff */
[----:B-----5:R-:W-:Y:S02]  /*1e680*/  IADD3 R9, P5, R9, R15, RZ ;  /* 0x0000000f09097210 */ /* 0x020fe40007fbe0ff */
[----:B------:R-:W-:Y:S01]  /*1e690*/  SEL R6, R6, RZ, !P0 ;  /* 0x000000ff06067207 */ /* 0x000fe20004000000 */
[----:B------:R-:W3:Y:S04]  /*1e6a0*/  LDL.LU R11, [R1+0x244] ;  /* 0x00024400010b7983 */ /* 0x000ee80000300800 */
        /* <DEDUP_REMOVED lines=11> */
[----:B--2---:R-:W-:-:S05]  /*1e760*/  IMAD.X R10, R10, 0x1, R2, P5 ;  /* 0x000000010a0a7824 */ /* 0x004fca00028e0602 */
[----:B------:R1:W-:Y:S01]  /*1e770*/  STL [R1+0x220], R10 ;  /* 0x0002200a01007387 */ /* 0x0003e20000100800 */
[----:B------:R-:W2:Y:S02]  /*1e780*/  LDL.LU R12, [R1+0x260] ;  /* 0x00026000010c7983 */ /* 0x000ea40000300800 */
[----:B------:R-:W-:Y:S01]  /*1e790*/  IMAD.MOV.U32 R5, RZ, RZ, R14 ;  /* 0x000000ffff057224 */ /* 0x000fe200078e000e */
[----:B------:R-:W-:Y:S01]  /*1e7a0*/  ISETP.GT.AND P5, PT, R0, 0x35, PT ;  /* 0x000000350000780c */ /* 0x000fe20003fa4270 */
[----:B------:R-:W2:Y:S04]  /*1e7b0*/  LDL.LU R14, [R1+0x280] ;  /* 0x00028000010e7983 */ /* 0x000ea80000300800 */
        /* <DEDUP_REMOVED lines=11> */
[----:B----4-:R-:W-:-:S02]  /*1e870*/  IMAD.X R13, R13, 0x1, R2, P6 ;  /* 0x000000010d0d7824 */ /* 0x010fc400030e0602 */
        /* <DEDUP_REMOVED lines=10> */
[----:B-----5:R-:W2:Y:S02]  /*1e920*/  LDL.LU R11, [R1+0x2a0] ;  /* 0x0002a000010b7983 */ /* 0x020ea40000300800 */
        /* <DEDUP_REMOVED lines=8> */
[-C--:B---3--:R-:W-:Y:S02]  /*1e9b0*/  IADD3 R10, P6, R10, R15.reuse, RZ ;  /* 0x0000000f0a0a7210 */ /* 0x088fe40007fde0ff */
[----:B----4-:R-:W-:Y:S02]  /*1e9c0*/  IADD3 R9, P5, R9, R15, RZ ;  /* 0x0000000f09097210 */ /* 0x010fe40007fbe0ff */
[----:B------:R-:W-:Y:S01]  /*1e9d0*/  SEL R6, R6, RZ, !P0 ;  /* 0x000000ff06067207 */ /* 0x000fe20004000000 */
[----:B------:R-:W3:Y:S04]  /*1e9e0*/  LDL.LU R12, [R1+0x2c4] ;  /* 0x0002c400010c7983 */ /* 0x000ee80000300800 */
        /* <DEDUP_REMOVED lines=253> */
[----:B------:R-:W-:Y:S01]  /*1f9c0*/  SEL R6, RZ, 0x4, !P5 ;  /* 0x00000004ff067807 */ /* 0x000fe20006800000 */
[----:B---3--:R-:W-:-:S02]  /*1f9d0*/  IADD3 R12, P6, R12, R15, RZ ;  /* 0x0000000f0c0c7210 */ /* 0x008fc40007fde0ff */
[----:B----4-:R-:W-:Y:S01]  /*1f9e0*/  IADD3 R9, P5, R9, R15, RZ ;  /* 0x0000000f09097210 */ /* 0x010fe20007fbe0ff */
[----:B-1----:R-:W-:Y:S02]  /*1f9f0*/  IMAD.MOV.U32 R4, RZ, RZ, R7 ;  /* 0x000000ffff047224 */ /* 0x002fe400078e0007 */
[----:B------:R-:W-:Y:S02]  /*1fa00*/  IMAD.MOV.U32 R5, RZ, RZ, R11 ;  /* 0x000000ffff057224 */ /* 0x000fe400078e000b */
[----:B------:R-:W-:Y:S01]  /*1fa10*/  IMAD.X R14, R14, 0x1, R2, P6 ;  /* 0x000000010e0e7824 */ /* 0x000fe200030e0602 */
[----:B------:R-:W3:Y:S01]  /*1fa20*/  LDL.LU R11, [R1+0x5f4] ;  /* 0x0005f400010b7983 */ /* 0x000ee20000300800 */
[----:B------:R-:W4:Y:S02]  /*1fa30*/  LDL.LU R7, [R1+0x5d4] ;  /* 0x0005d40001077983 */ /* 0x000f240000300800 */
[----:B------:R1:W-:Y:S02]  /*1fa40*/  STL [R1+0x634], R12 ;  /* 0x0006340c01007387 */ /* 0x0003e40000100800 */
[----:B------:R-:W-:Y:S01]  /*1fa50*/  STL [R1+0x618], R9 ;  /* 0x0006180901007387 */ /* 0x000fe20000100800 */
[----:B------:R1:W-:Y:S04]  /*1fa60*/  LDGSTS.E [R3+0x3e800], [R4.64], P3 ;  /* 0x3e80000004037fae */ /* 0x0003e80009921844 */
[----:B------:R1:W-:Y:S02]  /*1fa70*/  STL [R1+0x61c], R14 ;  /* 0x00061c0e01007387 */ /* 0x0003e40000100800 */
[----:B-1----:R-:W-:-:S02]  /*1fa80*/  IMAD.MOV.U32 R4, RZ, RZ, R12 ;  /* 0x000000ffff047224 */ /* 0x002fc400078e000c */
[----:B------:R-:W1:Y:S01]  /*1fa90*/  S2R R16, SR_TID.X ;  /* 0x0000000000107919 */ /* 0x000e620000002100 */
[----:B--2---:R-:W-:-:S05]  /*1faa0*/  IMAD.X R10, R10, 0x1, R2, P5 ;  /* 0x000000010a0a7824 */ /* 0x004fca00028e0602 */
[----:B------:R3:W-:Y:S01]  /*1fab0*/  STL [R1+0x5fc], R10 ;  /* 0x0005fc0a01007387 */ /* 0x0007e20000100800 */
[----:B------:R-:W2:Y:S01]  /*1fac0*/  LDL.LU R12, [R1+0x5d0] ;  /* 0x0005d000010c7983 */ /* 0x000ea20000300800 */
        /* <DEDUP_REMOVED lines=11> */
[-C--:B---3--:R-:W-:Y:S01]  /*1fb80*/  IADD3 R11, P6, R11, R15.reuse, RZ ;  /* 0x0000000f0b0b7210 */ /* 0x088fe20007fde0ff */
[----:B------:R-:W3:Y:S04]  /*1fb90*/  LDL.LU R14, [R1+0x5b0] ;  /* 0x0005b000010e7983 */ /* 0x000ee80000300800 */
        /* <DEDUP_REMOVED lines=30> */
[----:B------:R-:W-:Y:S01]  /*1fd80*/  SEL R6, R6, RZ, !P0 ;  /* 0x000000ff06067207 */ /* 0x000fe20004000000 */
[----:B------:R-:W2:Y:S04]  /*1fd90*/  LDL.LU R12, [R1+0x1cc] ;  /* 0x0001cc00010c7983 */ /* 0x000ea80000300800 */
[----:B------:R1:W-:Y:S01]  /*1fda0*/  LDGSTS.E [R3+0x7000], [R4.64], P3 ;  /* 0x0700000004037fae */ /* 0x0003e20009921844 */
[----:B------:R-:W-:Y:S01]  /*1fdb0*/  ISETP.GT.AND P3, PT, R0, 0x22, PT ;  /* 0x000000220000780c */ /* 0x000fe20003f64270 */
[----:B------:R-:W2:Y:S01]  /*1fdc0*/  LDL.LU R7, [R1+0x1ec] ;  /* 0x0001ec0001077983 */ /* 0x000ea20000300800 */
[----:B----4-:R-:W-:-:S02]  /*1fdd0*/  IADD3 R10, P6, R10, R15, RZ ;  /* 0x0000000f0a0a7210 */ /* 0x010fc40007fde0ff */
[----:B-----5:R-:W-:Y:S02]  /*1fde0*/  IADD3 R9, P5, R9, R15, RZ ;  /* 0x0000000f09097210 */ /* 0x020fe40007fbe0ff */
[----:B-1----:R-:W-:Y:S01]  /*1fdf0*/  SEL R4, RZ, 0x4, !P3 ;  /* 0x00000004ff047807 */ /* 0x002fe20005800000 */
[----:B---3--:R-:W-:Y:S01]  /*1fe00*/  IMAD.X R14, R14, 0x1, R2, P6 ;  /* 0x000000010e0e7824 */ /* 0x008fe200030e0602 */
[----:B------:R1:W-:Y:S01]  /*1fe10*/  STL [R1+0x5b4], R10 ;  /* 0x0005b40a01007387 */ /* 0x0003e20000100800 */
[----:B------:R-:W-:Y:S01]  /*1fe20*/  ISETP.NE.U32.AND P3, PT, R6, RZ, PT ;  /* 0x000000ff0600720c */ /* 0x000fe20003f65070 */
[----:B------:R-:W-:Y:S01]  /*1fe30*/  STL [R1+0x594], R9 ;  /* 0x0005940901007387 */ /* 0x000fe20000100800 */
[----:B------:R-:W-:Y:S01]  /*1fe40*/  SEL R6, R4, RZ, !P0 ;  /* 0x000000ff04067207 */ /* 0x000fe20004000000 */
[----:B------:R3:W-:Y:S01]  /*1fe50*/  STL [R1+0x5b0], R14 ;  /* 0x0005b00e01007387 */ /* 0x0007e20000100800 */
[----:B------:R-:W-:Y:S02]  /*1fe60*/  IMAD.MOV.U32 R4, RZ, RZ, R10 ;  /* 0x000000ffff047224 */ /* 0x000fe400078e000a */
[----:B--2---:R-:W-:-:S05]  /*1fe70*/  IMAD.X R11, R11, 0x1, R2, P5 ;  /* 0x000000010b0b7824 */ /* 0x004fca00028e0602 */
[----:B------:R2:W-:Y:S01]  /*1fe80*/  STL [R1+0x590], R11 ;  /* 0x0005900b01007387 */ /* 0x0005e20000100800 */
[----:B-1----:R-:W4:Y:S02]  /*1fe90*/  LDL.LU R10, [R1+0x1e8] ;  /* 0x0001e800010a7983 */ /* 0x002f240000300800 */
        /* <DEDUP_REMOVED lines=11> */
[----:B--2---:R-:W2:Y:S04]  /*1ff50*/  LDL.LU R11, [R1+0x20c] ;  /* 0x00020c00010b7983 */ /* 0x004ea80000300800 */
        /* <DEDUP_REMOVED lines=13> */
[----:B---3--:R-:W3:Y:S02]  /*20030*/  LDL.LU R12, [R1+0x228] ;  /* 0x00022800010c7983 */ /* 0x008ee40000300800 */
        /* <DEDUP_REMOVED lines=8> */
[-C--:B--2---:R-:W-:Y:S02]  /*200c0*/  IADD3 R11, P6, R11, R15.reuse, RZ ;  /* 0x0000000f0b0b7210 */ /* 0x084fe40007fde0ff */
[----:B-----5:R-:W-:Y:S02]  /*200d0*/  IADD3 R9, P5, R9, R15, RZ ;  /* 0x0000000f09097210 */ /* 0x020fe40007fbe0ff */
[----:B------:R-:W-:Y:S01]  /*200e0*/  SEL R6, R6, RZ, !P0 ;  /* 0x000000ff06067207 */ /* 0x000fe20004000000 */
[----:B------:R-:W2:Y:S04]  /*200f0*/  LDL.LU R10, [R1+0x24c] ;  /* 0x00024c00010a7983 */ /* 0x000ea80000300800 */
        /* <DEDUP_REMOVED lines=373> */
[----:B--2---:R-:W-:Y:S01]  /*21850*/  IMAD.X R14, R14, 0x1, R2, P6 ;  /* 0x000000010e0e7824 */ /* 0x004fe200030e0602 */
        /* <DEDUP_REMOVED lines=66> */
[----:B------:R-:W-:Y:S01]  /*21c80*/  SEL R6, RZ, 0x4, !P5 ;  /* 0x00000004ff067807 */ /* 0x000fe20006800000 */
[----:B---3--:R-:W-:-:S02]  /*21c90*/  IADD3 R12, P6, R12, R15, RZ ;  /* 0x0000000f0c0c7210 */ /* 0x008fc40007fde0ff */
[----:B-----5:R-:W-:Y:S01]  /*21ca0*/  IADD3 R7, P5, R7, R15, RZ ;  /* 0x0000000f07077210 */ /* 0x020fe20007fbe0ff */
[----:B-1----:R-:W-:Y:S02]  /*21cb0*/  IMAD.MOV.U32 R4, RZ, RZ, R9 ;  /* 0x000000ffff047224 */ /* 0x002fe400078e0009 */
[----:B------:R-:W-:Y:S02]  /*21cc0*/  IMAD.MOV.U32 R5, RZ, RZ, R11 ;  /* 0x000000ffff057224 */ /* 0x000fe400078e000b */
[----:B----4-:R-:W-:Y:S01]  /*21cd0*/  IMAD.X R13, R13, 0x1, R2, P6 ;  /* 0x000000010d0d7824 */ /* 0x010fe200030e0602 */
[----:B------:R-:W3:Y:S01]  /*21ce0*/  LDL.LU R9, [R1+0x294] ;  /* 0x0002940001097983 */ /* 0x000ee20000300800 */
[----:B------:R-:W4:Y:S02]  /*21cf0*/  LDL.LU R11, [R1+0x2b4] ;  /* 0x0002b400010b7983 */ /* 0x000f240000300800 */
[----:B------:R-:W-:Y:S02]  /*21d00*/  STL [R1+0x254], R12 ;  /* 0x0002540c01007387 */ /* 0x000fe40000100800 */
[----:B------:R-:W-:Y:S01]  /*21d10*/  STL [R1+0x274], R7 ;  /* 0x0002740701007387 */ /* 0x000fe20000100800 */
[----:B------:R1:W-:Y:S04]  /*21d20*/  LDGSTS.E [R3+0x13800], [R4.64], P1 ;  /* 0x1380000004037fae */ /* 0x0003e80008921844 */
[----:B------:R5:W-:Y:S01]  /*21d30*/  STL [R1+0x250], R13 ;  /* 0x0002500d01007387 */ /* 0x000be20000100800 */
[----:B-1----:R-:W-:-:S02]  /*21d40*/  IMAD.MOV.U32 R5, RZ, RZ, R13 ;  /* 0x000000ffff057224 */ /* 0x002fc400078e000d */
[----:B--2---:R-:W-:-:S05]  /*21d50*/  IMAD.X R10, R10, 0x1, R2, P5 ;  /* 0x000000010a0a7824 */ /* 0x004fca00028e0602 */
[----:B------:R1:W-:Y:S01]  /*21d60*/  STL [R1+0x270], R10 ;  /* 0x0002700a01007387 */ /* 0x0003e20000100800 */
[----:B-----5:R-:W2:Y:S01]  /*21d70*/  LDL.LU R13, [R1+0x2b0] ;  /* 0x0002b000010d7983 */ /* 0x020ea20000300800 */
[----:B------:R-:W-:Y:S02]  /*21d80*/  ISETP.GT.AND P1, PT, R0, 0x3b, PT ;  /* 0x0000003b0000780c */ /* 0x000fe40003f24270 */
[----:B------:R-:W-:Y:S02]  /*21d90*/  SEL R6, R6, RZ, !P0 ;  /* 0x000000ff06067207 */ /* 0x000fe40004000000 */
[----:B------:R-:W-:Y:S02]  /*21da0*/  SEL R4, RZ, 0x4, !P1 ;  /* 0x00000004ff047807 */ /* 0x000fe40004800000 */
[----:B------:R-:W-:Y:S02]  /*21db0*/  ISETP.NE.U32.AND P1, PT, R6, RZ, PT ;  /* 0x000000ff0600720c */ /* 0x000fe40003f25070 */
[----:B------:R-:W-:Y:S01]  /*21dc0*/  SEL R6, R4, RZ, !P0 ;  /* 0x000000ff04067207 */ /* 0x000fe20004000000 */
        /* <DEDUP_REMOVED lines=9> */
[----:B------:R-:W-:Y:S01]  /*21e60*/  IMAD.MOV.U32 R5, RZ, RZ, R10 ;  /* 0x000000ffff057224 */ /* 0x000fe200078e000a */
[----:B------:R-:W-:Y:S01]  /*21e70*/  SEL R6, R6, RZ, !P0 ;  /* 0x000000ff06067207 */ /* 0x000fe20004000000 */
[----:B------:R-:W-:Y:S01]  /*21e80*/  IMAD.X R14, R14, 0x1, R2, P6 ;  /* 0x000000010e0e7824 */ /* 0x000fe200030e0602 */
[----:B------:R-:W3:Y:S04]  /*21e90*/  LDL.LU R10, [R1+0x2d4] ;  /* 0x0002d400010a7983 */ /* 0x000ee80000300800 */
[----:B------:R1:W-:Y:S01]  /*21ea0*/  LDGSTS.E [R3+0x17800], [R4.64], P3 ;  /* 0x1780000004037fae */ /* 0x0003e20009921844 */
[----:B------:R-:W-:Y:S01]  /*21eb0*/  ISETP.GT.AND P3, PT, R0, 0x43, PT ;  /* 0x000000430000780c */ /* 0x000fe20003f64270 */
[----:B------:R-:W4:Y:S02]  /*21ec0*/  LDL.LU R7, [R1+0x2f4] ;  /* 0x0002f40001077983 */ /* 0x000f240000300800 */
[----:B------:R2:W-:Y:S01]  /*21ed0*/  STL [R1+0x294], R9 ;  /* 0x0002940901007387 */ /* 0x0005e20000100800 */
[----:B------:R-:W-:Y:S01]  /*21ee0*/  STL [R1+0x2b4], R11 ;  /* 0x0002b40b01007387 */ /* 0x000fe20000100800 */
[----:B------:R-:W-:Y:S01]  /*21ef0*/  STL [R1+0x290], R14 ;  /* 0x0002900e01007387 */ /* 0x000fe20000100800 */
        /* <DEDUP_REMOVED lines=15> */
[----:B------:R-:W2:Y:S01]  /*21ff0*/  LDL.LU R13, [R1+0x314] ;  /* 0x00031400010d7983 */ /* 0x000ea20000300800 */
[----:B------:R-:W2:Y:S03]  /*22000*/  LDL.LU R11, [R1+0x338] ;  /* 0x00033800010b7983 */ /* 0x000ea60000300800 */
[----:B------:R1:W-:Y:S01]  /*22010*/  LDGSTS.E [R3+0x1b800], [R4.64], P1 ;  /* 0x1b80000004037fae */ /* 0x0003e20008921844 */
[-C--:B---3--:R-:W-:Y:S02]  /*22020*/  IADD3 R10, P6, R10, R15.reuse, RZ ;  /* 0x0000000f0a0a7210 */ /* 0x088fe40007fde0ff */
[----:B----4-:R-:W-:-:S03]  /*22030*/  IADD3 R7, P5, R7, R15, RZ ;  /* 0x0000000f07077210 */ /* 0x010fc60007fbe0ff */
[--C-:B-----5:R-:W-:Y:S01]  /*22040*/  IMAD.X R12, R12, 0x1, R2.reuse, P6 ;  /* 0x000000010c0c7824 */ /* 0x120fe200030e0602 */
[----:B------:R3:W-:Y:S01]  /*22050*/  STL [R1+0x2d4], R10 ;  /* 0x0002d40a01007387 */ /* 0x0007e20000100800 */
[----:B------:R4:W-:Y:S03]  /*22060*/  STL [R1+0x2f4], R7 ;  /* 0x0002f40701007387 */ /* 0x0009e60000100800 */
[----:B------:R5:W-:Y:S01]  /*22070*/  STL [R1+0x2d0], R12 ;  /* 0x0002d00c01007387 */ /* 0x000be20000100800 */
[----:B--2---:R-:W-:-:S05]  /*22080*/  IMAD.X R9, R9, 0x1, R2, P5 ;  /* 0x0000000109097824 */ /* 0x004fca00028e0602 */
[----:B------:R3:W-:Y:S01]  /*22090*/  STL [R1+0x2f0], R9 ;  /* 0x0002f00901007387 */ /* 0x0007e20000100800 */
[----:B------:R-:W2:Y:S01]  /*220a0*/  LDL.LU R14, [R1+0x334] ;  /* 0x00033400010e7983 */ /* 0x000ea20000300800 */
[----:B------:R-:W-:Y:S02]  /*220b0*/  ISETP.GT.AND P1, PT, R0, 0x4b, PT ;  /* 0x0000004b0000780c */ /* 0x000fe40003f24270 */
[----:B------:R-:W-:Y:S02]  /*220c0*/  SEL R6, R6, RZ, !P0 ;  /* 0x000000ff06067207 */ /* 0x000fe40004000000 */
[----:B-1----:R-:W-:Y:S02]  /*220d0*/  SEL R4, RZ, 0x4, !P1 ;  /* 0x00000004ff047807 */ /* 0x002fe40004800000 */
[----:B------:R-:W-:Y:S02]  /*220e0*/  ISETP.NE.U32.AND P1, PT, R6, RZ, PT ;  /* 0x000000ff0600720c */ /* 0x000fe40003f25070 */
[----:B------:R-:W-:Y:S01]  /*220f0*/  IMAD.MOV.U32 R5, RZ, RZ, R12 ;  /* 0x000000ffff057224 */ /* 0x000fe200078e000c */
[----:B------:R-:W-:Y:S01]  /*22100*/  SEL R6, R4, RZ, !P0 ;  /* 0x000000ff04067207 */ /* 0x000fe20004000000 */
[----:B------:R-:W-:Y:S01]  /*22110*/  IMAD.MOV.U32 R4, RZ, RZ, R10 ;  /* 0x000000ffff047224 */ /* 0x000fe200078e000a */
[----:B------:R-:W-:-:S02]  /*22120*/  ISETP.GT.AND P5, PT, R0, 0x4f, PT ;  /* 0x0000004f0000780c */ /* 0x000fc40003fa4270 */
[-C--:B------:R-:W-:Y:S01]  /*22130*/  IADD3 R13, P6, R13, R15.reuse, RZ ;  /* 0x0000000f0d0d7210 */ /* 0x080fe20007fde0ff */
[----:B---3--:R-:W3:Y:S04]  /*22140*/  LDL.LU R10, [R1+0x354] ;  /* 0x00035400010a7983 */ /* 0x008ee80000300800 */
[----:B------:R1:W-:Y:S01]  /*22150*/  LDGSTS.E [R3+0x1d800], [R4.64], P4 ;  /* 0x1d80000004037fae */ /* 0x0003e2000a121844 */
[----:B------:R-:W-:Y:S01]  /*22160*/  ISETP.NE.U32.AND P4, PT, R6, RZ, PT ;  /* 0x000000ff0600720c */ /* 0x000fe20003f85070 */
[----:B------:R-:W-:Y:S01]  /*22170*/  SEL R6, RZ, 0x4, !P5 ;  /* 0x00000004ff067807 */ /* 0x000fe20006800000 */
[----:B------:R-:W-:Y:S01]  /*22180*/  IADD3 R11, P5, R11, R15, RZ ;  /* 0x0000000f0b0b7210 */ /* 0x000fe20007fbe0ff */
[----:B-1----:R-:W-:Y:S02]  /*22190*/  IMAD.MOV.U32 R4, RZ, RZ, R7 ;  /* 0x000000ffff047224 */ /* 0x002fe400078e0007 */
[----:B------:R-:W-:Y:S01]  /*221a0*/  IMAD.MOV.U32 R5, RZ, RZ, R9 ;  /* 0x000000ffff057224 */ /* 0x000fe200078e0009 */
[----:B----4-:R-:W4:Y:S01]  /*221b0*/  LDL.LU R7, [R1+0x358] ;  /* 0x0003580001077983 */ /* 0x010f220000300800 */
[----:B------:R-:W-:Y:S01]  /*221c0*/  SEL R6, R6, RZ, !P0 ;  /* 0x000000ff06067207 */ /* 0x000fe20004000000 */
[----:B------:R-:W-:-:S02]  /*221d0*/  IMAD.X R16, R16, 0x1, R2, P6 ;  /* 0x0000000110107824 */ /* 0x000fc400030e0602 */
[----:B-----5:R-:W5:Y:S01]  /*221e0*/  LDL.LU R12, [R1+0x378] ;  /* 0x00037800010c7983 */ /* 0x020f620000300800 */
[----:B------:R1:W-:Y:S01]  /*221f0*/  LDGSTS.E [R3+0x1f800], [R4.64], P3 ;  /* 0x1f80000004037fae */ /* 0x0003e20009921844 */
[----:B------:R-:W-:-:S03]  /*22200*/  ISETP.GT.AND P3, PT, R0, 0x53, PT ;  /* 0x000000530000780c */ /* 0x000fc60003f64270 */
[----:B------:R-:W3:Y:S01]  /*22210*/  LDL.LU R9, [R1+0x398] ;  /* 0x0003980001097983 */ /* 0x000ee20000300800 */
[----:B------:R2:W-:Y:S02]  /*22220*/  STL [R1+0x314], R13 ;  /* 0x0003140d01007387 */ /* 0x0005e40000100800 */
[----:B------:R2:W-:Y:S02]  /*22230*/  STL [R1+0x338], R11 ;  /* 0x0003380b01007387 */ /* 0x0005e40000100800 */
[----:B------:R-:W-:Y:S01]  /*22240*/  STL [R1+0x310], R16 ;  /* 0x0003101001007387 */ /* 0x000fe20000100800 */
[----:B-1----:R-:W-:Y:S01]  /*22250*/  SEL R4, RZ, 0x4, !P3 ;  /* 0x00000004ff047807 */ /* 0x002fe20005800000 */
[----:B------:R-:W-:-:S03]  /*22260*/  ISETP.NE.U32.AND P3, PT, R6, RZ, PT ;  /* 0x000000ff0600720c */ /* 0x000fc60003f65070 */
[----:B------:R-:W-:Y:S01]  /*22270*/  SEL R6, R4, RZ, !P0 ;  /* 0x000000ff04067207 */ /* 0x000fe20004000000 */
[----:B------:R-:W-:Y:S02]  /*22280*/  IMAD.MOV.U32 R4, RZ, RZ, R13 ;  /* 0x000000ffff047224 */ /* 0x000fe400078e000d */
[----:B--2---:R-:W-:-:S05]  /*22290*/  IMAD.X R14, R14, 0x1, R2, P5 ;  /* 0x000000010e0e7824 */ /* 0x004fca00028e0602 */
[----:B------:R-:W-:Y:S01]  /*222a0*/  STL [R1+0x334], R14 ;  /* 0x0003340e01007387 */ /* 0x000fe20000100800 */
[----:B------:R-:W2:Y:S02]  /*222b0*/  LDL.LU R13, [R1+0x374] ;  /* 0x00037400010d7983 */ /* 0x000ea40000300800 */
[----:B------:R-:W-:Y:S01]  /*222c0*/  IMAD.MOV.U32 R5, RZ, RZ, R16 ;  /* 0x000000ffff057224 */ /* 0x000fe200078e0010 */
[----:B------:R-:W-:-:S04]  /*222d0*/  ISETP.GT.AND P5, PT, R0, 0x57, PT ;  /* 0x000000570000780c */ /* 0x000fc80003fa4270 */
[----:B------:R1:W-:Y:S01]  /*222e0*/  LDGSTS.E [R3+0x21800], [R4.64], P2 ;  /* 0x2180000004037fae */ /* 0x0003e20009121844 */
[----:B------:R-:W-:Y:S01]  /*222f0*/  ISETP.NE.U32.AND P2, PT, R6, RZ, PT ;  /* 0x000000ff0600720c */ /* 0x000fe20003f45070 */
[----:B------:R-:W-:Y:S02]  /*22300*/  SEL R6, RZ, 0x4, !P5 ;  /* 0x00000004ff067807 */ /* 0x000fe40006800000 */
[----:B-1----:R-:W-:Y:S02]  /*22310*/  IMAD.MOV.U32 R4, RZ, RZ, R11 ;  /* 0x000000ffff047224 */ /* 0x002fe400078e000b */
[----:B------:R-:W-:Y:S01]  /*22320*/  IMAD.MOV.U32 R5, RZ, RZ, R14 ;  /* 0x000000ffff057224 */ /* 0x000fe200078e000e */
[----:B------:R-:W2:Y:S01]  /*22330*/  LDL.LU R11, [R1+0x394] ;  /* 0x00039400010b7983 */ /* 0x000ea20000300800 */
[----:B----4-:R-:W-:-:S03]  /*22340*/  IADD3 R7, P5, R7, R15, RZ ;  /* 0x0000000f07077210 */ /* 0x010fc60007fbe0ff */
[----:B------:R1:W-:Y:S01]  /*22350*/  LDGSTS.E [R3+0x23800], [R4.64], P1 ;  /* 0x2380000004037fae */ /* 0x0003e20008921844 */
[-C--:B-----5:R-:W-:Y:S02]  /*22360*/  IADD3 R12, P6, R12, R15.reuse, RZ ;  /* 0x0000000f0c0c7210 */ /* 0x0a0fe40007fde0ff */
[----:B------:R-:W-:Y:S01]  /*22370*/  ISETP.GT.AND P1, PT, R0, 0x5b, PT ;  /* 0x0000005b0000780c */ /* 0x000fe20003f24270 */
[----:B---3--:R-:W-:Y:S01]  /*22380*/  IMAD.X R10, R10, 0x1, R2, P5 ;  /* 0x000000010a0a7824 */ /* 0x008fe200028e0602 */
[----:B------:R-:W-:Y:S02]  /*22390*/  IADD3 R9, P5, R9, R15, RZ ;  /* 0x0000000f09097210 */ /* 0x000fe40007fbe0ff */
[----:B------:R-:W-:Y:S01]  /*223a0*/  SEL R6, R6, RZ, !P0 ;  /* 0x000000ff06067207 */ /* 0x000fe20004000000 */
[----:B------:R-:W-:Y:S01]  /*223b0*/  STL [R1+0x358], R7 ;  /* 0x0003580701007387 */ /* 0x000fe20000100800 */
[----:B------:R-:W-:Y:S02]  /*223c0*/  STL [R1+0x378], R12 ;  /* 0x0003780c01007387 */ /* 0x000fe40000100800 */
[----:B------:R3:W-:Y:S02]  /*223d0*/  STL [R1+0x354], R10 ;  /* 0x0003540a01007387 */ /* 0x0007e40000100800 */
[----:B------:R-:W-:Y:S01]  /*223e0*/  STL [R1+0x398], R9 ;  /* 0x0003980901007387 */ /* 0x000fe20000100800 */
[----:B-1----:R-:W-:Y:S01]  /*223f0*/  SEL R4, RZ, 0x4, !P1 ;  /* 0x00000004ff047807 */ /* 0x002fe20004800000 */
[----:B------:R-:W-:-:S02]  /*22400*/  ISETP.NE.U32.AND P1, PT, R6, RZ, PT ;  /* 0x000000ff0600720c */ /* 0x000fc40003f25070 */
[----:B------:R-:W-:Y:S01]  /*22410*/  IMAD.MOV.U32 R5, RZ, RZ, R10 ;  /* 0x000000ffff057224 */ /* 0x000fe200078e000a */
[----:B------:R-:W-:Y:S01]  /*22420*/  SEL R6, R4, RZ, !P0 ;  /* 0x000000ff04067207 */ /* 0x000fe20004000000 */
[----:B------:R-:W-:Y:S01]  /*22430*/  IMAD.MOV.U32 R4, RZ, RZ, R7 ;  /* 0x000000ffff047224 */ /* 0x000fe200078e0007 */
[----:B---3--:R-:W3:Y:S04]  /*22440*/  LDL.LU R10, [R1+0x3b4] ;  /* 0x0003b400010a7983 */ /* 0x008ee80000300800 */
[----:B------:R1:W-:Y:S01]  /*22450*/  LDGSTS.E [R3+0x25800], [R4.64], P4 ;  /* 0x2580000004037fae */ /* 0x0003e2000a121844 */
[----:B--2---:R-:W-:-:S05]  /*22460*/  IMAD.X R13, R13, 0x1, R2, P6 ;  /* 0x000000010d0d7824 */ /* 0x004fca00030e0602 */
[----:B------:R2:W-:Y:S01]  /*22470*/  STL [R1+0x374], R13 ;  /* 0x0003740d01007387 */ /* 0x0005e20000100800 */
[----:B------:R-:W4:Y:S02]  /*22480*/  LDL.LU R7, [R1+0x3b8] ;  /* 0x0003b80001077983 */ /* 0x000f240000300800 */
[----:B------:R-:W5:Y:S02]  /*22490*/  LDL.LU R16, [R1+0x3d8] ;  /* 0x0003d80001107983 */ /* 0x000f640000300800 */
[----:B------:R-:W3:Y:S02]  /*224a0*/  LDL.LU R18, [R1+0x3d4] ;  /* 0x0003d40001127983 */ /* 0x000ee40000300800 */
[----:B-1----:R-:W-:Y:S02]  /*224b0*/  IMAD.MOV.U32 R4, RZ, RZ, R12 ;  /* 0x000000ffff047224 */ /* 0x002fe400078e000c */
[----:B------:R-:W-:-:S05]  /*224c0*/  IMAD.MOV.U32 R5, RZ, RZ, R13 ;  /* 0x000000ffff057224 */ /* 0x000fca00078e000d */
[----:B------:R1:W-:Y:S01]  /*224d0*/  LDGSTS.E [R3+0x27800], [R4.64], P3 ;  /* 0x2780000004037fae */ /* 0x0003e20009921844 */
[----:B------:R-:W-:-:S05]  /*224e0*/  IMAD.X R11, R11, 0x1, R2, P5 ;  /* 0x000000010b0b7824 */ /* 0x000fca00028e0602 */
[----:B------:R1:W-:Y:S01]  /*224f0*/  STL [R1+0x394], R11 ;  /* 0x0003940b01007387 */ /* 0x0003e20000100800 */
[----:B------:R-:W3:Y:S02]  /*22500*/  LDL.LU R14, [R1+0x3f4] ;  /* 0x0003f400010e7983 */ /* 0x000ee40000300800 */
[----:B--2---:R-:W2:Y:S02]  /*22510*/  LDL.LU R13, [R1+0x3f8] ;  /* 0x0003f800010d7983 */ /* 0x004ea40000300800 */
[----:B-1----:R-:W-:Y:S02]  /*22520*/  IMAD.MOV.U32 R4, RZ, RZ, R9 ;  /* 0x000000ffff047224 */ /* 0x002fe400078e0009 */
[----:B------:R-:W-:Y:S01]  /*22530*/  IMAD.MOV.U32 R5, RZ, RZ, R11 ;  /* 0x000000ffff057224 */ /* 0x000fe200078e000b */
[----:B------:R-:W2:Y:S01]  /*22540*/  LDL.LU R12, [R1+0x414] ;  /* 0x00041400010c7983 */ /* 0x000ea20000300800 */
[C---:B------:R-:W-:Y:S02]  /*22550*/  ISETP.GT.AND P5, PT, R0.reuse, 0x63, PT ;  /* 0x000000630000780c */ /* 0x040fe40003fa4270 */
[----:B------:R-:W-:Y:S01]  /*22560*/  ISETP.GT.AND P3, PT, R0, 0x5f, PT ;  /* 0x0000005f0000780c */ /* 0x000fe20003f64270 */
[----:B------:R1:W-:Y:S04]  /*22570*/  LDGSTS.E [R3+0x29800], [R4.64], P2 ;  /* 0x2980000004037fae */ /* 0x0003e80009121844 */
[----:B------:R-:W2:Y:S01]  /*22580*/  LDL.LU R11, [R1+0x418] ;  /* 0x00041800010b7983 */ /* 0x000ea20000300800 */
[----:B------:R-:W2:Y:S01]  /*22590*/  LDL.LU R9, [R1+0x438] ;  /* 0x0004380001097983 */ /* 0x000ea20000300800 */
[----:B------:R-:W-:-:S02]  /*225a0*/  ISETP.NE.U32.AND P4, PT, R6, RZ, PT ;  /* 0x000000ff0600720c */ /* 0x000fc40003f85070 */
[----:B-1----:R-:W-:Y:S02]  /*225b0*/  SEL R5, RZ, 0x4, !P5 ;  /* 0x00000004ff057807 */ /* 0x002fe40006800000 */
[----:B------:R-:W-:Y:S01]  /*225c0*/  SEL R4, RZ, 0x4, !P3 ;  /* 0x00000004ff047807 */ /* 0x000fe20005800000 */
[----:B------:R-:W-:Y:S01]  /*225d0*/  ISETP.GT.AND P3, PT, R0, 0x67, PT ;  /* 0x000000670000780c */ /* 0x000fe20003f64270 */
[----:B------:R-:W-:Y:S02]  /*225e0*/  SEL R5, R5, RZ, !P0 ;  /* 0x000000ff05057207 */ /* 0x000fe40004000000 */
[----:B------:R-:W-:Y:S02]  /*225f0*/  SEL R4, R4, RZ, !P0 ;  /* 0x000000ff04047207 */ /* 0x000fe40004000000 */
[----:B------:R-:W-:Y:S02]  /*22600*/  SEL R6, RZ, 0x4, !P3 ;  /* 0x00000004ff067807 */ /* 0x000fe40005800000 */
[----:B------:R-:W-:-:S02]  /*22610*/  ISETP.NE.U32.AND P3, PT, R5, RZ, PT ;  /* 0x000000ff0500720c */ /* 0x000fc40003f65070 */
[----:B------:R-:W-:Y:S02]  /*22620*/  SEL R6, R6, RZ, !P0 ;  /* 0x000000ff06067207 */ /* 0x000fe40004000000 */
[-C--:B----4-:R-:W-:Y:S02]  /*22630*/  IADD3 R7, P2, R7, R15.reuse, RZ ;  /* 0x0000000f07077210 */ /* 0x090fe40007f5e0ff */
[----:B-----5:R-:W-:-:S03]  /*22640*/  IADD3 R16, P5, R16, R15, RZ ;  /* 0x0000000f10107210 */ /* 0x020fc60007fbe0ff */
[--C-:B---3--:R-:W-:Y:S01]  /*22650*/  IMAD.X R10, R10, 0x1, R2.reuse, P2 ;  /* 0x000000010a0a7824 */ /* 0x108fe200010e0602 */
[----:B------:R-:W-:Y:S01]  /*22660*/  STL [R1+0x3b8], R7 ;  /* 0x0003b80701007387 */ /* 0x000fe20000100800 */
[----:B------:R-:W-:Y:S02]  /*22670*/  IMAD.X R18, R18, 0x1, R2, P5 ;  /* 0x0000000112127824 */ /* 0x000fe400028e0602 */
[----:B------:R-:W-:Y:S02]  /*22680*/  STL [R1+0x3d8], R16 ;  /* 0x0003d81001007387 */ /* 0x000fe40000100800 */
[----:B------:R-:W-:Y:S01]  /*22690*/  IMAD.MOV.U32 R5, RZ, RZ, R10 ;  /* 0x000000ffff057224 */ /* 0x000fe200078e000a */
[----:B------:R1:W-:Y:S01]  /*226a0*/  STL [R1+0x3b4], R10 ;  /* 0x0003b40a01007387 */ /* 0x0003e20000100800 */
[----:B------:R-:W-:Y:S01]  /*226b0*/  ISETP.NE.U32.AND P2, PT, R4, RZ, PT ;  /* 0x000000ff0400720c */ /* 0x000fe20003f45070 */
[----:B------:R-:W-:-:S05]  /*226c0*/  IMAD.MOV.U32 R4, RZ, RZ, R7 ;  /* 0x000000ffff047224 */ /* 0x000fca00078e0007 */
[----:B------:R3:W-:Y:S04]  /*226d0*/  LDGSTS.E [R3+0x2b800], [R4.64], P1 ;  /* 0x2b80000004037fae */ /* 0x0007e80008921844 */
[----:B-1----:R-:W4:Y:S01]  /*226e0*/  LDL.LU R10, [R1+0x434] ;  /* 0x00043400010a7983 */ /* 0x002f220000300800 */
[----:B------:R-:W-:Y:S02]  /*226f0*/  STL [R1+0x3d4], R18 ;  /* 0x0003d41201007387 */ /* 0x000fe40000100800 */
[----:B------:R-:W5:Y:S01]  /*22700*/  LDL.LU R7, [R1+0x458] ;  /* 0x0004580001077983 */ /* 0x000f620000300800 */
[----:B------:R-:W-:Y:S02]  /*22710*/  ISETP.NE.U32.AND P1, PT, R6, RZ, PT ;  /* 0x000000ff0600720c */ /* 0x000fe40003f25070 */
[----:B------:R-:W5:Y:S01]  /*22720*/  LDL.LU R6, [R1+0x454] ;  /* 0x0004540001067983 */ /* 0x000f620000300800 */
[----:B------:R-:W-:Y:S01]  /*22730*/  ISETP.GT.AND P5, PT, R0, 0x6b, PT ;  /* 0x0000006b0000780c */ /* 0x000fe20003fa4270 */
[----:B---3--:R-:W-:-:S02]  /*22740*/  IMAD.MOV.U32 R4, RZ, RZ, R16 ;  /* 0x000000ffff047224 */ /* 0x008fc400078e0010 */
[----:B------:R-:W-:Y:S01]  /*22750*/  IMAD.MOV.U32 R5, RZ, RZ, R18 ;  /* 0x000000ffff057224 */ /* 0x000fe200078e0012 */
[----:B--2---:R-:W-:-:S04]  /*22760*/  IADD3 R11, P6, R11, R15, RZ ;  /* 0x0000000f0b0b7210 */ /* 0x004fc80007fde0ff */
[----:B------:R1:W-:Y:S01]  /*22770*/  LDGSTS.E [R3+0x2d800], [R4.64], P4 ;  /* 0x2d80000004037fae */ /* 0x0003e2000a121844 */
[----:B------:R-:W-:Y:S01]  /*22780*/  IMAD.X R12, R12, 0x1, R2, P6 ;  /* 0x000000010c0c7824 */ /* 0x000fe200030e0602 */
[----:B-1----:R-:W-:Y:S01]  /*22790*/  SEL R4, RZ, 0x4, !P5 ;  /* 0x00000004ff047807 */ /* 0x002fe20006800000 */
[----:B------:R-:W-:-:S03]  /*227a0*/  IADD3 R13, P5, R13, R15, RZ ;  /* 0x0000000f0d0d7210 */ /* 0x000fc60007fbe0ff */
[----:B------:R-:W-:Y:S02]  /*227b0*/  SEL R4, R4, RZ, !P0 ;  /* 0x000000ff04047207 */ /* 0x000fe40004000000 */
[----:B------:R-:W-:Y:S02]  /*227c0*/  IMAD.X R14, R14, 0x1, R2, P5 ;  /* 0x000000010e0e7824 */ /* 0x000fe400028e0602 */
[----:B------:R-:W-:Y:S01]  /*227d0*/  ISETP.NE.U32.AND P6, PT, R4, RZ, PT ;  /* 0x000000ff0400720c */ /* 0x000fe20003fc5070 */
[----:B------:R-:W-:Y:S02]  /*227e0*/  IMAD.MOV.U32 R4, RZ, RZ, R13 ;  /* 0x000000ffff047224 */ /* 0x000fe400078e000d */
[----:B------:R-:W-:Y:S01]  /*227f0*/  IMAD.MOV.U32 R5, RZ, RZ, R14 ;  /* 0x000000ffff057224 */ /* 0x000fe200078e000e */
[----:B------:R1:W-:Y:S01]  /*22800*/  STL [R1+0x3f8], R13 ;  /* 0x0003f80d01007387 */ /* 0x0003e20000100800 */
[----:B------:R-:W-:-:S03]  /*22810*/  IADD3 R9, P4, R9, R15, RZ ;  /* 0x0000000f09097210 */ /* 0x000fc60007f9e0ff */
[----:B------:R2:W-:Y:S04]  /*22820*/  LDGSTS.E [R3+0x2f800], [R4.64], P2 ;  /* 0x2f80000004037fae */ /* 0x0005e80009121844 */
[----:B-1----:R-:W1:Y:S01]  /*22830*/  S2R R13, SR_TID.X ;  /* 0x00000000000d7919 */ /* 0x002e620000002100 */
[----:B------:R-:W-:Y:S02]  /*22840*/  STL [R1+0x418], R11 ;  /* 0x0004180b01007387 */ /* 0x000fe40000100800 */
[----:B--2---:R-:W-:Y:S02]  /*22850*/  IMAD.MOV.U32 R4, RZ, RZ, R11 ;  /* 0x000000ffff047224 */ /* 0x004fe400078e000b */
[----:B------:R-:W-:Y:S01]  /*22860*/  IMAD.MOV.U32 R5, RZ, RZ, R12 ;  /* 0x000000ffff057224 */ /* 0x000fe200078e000c */
[----:B------:R1:W-:Y:S01]  /*22870*/  STL [R1+0x438], R9 ;  /* 0x0004380901007387 */ /* 0x0003e20000100800 */
[----:B------:R-:W-:Y:S02]  /*22880*/  STL [R1+0x3f4], R14 ;  /* 0x0003f40e01007387 */ /* 0x000fe40000100800 */
[----:B------:R-:W-:Y:S01]  /*22890*/  STL [R1+0x414], R12 ;  /* 0x0004140c01007387 */ /* 0x000fe20000100800 */
[----:B------:R2:W-:Y:S01]  /*228a0*/  LDGSTS.E [R3+0x31800], [R4.64], P3 ;  /* 0x3180000004037fae */ /* 0x0005e20009921844 */
[----:B------:R-:W-:Y:S01]  /*228b0*/  ISETP.GT.AND P2, PT, R0, 0x73, PT ;  /* 0x000000730000780c */ /* 0x000fe20003f44270 */
[----:B--2---:R-:W-:Y:S01]  /*228c0*/  IMAD.MOV.U32 R4, RZ, RZ, R9 ;  /* 0x000000ffff047224 */ /* 0x004fe200078e0009 */
[----:B-1----:R-:W-:Y:S01]  /*228d0*/  LOP3.LUT R9, R13, 0x7f, RZ, 0xc0, !PT ;  /* 0x0000007f0d097812 */ /* 0x002fe200078ec0ff */
[----:B----4-:R-:W-:Y:S01]  /*228e0*/  IMAD.X R10, R10, 0x1, R2, P4 ;  /* 0x000000010a0a7824 */ /* 0x010fe200020e0602 */
[----:B-----5:R-:W-:-:S03]  /*228f0*/  IADD3 R7, P3, R7, R15, RZ ;  /* 0x0000000f07077210 */ /* 0x020fc60007f7e0ff */
[----:B------:R-:W-:Y:S01]  /*22900*/  IMAD.MOV.U32 R5, RZ, RZ, R10 ;  /* 0x000000ffff057224 */ /* 0x000fe200078e000a */
[----:B------:R1:W-:Y:S01]  /*22910*/  STL [R1+0x434], R10 ;  /* 0x0004340a01007387 */ /* 0x0003e20000100800 */
[----:B------:R-:W2:Y:S03]  /*22920*/  LDL.LU R18, [R1+0x474] ;  /* 0x0004740001127983 */ /* 0x000ea60000300800 */
[----:B------:R3:W-:Y:S01]  /*22930*/  LDGSTS.E [R3+0x33800], [R4.64], P1 ;  /* 0x3380000004037fae */ /* 0x0007e20008921844 */
[----:B------:R-:W-:-:S03]  /*22940*/  ISETP.GT.AND P1, PT, R0, 0x6f, PT ;  /* 0x0000006f0000780c */ /* 0x000fc60003f24270 */
[----:B-1----:R-:W4:Y:S01]  /*22950*/  LDL.LU R10, [R1+0x478] ;  /* 0x00047800010a7983 */ /* 0x002f220000300800 */
[----:B------:R1:W-:Y:S02]  /*22960*/  STL [R1+0x458], R7 ;  /* 0x0004580701007387 */ /* 0x0003e40000100800 */
[----:B------:R-:W5:Y:S02]  /*22970*/  LDL.LU R16, [R1+0x494] ;  /* 0x0004940001107983 */ /* 0x000f640000300800 */
[----:B------:R-:W2:Y:S02]  /*22980*/  LDL.LU R11, [R1+0x498] ;  /* 0x00049800010b7983 */ /* 0x000ea40000300800 */
[----:B------:R-:W-:Y:S01]  /*22990*/  IMAD.X R6, R6, 0x1, R2, P3 ;  /* 0x0000000106067824 */ /* 0x000fe200018e0602 */
[----:B---3--:R-:W-:Y:S02]  /*229a0*/  SEL R4, RZ, 0x4, !P1 ;  /* 0x00000004ff047807 */ /* 0x008fe40004800000 */
[----:B------:R-:W-:-:S02]  /*229b0*/  ISETP.GT.AND P4, PT, R0, 0x77, PT ;  /* 0x000000770000780c */ /* 0x000fc40003f84270 */
[----:B------:R-:W-:Y:S01]  /*229c0*/  SEL R5, RZ, 0x4, !P2 ;  /* 0x00000004ff057807 */ /* 0x000fe20005000000 */
[----:B------:R3:W-:Y:S01]  /*229d0*/  STL [R1+0x454], R6 ;  /* 0x0004540601007387 */ /* 0x0007e20000100800 */
[----:B------:R-:W-:Y:S01]  /*229e0*/  SEL R4, R4, RZ, !P0 ;  /* 0x000000ff04047207 */ /* 0x000fe20004000000 */
[----:B------:R-:W5:Y:S01]  /*229f0*/  LDL.LU R14, [R1+0x4b4] ;  /* 0x0004b400010e7983 */ /* 0x000f620000300800 */
[C---:B------:R-:W-:Y:S02]  /*22a00*/  ISETP.GT.AND P1, PT, R0.reuse, 0x7b, PT ;  /* 0x0000007b0000780c */ /* 0x040fe40003f24270 */
[----:B------:R-:W-:Y:S02]  /*22a10*/  ISETP.GT.AND P2, PT, R0, 0x7f, PT ;  /* 0x0000007f0000780c */ /* 0x000fe40003f44270 */
[----:B------:R-:W-:Y:S01]  /*22a20*/  ISETP.GE.AND P3, PT, R9, R0, PT ;  /* 0x000000000900720c */ /* 0x000fe20003f66270 */
[----:B------:R-:W5:Y:S01]  /*22a30*/  LDL.LU R13, [R1+0x4b8] ;  /* 0x0004b800010d7983 */ /* 0x000f620000300800 */
[----:B------:R-:W-:-:S02]  /*22a40*/  SEL R5, R5, RZ, !P0 ;  /* 0x000000ff05057207 */ /* 0x000fc40004000000 */
[----:B------:R-:W-:Y:S01]  /*22a50*/  SEL R0, RZ, 0x4, !P4 ;  /* 0x00000004ff007807 */ /* 0x000fe20006000000 */
[----:B------:R-:W-:Y:S02]  /*22a60*/  ISETP.NE.U32.AND P4, PT, R4, RZ, PT ;  /* 0x000000ff0400720c */ /* 0x000fe40003f85070 */
[----:B------:R-:W-:Y:S01]  /*22a70*/  IMAD.MOV.U32 R4, RZ, RZ, R7 ;  /* 0x000000ffff047224 */ /* 0x000fe200078e0007 */
[----:B------:R-:W5:Y:S01]  /*22a80*/  LDL.LU R12, [R1+0x4d4] ;  /* 0x0004d400010c7983 */ /* 0x000f620000300800 */
[----:B-1----:R-:W5:Y:S01]  /*22a90*/  LDL.LU R7, [R1+0x4d8] ;  /* 0x0004d80001077983 */ /* 0x002f620000300800 */
[----:B------:R-:W-:Y:S01]  /*22aa0*/  ISETP.NE.U32.AND P5, PT, R5, RZ, PT ;  /* 0x000000ff0500720c */ /* 0x000fe20003fa5070 */
[----:B------:R-:W-:Y:S02]  /*22ab0*/  IMAD.MOV.U32 R5, RZ, RZ, R6 ;  /* 0x000000ffff057224 */ /* 0x000fe400078e0006 */
[----:B---3--:R-:W3:Y:S01]  /*22ac0*/  LDL.LU R6, [R1+0x4f8] ;  /* 0x0004f80001067983 */ /* 0x008ee20000300800 */
[----:B------:R-:W-:-:S03]  /*22ad0*/  SEL R0, R0, RZ, !P0 ;  /* 0x000000ff00007207 */ /* 0x000fc60004000000 */
[----:B------:R1:W-:Y:S01]  /*22ae0*/  LDGSTS.E [R3+0x35800], [R4.64], P6 ;  /* 0x3580000004037fae */ /* 0x0003e2000b121844 */
[----:B------:R-:W3:Y:S01]  /*22af0*/  LDL.LU R9, [R1+0x500] ;  /* 0x0005000001097983 */ /* 0x000ee20000300800 */
[----:B-1----:R-:W-:Y:S01]  /*22b00*/  SEL R4, RZ, 0x4, !P1 ;  /* 0x00000004ff047807 */ /* 0x002fe20004800000 */
[----:B------:R-:W-:Y:S01]  /*22b10*/  ISETP.NE.U32.AND P1, PT, R0, RZ, PT ;  /* 0x000000ff0000720c */ /* 0x000fe20003f25070 */
[----:B------:R-:W-:Y:S02]  /*22b20*/  SEL R0, RZ, 0x4, !P2 ;  /* 0x00000004ff007807 */ /* 0x000fe40005000000 */
[----:B------:R-:W-:Y:S02]  /*22b30*/  SEL R4, R4, RZ, !P0 ;  /* 0x000000ff04047207 */ /* 0x000fe40004000000 */
[----:B------:R-:W-:Y:S02]  /*22b40*/  SEL R5, RZ, 0x4, P3 ;  /* 0x00000004ff057807 */ /* 0x000fe40001800000 */
[----:B------:R-:W-:-:S02]  /*22b50*/  SEL R0, R0, RZ, !P0 ;  /* 0x000000ff00007207 */ /* 0x000fc40004000000 */
[----:B------:R-:W-:Y:S02]  /*22b60*/  ISETP.NE.U32.AND P3, PT, R4, RZ, PT ;  /* 0x000000ff0400720c */ /* 0x000fe40003f65070 */
[-C--:B----4-:R-:W-:Y:S02]  /*22b70*/  IADD3 R10, P6, R10, R15.reuse, RZ ;  /* 0x0000000f0a0a7210 */ /* 0x090fe40007fde0ff */
[----:B--2---:R-:W-:-:S03]  /*22b80*/  IADD3 R11, P2, R11, R15, RZ ;  /* 0x0000000f0b0b7210 */ /* 0x004fc60007f5e0ff */
[--C-:B------:R-:W-:Y:S01]  /*22b90*/  IMAD.X R18, R18, 0x1, R2.reuse, P6 ;  /* 0x0000000112127824 */ /* 0x100fe200030e0602 */
[----:B------:R1:W-:Y:S01]  /*22ba0*/  STL [R1+0x478], R10 ;  /* 0x0004780a01007387 */ /* 0x0003e20000100800 */
[----:B-----5:R-:W-:-:S03]  /*22bb0*/  IMAD.X R16, R16, 0x1, R2, P2 ;  /* 0x0000000110107824 */ /* 0x020fc600010e0602 */
[----:B------:R-:W-:Y:S01]  /*22bc0*/  STL [R1+0x474], R18 ;  /* 0x0004741201007387 */ /* 0x000fe20000100800 */
[----:B------:R-:W-:Y:S01]  /*22bd0*/  STL [R1+0x498], R11 ;  /* 0x0004980b01007387 */ /* 0x000fe20000100800 */
[----:B------:R-:W-:Y:S02]  /*22be0*/  ISETP.NE.U32.AND P2, PT, R0, RZ, PT ;  /* 0x000000ff0000720c */ /* 0x000fe40003f45070 */
[----:B------:R2:W-:Y:S01]  /*22bf0*/  STL [R1+0x494], R16 ;  /* 0x0004941001007387 */ /* 0x0005e20000100800 */
[----:B------:R-:W-:Y:S01]  /*22c00*/  IMAD.MOV.U32 R4, RZ, RZ, R10 ;  /* 0x000000ffff047224 */ /* 0x000fe200078e000a */
[----:B------:R-:W-:Y:S02]  /*22c10*/  SEL R0, R5, RZ, !P0 ;  /* 0x000000ff05007207 */ /* 0x000fe40004000000 */
[----:B-1----:R-:W4:Y:S01]  /*22c20*/  LDL.LU R10, [R1+0x4f4] ;  /* 0x0004f400010a7983 */ /* 0x002f220000300800 */
[-C--:B------:R-:W-:Y:S01]  /*22c30*/  IADD3 R13, P0, R13, R15.reuse, RZ ;  /* 0x0000000f0d0d7210 */ /* 0x080fe20007f1e0ff */
[----:B------:R-:W-:Y:S01]  /*22c40*/  IMAD.MOV.U32 R5, RZ, RZ, R18 ;  /* 0x000000ffff057224 */ /* 0x000fe200078e0012 */
[----:B------:R-:W-:-:S03]  /*22c50*/  IADD3 R7, P6, R7, R15, RZ ;  /* 0x0000000f07077210 */ /* 0x000fc60007fde0ff */
[--C-:B------:R-:W-:Y:S01]  /*22c60*/  IMAD.X R14, R14, 0x1, R2.reuse, P0 ;  /* 0x000000010e0e7824 */ /* 0x100fe200000e0602 */
[----:B------:R1:W-:Y:S04]  /*22c70*/  LDGSTS.E [R3+0x37800], [R4.64], P4 ;  /* 0x3780000004037fae */ /* 0x0003e8000a121844 */
[----:B------:R5:W-:Y:S01]  /*22c80*/  STL [R1+0x4b8], R13 ;  /* 0x0004b80d01007387 */ /* 0x000be20000100800 */
[----:B---3--:R-:W-:Y:S01]  /*22c90*/  IADD3 R6, P0, R6, R15, RZ ;  /* 0x0000000f06067210 */ /* 0x008fe20007f1e0ff */
[----:B------:R-:W-:Y:S02]  /*22ca0*/  IMAD.X R12, R12, 0x1, R2, P6 ;  /* 0x000000010c0c7824 */ /* 0x000fe400030e0602 */
[----:B-1----:R-:W-:Y:S02]  /*22cb0*/  IMAD.MOV.U32 R5, RZ, RZ, R16 ;  /* 0x000000ffff057224 */ /* 0x002fe400078e0010 */
[----:B------:R-:W-:Y:S01]  /*22cc0*/  IMAD.MOV.U32 R4, RZ, RZ, R11 ;  /* 0x000000ffff047224 */ /* 0x000fe200078e000b */
[----:B--2---:R-:W2:Y:S01]  /*22cd0*/  LDL.LU R16, [R1+0x4fc] ;  /* 0x0004fc0001107983 */ /* 0x004ea20000300800 */
[----:B------:R-:W-:Y:S02]  /*22ce0*/  STL [R1+0x4d8], R7 ;  /* 0x0004d80701007387 */ /* 0x000fe40000100800 */
[----:B------:R1:W-:Y:S02]  /*22cf0*/  STL [R1+0x4b4], R14 ;  /* 0x0004b40e01007387 */ /* 0x0003e40000100800 */
[----:B------:R-:W3:Y:S01]  /*22d00*/  LDL.LU R11, [R1+0x510] ;  /* 0x00051000010b7983 */ /* 0x000ee20000300800 */
[----:B------:R-:W-:Y:S04]  /*22d10*/  STL [R1+0x4f8], R6 ;  /* 0x0004f80601007387 */ /* 0x000fe80000100800 */
[----:B------:R1:W-:Y:S01]  /*22d20*/  LDGSTS.E [R3+0x39800], [R4.64], P5 ;  /* 0x3980000004037fae */ /* 0x0003e2000a921844 */
[----:B------:R-:W3:Y:S02]  /*22d30*/  LDL.LU R20, [R1+0x50c] ;  /* 0x00050c0001147983 */ /* 0x000ee40000300800 */
[----:B------:R-:W-:Y:S02]  /*22d40*/  STL [R1+0x4d4], R12 ;  /* 0x0004d40c01007387 */ /* 0x000fe40000100800 */
[----:B-1----:R-:W-:-:S02]  /*22d50*/  IMAD.MOV.U32 R4, RZ, RZ, R13 ;  /* 0x000000ffff047224 */ /* 0x002fc400078e000d */
[----:B-----5:R-:W5:Y:S01]  /*22d60*/  LDL.LU R13, [R1+0x520] ;  /* 0x00052000010d7983 */ /* 0x020f620000300800 */
[----:B------:R-:W-:Y:S02]  /*22d70*/  IMAD.MOV.U32 R23, RZ, RZ, c[0x0][0x18c] ;  /* 0x00006300ff177624 */ /* 0x000fe400078e00ff */
[----:B------:R-:W-:Y:S02]  /*22d80*/  IMAD.MOV.U32 R5, RZ, RZ, R14 ;  /* 0x000000ffff057224 */ /* 0x000fe400078e000e */
[----:B------:R-:W-:-:S03]  /*22d90*/  IMAD.SHL.U32 R23, R23, 0x80, RZ ;  /* 0x0000008017177824 */ /* 0x000fc600078e00ff */
[----:B------:R1:W-:Y:S01]  /*22da0*/  LDGSTS.E [R3+0x3b800], [R4.64], P1 ;  /* 0x3b80000004037fae */ /* 0x0003e20008921844 */
[----:B------:R-:W-:-:S05]  /*22db0*/  IMAD.SHL.U32 R15, R23, 0x4, RZ ;  /* 0x00000004170f7824 */ /* 0x000fca00078e00ff */
[----:B------:R-:W-:Y:S02]  /*22dc0*/  IADD3 R9, P1, R9, R15, RZ ;  /* 0x0000000f09097210 */ /* 0x000fe40007f3e0ff */
[----:B------:R-:W-:-:S03]  /*22dd0*/  SHF.R.S32.HI R14, RZ, 0x1f, R23 ;  /* 0x0000001fff0e7819 */ /* 0x000fc60000011417 */
[----:B------:R-:W-:Y:S01]  /*22de0*/  STL [R1+0x500], R9 ;  /* 0x0005000901007387 */ /* 0x000fe20000100800 */
[----:B-1----:R-:W-:Y:S01]  /*22df0*/  IMAD.MOV.U32 R4, RZ, RZ, R7 ;  /* 0x000000ffff047224 */ /* 0x002fe200078e0007 */
[----:B------:R-:W-:Y:S01]  /*22e00*/  SHF.L.U64.HI R14, R23, 0x2, R14 ;  /* 0x00000002170e7819 */ /* 0x000fe2000001020e */
[----:B------:R-:W-:-:S05]  /*22e10*/  IMAD.MOV.U32 R5, RZ, RZ, R12 ;  /* 0x000000ffff057224 */ /* 0x000fca00078e000c */
[----:B------:R1:W-:Y:S02]  /*22e20*/  LDGSTS.E [R3+0x3d800], [R4.64], P3 ;  /* 0x3d80000004037fae */ /* 0x0003e40009921844 */
[----:B-1----:R-:W-:Y:S02]  /*22e30*/  IMAD.MOV.U32 R4, RZ, RZ, R6 ;  /* 0x000000ffff047224 */ /* 0x002fe400078e0006 */
[----:B----4-:R-:W-:-:S05]  /*22e40*/  IMAD.X R10, R10, 0x1, R2, P0 ;  /* 0x000000010a0a7824 */ /* 0x010fca00000e0602 */
[----:B------:R1:W-:Y:S01]  /*22e50*/  STL [R1+0x4f4], R10 ;  /* 0x0004f40a01007387 */ /* 0x0003e20000100800 */
[----:B------:R-:W4:Y:S02]  /*22e60*/  LDL.LU R18, [R1+0x51c] ;  /* 0x00051c0001127983 */ /* 0x000f240000300800 */
[----:B------:R-:W4:Y:S02]  /*22e70*/  LDL.LU R7, [R1+0x530] ;  /* 0x0005300001077983 */ /* 0x000f240000300800 */
[----:B------:R-:W-:-:S05]  /*22e80*/  IMAD.MOV.U32 R5, RZ, RZ, R10 ;  /* 0x000000ffff057224 */ /* 0x000fca00078e000a */
[----:B------:R1:W-:Y:S01]  /*22e90*/  LDGSTS.E [R3+0x3f800], [R4.64], P2 ;  /* 0x3f80000004037fae */ /* 0x0003e20009121844 */
[----:B------:R-:W-:Y:S01]  /*22ea0*/  LOP3.LUT R28, R28, 0x180, RZ, 0xc0, !PT ;  /* 0x000001801c1c7812 */ /* 0x000fe200078ec0ff */
[----:B------:R-:W-:Y:S01]  /*22eb0*/  IMAD.SHL.U32 R29, R29, 0x4, RZ ;  /* 0x000000041d1d7824 */ /* 0x000fe200078e00ff */
[----:B------:R-:W-:Y:S01]  /*22ec0*/  ISETP.NE.U32.AND P4, PT, R0, RZ, PT ;  /* 0x000000ff0000720c */ /* 0x000fe20003f85070 */
[----:B------:R-:W0:Y:S01]  /*22ed0*/  LDGDEPBAR ;  /* 0x00000000000079af */ /* 0x000e220000000000 */
[----:B--2---:R-:W-:Y:S01]  /*22ee0*/  IMAD.X R16, R16, 0x1, R14, P1 ;  /* 0x0000000110107824 */ /* 0x004fe200008e060e */
[----:B---3--:R-:W-:-:S03]  /*22ef0*/  IADD3 R11, P0, R11, R15, RZ ;  /* 0x0000000f0b0b7210 */ /* 0x008fc60007f1e0ff */
[----:B-1----:R-:W-:Y:S02]  /*22f00*/  IMAD.MOV.U32 R5, RZ, RZ, R16 ;  /* 0x000000ffff057224 */ /* 0x002fe400078e0010 */
[----:B------:R-:W-:Y:S01]  /*22f10*/  STL [R1+0x510], R11 ;  /* 0x0005100b01007387 */ /* 0x000fe20000100800 */
[----:B------:R1:W-:Y:S02]  /*22f20*/  STL [R1+0x4fc], R16 ;  /* 0x0004fc1001007387 */ /* 0x0003e40000100800 */
[----:B------:R-:W-:Y:S02]  /*22f30*/  IMAD.X R20, R20, 0x1, R14, P0 ;  /* 0x0000000114147824 */ /* 0x000fe400000e060e */
[----:B------:R-:W2:Y:S01]  /*22f40*/  LDL.LU R10, [R1+0x52c] ;  /* 0x00052c00010a7983 */ /* 0x000ea20000300800 */
[----:B------:R-:W3:Y:S01]  /*22f50*/  LDL.LU R12, [R1+0x540] ;  /* 0x00054000010c7983 */ /* 0x000ee20000300800 */
[----:B-----5:R-:W-:Y:S01]  /*22f60*/  IADD3 R13, P1, R13, R15, RZ ;  /* 0x0000000f0d0d7210 */ /* 0x020fe20007f3e0ff */
[----:B------:R-:W-:-:S04]  /*22f70*/  IMAD.MOV.U32 R4, RZ, RZ, R9 ;  /* 0x000000ffff047224 */ /* 0x000fc800078e0009 */
[----:B------:R-:W-:Y:S01]  /*22f80*/  STL [R1+0x520], R13 ;  /* 0x0005200d01007387 */ /* 0x000fe20000100800 */
[----:B-1----:R-:W5:Y:S02]  /*22f90*/  LDL.LU R16, [R1+0x53c] ;  /* 0x00053c0001107983 */ /* 0x002f640000300800 */
[----:B------:R1:W-:Y:S02]  /*22fa0*/  STL [R1+0x50c], R20 ;  /* 0x00050c1401007387 */ /* 0x0003e40000100800 */
[----:B------:R-:W5:Y:S01]  /*22fb0*/  LDL.LU R9, [R1+0x550] ;  /* 0x0005500001097983 */ /* 0x000f620000300800 */
[----:B------:R-:W-:-:S04]  /*22fc0*/  SHF.R.U32.HI R28, RZ, 0x3, R28 ;  /* 0x00000003ff1c7819 */ /* 0x000fc8000001161c */
[----:B------:R-:W-:-:S05]  /*22fd0*/  LOP3.LUT R0, R29, R28, RZ, 0x3c, !PT ;  /* 0x0000001c1d007212 */ /* 0x000fca00078e3cff */
[----:B------:R-:W-:-:S05]  /*22fe0*/  IMAD R0, R17, 0x8000, R0 ;  /* 0x0000800011007824 */ /* 0x000fca00078e0200 */
[----:B------:R-:W-:-:S05]  /*22ff0*/  IADD3 R6, R0, 0x100000, RZ ;  /* 0x0010000000067810 */ /* 0x000fca0007ffe0ff */
[----:B------:R1:W-:Y:S01]  /*23000*/  LDGSTS.E [R6+-0x80000], [R4.64], P4 ;  /* 0x8000000004067fae */ /* 0x0003e2000a121844 */
[----:B------:R-:W-:Y:S01]  /*23010*/  IADD3 R3, R0, 0x100000, RZ ;  /* 0x0010000000037810 */ /* 0x000fe20007ffe0ff */
[----:B-1----:R-:W-:Y:S02]  /*23020*/  IMAD.MOV.U32 R5, RZ, RZ, R20 ;  /* 0x000000ffff057224 */ /* 0x002fe400078e0014 */
[----:B------:R-:W5:Y:S01]  /*23030*/  LDL.LU R20, [R1+0x54c] ;  /* 0x00054c0001147983 */ /* 0x000f620000300800 */
[----:B------:R-:W-:-:S05]  /*23040*/  IMAD.MOV.U32 R4, RZ, RZ, R11 ;  /* 0x000000ffff047224 */ /* 0x000fca00078e000b */
[----:B------:R1:W-:Y:S02]  /*23050*/  LDGSTS.E [R3+-0x7f000], [R4.64], P4 ;  /* 0x8100000004037fae */ /* 0x0003e4000a121844 */
[----:B-1----:R-:W-:Y:S02]  /*23060*/  IMAD.MOV.U32 R4, RZ, RZ, R13 ;  /* 0x000000ffff047224 */ /* 0x002fe400078e000d */
[----:B----4-:R-:W-:Y:S01]  /*23070*/  IMAD.X R18, R18, 0x1, R14, P1 ;  /* 0x0000000112127824 */ /* 0x010fe200008e060e */
[----:B------:R-:W-:-:S05]  /*23080*/  IADD3 R7, P0, R7, R15, RZ ;  /* 0x0000000f07077210 */ /* 0x000fca0007f1e0ff */
[----:B------:R-:W-:Y:S01]  /*23090*/  STL [R1+0x530], R7 ;  /* 0x0005300701007387 */ /* 0x000fe20000100800 */
[----:B------:R1:W-:Y:S02]  /*230a0*/  STL [R1+0x51c], R18 ;  /* 0x00051c1201007387 */ /* 0x0003e40000100800 */
[----:B------:R-:W4:Y:S02]  /*230b0*/  LDL.LU R11, [R1+0x560] ;  /* 0x00056000010b7983 */ /* 0x000f240000300800 */
[----:B------:R-:W-:-:S05]  /*230c0*/  IMAD.MOV.U32 R5, RZ, RZ, R18 ;  /* 0x000000ffff057224 */ /* 0x000fca00078e0012 */
[----:B------:R2:W-:Y:S04]  /*230d0*/  LDGSTS.E [R6+-0x7e000], [R4.64], P4 ;  /* 0x8200000004067fae */ /* 0x0005e8000a121844 */
[----:B-1----:R-:W4:Y:S01]  /*230e0*/  LDL.LU R18, [R1+0x55c] ;  /* 0x00055c0001127983 */ /* 0x002f220000300800 */
[----:B---3--:R-:W-:Y:S01]  /*230f0*/  IADD3 R12, P1, R12, R15, RZ ;  /* 0x0000000f0c0c7210 */ /* 0x008fe20007f3e0ff */
[----:B--2---:R-:W-:Y:S02]  /*23100*/  IMAD.X R10, R10, 0x1, R14, P0 ;  /* 0x000000010a0a7824 */ /* 0x004fe400000e060e */
[----:B------:R-:W-:Y:S02]  /*23110*/  IMAD.MOV.U32 R4, RZ, RZ, R7 ;  /* 0x000000ffff047224 */ /* 0x000fe400078e0007 */
[----:B------:R-:W-:Y:S01]  /*23120*/  STL [R1+0x540], R12 ;  /* 0x0005400c01007387 */ /* 0x000fe20000100800 */
[----:B------:R-:W-:-:S02]  /*23130*/  IMAD.MOV.U32 R5, RZ, RZ, R10 ;  /* 0x000000ffff057224 */ /* 0x000fc400078e000a */
[----:B------:R1:W-:Y:S02]  /*23140*/  STL [R1+0x52c], R10 ;  /* 0x00052c0a01007387 */ /* 0x0003e40000100800 */
[----:B------:R-:W2:Y:S01]  /*23150*/  LDL.LU R13, [R1+0x570] ;  /* 0x00057000010d7983 */ /* 0x000ea20000300800 */
[----:B------:R3:W-:Y:S01]  /*23160*/  LDGSTS.E [R3+-0x7d000], [R4.64], P4 ;  /* 0x8300000004037fae */ /* 0x0007e2000a121844 */
[----:B-----5:R-:W-:Y:S01]  /*23170*/  IMAD.X R16, R16, 0x1, R14, P1 ;  /* 0x0000000110107824 */ /* 0x020fe200008e060e */
[----:B------:R-:W-:-:S05]  /*23180*/  IADD3 R9, P0, R9, R15, RZ ;  /* 0x0000000f09097210 */ /* 0x000fca0007f1e0ff */
[----:B------:R-:W-:Y:S01]  /*23190*/  STL [R1+0x550], R9 ;  /* 0x0005500901007387 */ /* 0x000fe20000100800 */
[----:B------:R5:W-:Y:S02]  /*231a0*/  STL [R1+0x53c], R16 ;  /* 0x00053c1001007387 */ /* 0x000be40000100800 */
[----:B-1----:R-:W2:Y:S02]  /*231b0*/  LDL.LU R10, [R1+0x508] ;  /* 0x00050800010a7983 */ /* 0x002ea40000300800 */
[----:B------:R-:W2:Y:S02]  /*231c0*/  LDL.LU R7, [R1+0x518] ;  /* 0x0005180001077983 */ /* 0x000ea40000300800 */
[----:B---3--:R-:W-:Y:S02]  /*231d0*/  IMAD.MOV.U32 R5, RZ, RZ, R16 ;  /* 0x000000ffff057224 */ /* 0x008fe400078e0010 */
[----:B-----5:R-:W3:Y:S01]  /*231e0*/  LDL.LU R16, [R1+0x56c] ;  /* 0x00056c0001107983 */ /* 0x020ee20000300800 */
[----:B------:R-:W-:-:S05]  /*231f0*/  IMAD.MOV.U32 R4, RZ, RZ, R12 ;  /* 0x000000ffff047224 */ /* 0x000fca00078e000c */
[----:B------:R1:W-:Y:S01]  /*23200*/  LDGSTS.E [R6+-0x7c000], [R4.64], P4 ;  /* 0x8400000004067fae */ /* 0x0003e2000a121844 */
[----:B------:R-:W-:Y:S02]  /*23210*/  IMAD.X R20, R20, 0x1, R14, P0 ;  /* 0x0000000114147824 */ /* 0x000fe400000e060e */
[----:B-1----:R-:W-:Y:S02]  /*23220*/  IMAD.MOV.U32 R4, RZ, RZ, R9 ;  /* 0x000000ffff047224 */ /* 0x002fe400078e0009 */
[----:B------:R-:W-:-:S05]  /*23230*/  IMAD.MOV.U32 R5, RZ, RZ, R20 ;  /* 0x000000ffff057224 */ /* 0x000fca00078e0014 */
[----:B------:R1:W-:Y:S01]  /*23240*/  LDGSTS.E [R3+-0x7b000], [R4.64], P4 ;  /* 0x8500000004037fae */ /* 0x0003e2000a121844 */
[----:B----4-:R-:W-:-:S05]  /*23250*/  IADD3 R11, P1, R11, R15, RZ ;  /* 0x0000000f0b0b7210 */ /* 0x010fca0007f3e0ff */
[----:B------:R4:W-:Y:S01]  /*23260*/  STL [R1+0x560], R11 ;  /* 0x0005600b01007387 */ /* 0x0009e20000100800 */
[----:B------:R-:W-:Y:S02]  /*23270*/  STL [R1+0x54c], R20 ;  /* 0x00054c1401007387 */ /* 0x000fe40000100800 */
[----:B------:R-:W5:Y:S02]  /*23280*/  LDL.LU R12, [R1+0x504] ;  /* 0x00050400010c7983 */ /* 0x000f640000300800 */
[----:B------:R-:W-:Y:S01]  /*23290*/  IMAD.X R18, R18, 0x1, R14, P1 ;  /* 0x0000000112127824 */ /* 0x000fe200008e060e */
[----:B------:R-:W5:Y:S01]  /*232a0*/  LDL.LU R9, [R1+0x528] ;  /* 0x0005280001097983 */ /* 0x000f620000300800 */
[----:B-1----:R-:W-:-:S03]  /*232b0*/  IMAD.MOV.U32 R4, RZ, RZ, R11 ;  /* 0x000000ffff047224 */ /* 0x002fc600078e000b */
[----:B------:R1:W-:Y:S01]  /*232c0*/  STL [R1+0x55c], R18 ;  /* 0x00055c1201007387 */ /* 0x0003e20000100800 */
[----:B----4-:R-:W4:Y:S02]  /*232d0*/  LDL.LU R11, [R1+0x514] ;  /* 0x00051400010b7983 */ /* 0x010f240000300800 */
[----:B------:R-:W-:Y:S01]  /*232e0*/  IMAD.MOV.U32 R5, RZ, RZ, R18 ;  /* 0x000000ffff057224 */ /* 0x000fe200078e0012 */
[----:B------:R-:W2:Y:S04]  /*232f0*/  S2R R29, SR_TID.X ;  /* 0x00000000001d7919 */ /* 0x000ea80000002100 */
[----:B------:R2:W-:Y:S04]  /*23300*/  LDGSTS.E [R6+-0x7a000], [R4.64], P4 ;  /* 0x8600000004067fae */ /* 0x0005e8000a121844 */
[----:B-1----:R-:W4:Y:S01]  /*23310*/  LDL.LU R18, [R1+0x538] ;  /* 0x0005380001127983 */ /* 0x002f220000300800 */
[----:B--2---:R-:W-:-:S05]  /*23320*/  IADD3 R13, P1, R13, R15, RZ ;  /* 0x0000000f0d0d7210 */ /* 0x004fca0007f3e0ff */
[----:B------:R-:W-:Y:S01]  /*23330*/  STL [R1+0x570], R13 ;  /* 0x0005700d01007387 */ /* 0x000fe20000100800 */
[----:B------:R-:W-:-:S05]  /*23340*/  IADD3 R10, P0, R10, R15, RZ ;  /* 0x0000000f0a0a7210 */ /* 0x000fca0007f1e0ff */
[----:B------:R-:W-:Y:S01]  /*23350*/  STL [R1+0x508], R10 ;  /* 0x0005080a01007387 */ /* 0x000fe20000100800 */
[----:B---3--:R-:W-:-:S05]  /*23360*/  IMAD.X R16, R16, 0x1, R14, P1 ;  /* 0x0000000110107824 */ /* 0x008fca00008e060e */
[----:B------:R1:W-:Y:S01]  /*23370*/  STL [R1+0x56c], R16 ;  /* 0x00056c1001007387 */ /* 0x0003e20000100800 */
[----:B------:R-:W2:Y:S01]  /*23380*/  LDL.LU R20, [R1+0x524] ;  /* 0x0005240001147983 */ /* 0x000ea20000300800 */
[----:B------:R-:W-:-:S04]  /*23390*/  LOP3.LUT R29, R29, 0x180, RZ, 0xc0, !PT ;  /* 0x000001801d1d7812 */ /* 0x000fc800078ec0ff */
[----:B------:R-:W-:Y:S02]  /*233a0*/  SHF.R.U32.HI R29, RZ, 0x3, R29 ;  /* 0x00000003ff1d7819 */ /* 0x000fe4000001161d */
[----:B------:R-:W-:Y:S02]  /*233b0*/  IADD3 R7, P1, R7, R15, RZ ;  /* 0x0000000f07077210 */ /* 0x000fe40007f3e0ff */
[----:B------:R-:W-:Y:S01]  /*233c0*/  LOP3.LUT R19, R19, R29, RZ, 0x3c, !PT ;  /* 0x0000001d13137212 */ /* 0x000fe200078e3cff */
[----:B------:R-:W-:-:S03]  /*233d0*/  IMAD.MOV.U32 R5, RZ, RZ, R16 ;  /* 0x000000ffff057224 */ /* 0x000fc600078e0010 */
[----:B------:R-:W-:Y:S01]  /*233e0*/  LOP3.LUT R19, R19, 0x40, RZ, 0x3c, !PT ;  /* 0x0000004013137812 */ /* 0x000fe200078e3cff */
[----:B------:R-:W-:Y:S01]  /*233f0*/  STL [R1+0x518], R7 ;  /* 0x0005180701007387 */ /* 0x000fe20000100800 */
[----:B-1----:R-:W3:Y:S02]  /*23400*/  LDL.LU R16, [R1+0x548] ;  /* 0x0005480001107983 */ /* 0x002ee40000300800 */
[----:B------:R-:W-:Y:S02]  /*23410*/  IMAD.MOV.U32 R4, RZ, RZ, R13 ;  /* 0x000000ffff047224 */ /* 0x000fe400078e000d */
[----:B------:R-:W-:-:S03]  /*23420*/  IMAD R0, R17, 0x8000, R19 ;  /* 0x0000800011007824 */ /* 0x000fc600078e0213 */
[----:B------:R1:W-:Y:S02]  /*23430*/  LDGSTS.E [R3+-0x79000], [R4.64], P4 ;  /* 0x8700000004037fae */ /* 0x0003e4000a121844 */
[C---:B------:R-:W-:Y:S01]  /*23440*/  IADD3 R6, R0.reuse, 0x100000, RZ ;  /* 0x0010000000067810 */ /* 0x040fe20007ffe0ff */
[----:B-1----:R-:W-:Y:S01]  /*23450*/  IMAD.MOV.U32 R4, RZ, RZ, R10 ;  /* 0x000000ffff047224 */ /* 0x002fe200078e000a */
[----:B------:R-:W-:Y:S01]  /*23460*/  IADD3 R3, R0, 0x100000, RZ ;  /* 0x0010000000037810 */ /* 0x000fe20007ffe0ff */
[----:B-----5:R-:W-:Y:S01]  /*23470*/  IMAD.X R12, R12, 0x1, R14, P0 ;  /* 0x000000010c0c7824 */ /* 0x020fe200000e060e */
[----:B------:R-:W-:-:S04]  /*23480*/  IADD3 R9, P0, R9, R15, RZ ;  /* 0x0000000f09097210 */ /* 0x000fc80007f1e0ff */
[----:B------:R1:W-:Y:S01]  /*23490*/  STL [R1+0x504], R12 ;  /* 0x0005040c01007387 */ /* 0x0003e20000100800 */
[----:B------:R-:W5:Y:S02]  /*234a0*/  LDL.LU R19, [R1+0x534] ;  /* 0x0005340001137983 */ /* 0x000f640000300800 */
[----:B----4-:R-:W-:Y:S01]  /*234b0*/  IMAD.X R11, R11, 0x1, R14, P1 ;  /* 0x000000010b0b7824 */ /* 0x010fe200008e060e */
[----:B------:R-:W-:Y:S01]  /*234c0*/  STL [R1+0x528], R9 ;  /* 0x0005280901007387 */ /* 0x000fe20000100800 */
[----:B------:R-:W-:-:S03]  /*234d0*/  IMAD.MOV.U32 R5, RZ, RZ, R12 ;  /* 0x000000ffff057224 */ /* 0x000fc600078e000c */
[----:B------:R4:W-:Y:S01]  /*234e0*/  STL [R1+0x514], R11 ;  /* 0x0005140b01007387 */ /* 0x0009e20000100800 */
[----:B------:R-:W5:Y:S02]  /*234f0*/  LDL.LU R17, [R1+0x544] ;  /* 0x0005440001117983 */ /* 0x000f640000300800 */
[----:B-1----:R-:W5:Y:S02]  /*23500*/  LDL.LU R12, [R1+0x558] ;  /* 0x00055800010c7983 */ /* 0x002f640000300800 */
[----:B------:R-:W5:Y:S01]  /*23510*/  LDL.LU R10, [R1+0x568] ;  /* 0x00056800010a7983 */ /* 0x000f620000300800 */
[----:B------:R-:W-:Y:S01]  /*23520*/  IADD3 R18, P1, R18, R15, RZ ;  /* 0x0000000f12127210 */ /* 0x000fe20007f3e0ff */
[----:B------:R-:W5:Y:S04]  /*23530*/  LDL.LU R13, [R1+0x554] ;  /* 0x00055400010d7983 */ /* 0x000f680000300800 */
[----:B------:R1:W-:Y:S04]  /*23540*/  LDGSTS.E [R6+-0x7f800], [R4.64], P4 ;  /* 0x8080000004067fae */ /* 0x0003e8000a121844 */
[----:B------:R-:W-:Y:S01]  /*23550*/  STL [R1+0x538], R18 ;  /* 0x0005381201007387 */ /* 0x000fe20000100800 */
[----:B-1----:R-:W-:-:S02]  /*23560*/  IMAD.MOV.U32 R5, RZ, RZ, R11 ;  /* 0x000000ffff057224 */ /* 0x002fc400078e000b */
[----:B------:R-:W-:-:S05]  /*23570*/  IMAD.MOV.U32 R4, RZ, RZ, R7 ;  /* 0x000000ffff047224 */ /* 0x000fca00078e0007 */
[----:B------:R1:W-:Y:S01]  /*23580*/  LDGSTS.E [R3+-0x7e800], [R4.64], P4 ;  /* 0x8180000004037fae */ /* 0x0003e2000a121844 */
[----:B--2---:R-:W-:-:S05]  /*23590*/  IMAD.X R20, R20, 0x1, R14, P0 ;  /* 0x0000000114147824 */ /* 0x004fca00000e060e */
[----:B------:R-:W-:Y:S01]  /*235a0*/  STL [R1+0x524], R20 ;  /* 0x0005241401007387 */ /* 0x000fe20000100800 */
[----:B----4-:R-:W2:Y:S02]  /*235b0*/  LDL.LU R11, [R1+0x564] ;  /* 0x00056400010b7983 */ /* 0x010ea40000300800 */
[----:B------:R-:W4:Y:S02]  /*235c0*/  LDL.LU R7, [R1+0x578] ;  /* 0x0005780001077983 */ /* 0x000f240000300800 */
[----:B-1----:R-:W-:Y:S02]  /*235d0*/  IMAD.MOV.U32 R4, RZ, RZ, R9 ;  /* 0x000000ffff047224 */ /* 0x002fe400078e0009 */
[----:B------:R-:W4:Y:S01]  /*235e0*/  LDL.LU R9, [R1+0x574] ;  /* 0x0005740001097983 */ /* 0x000f220000300800 */
[----:B------:R-:W-:Y:S01]  /*235f0*/  IMAD.MOV.U32 R5, RZ, RZ, R20 ;  /* 0x000000ffff057224 */ /* 0x000fe200078e0014 */
[----:B---3--:R-:W-:-:S04]  /*23600*/  IADD3 R16, P0, R16, R15, RZ ;  /* 0x0000000f10107210 */ /* 0x008fc80007f1e0ff */
[----:B------:R1:W-:Y:S02]  /*23610*/  LDGSTS.E [R6+-0x7d800], [R4.64], P4 ;  /* 0x8280000004067fae */ /* 0x0003e4000a121844 */
[----:B-1----:R-:W-:Y:S02]  /*23620*/  IMAD.MOV.U32 R4, RZ, RZ, R18 ;  /* 0x000000ffff047224 */ /* 0x002fe400078e0012 */
[----:B------:R-:W-:Y:S01]  /*23630*/  IMAD.MOV.U32 R29, RZ, RZ, 0x7f ;  /* 0x0000007fff1d7424 */ /* 0x000fe200078e00ff */
[----:B------:R-:W-:Y:S04]  /*23640*/  STL [R1+0x548], R16 ;  /* 0x0005481001007387 */ /* 0x000fe80000100800 */
[----:B------:R-:W-:Y:S02]  /*23650*/  IADD3 R29, R29, c[0x0][0x180], RZ ;  /* 0x000060001d1d7a10 */ /* 0x000fe40007ffe0ff */
[----:B------:R-:W-:-:S02]  /*23660*/  IADD3 R8, R8, 0x1, RZ ;  /* 0x0000000108087810 */ /* 0x000fc40007ffe0ff */
[----:B------:R-:W-:Y:S01]  /*23670*/  IADD3 R0, R0, 0x100000, RZ ;  /* 0x0010000000007810 */ /* 0x000fe20007ffe0ff */
[----:B-----5:R-:W-:-:S04]  /*23680*/  IMAD.X R19, R19, 0x1, R14, P1 ;  /* 0x0000000113137824 */ /* 0x020fc800008e060e */
[----:B------:R-:W-:Y:S02]  /*23690*/  IMAD.MOV.U32 R5, RZ, RZ, R19 ;  /* 0x000000ffff057224 */ /* 0x000fe400078e0013 */
[--C-:B------:R-:W-:Y:S01]  /*236a0*/  IMAD.X R17, R17, 0x1, R14.reuse, P0 ;  /* 0x0000000111117824 */ /* 0x100fe200000e060e */
[-C--:B------:R-:W-:Y:S02]  /*236b0*/  IADD3 R12, P0, R12, R15.reuse, RZ ;  /* 0x0000000f0c0c7210 */ /* 0x080fe40007f1e0ff */
[----:B------:R1:W-:Y:S01]  /*236c0*/  LDGSTS.E [R3+-0x7c800], [R4.64], P4 ;  /* 0x8380000004037fae */ /* 0x0003e2000a121844 */
[----:B------:R-:W-:Y:S02]  /*236d0*/  IADD3 R10, P1, R10, R15, RZ ;  /* 0x0000000f0a0a7210 */ /* 0x000fe40007f3e0ff */
[----:B------:R-:W-:Y:S02]  /*236e0*/  IMAD.X R13, R13, 0x1, R14, P0 ;  /* 0x000000010d0d7824 */ /* 0x000fe400000e060e */
[----:B-1----:R-:W-:-:S02]  /*236f0*/  IMAD.MOV.U32 R4, RZ, RZ, R16 ;  /* 0x000000ffff047224 */ /* 0x002fc400078e0010 */
[----:B------:R-:W-:-:S05]  /*23700*/  IMAD.MOV.U32 R5, RZ, RZ, R17 ;  /* 0x000000ffff057224 */ /* 0x000fca00078e0011 */
[----:B------:R1:W-:Y:S04]  /*23710*/  LDGSTS.E [R6+-0x7b800], [R4.64], P4 ;  /* 0x8480000004067fae */ /* 0x0003e8000a121844 */
[----:B------:R-:W-:Y:S01]  /*23720*/  STL [R1+0x534], R19 ;  /* 0x0005341301007387 */ /* 0x000fe20000100800 */
[----:B------:R-:W-:Y:S02]  /*23730*/  STL [R1+0x544], R17 ;  /* 0x0005441101007387 */ /* 0x000fe40000100800 */
[----:B-1----:R-:W-:Y:S02]  /*23740*/  IMAD.MOV.U32 R4, RZ, RZ, R12 ;  /* 0x000000ffff047224 */ /* 0x002fe400078e000c */
[----:B------:R-:W-:-:S05]  /*23750*/  IMAD.MOV.U32 R5, RZ, RZ, R13 ;  /* 0x000000ffff057224 */ /* 0x000fca00078e000d */
[----:B------:R1:W-:Y:S01]  /*23760*/  LDGSTS.E [R6+-0x7a800], [R4.64], P4 ;  /* 0x8580000004067fae */ /* 0x0003e2000a121844 */
[----:B--2---:R-:W-:Y:S01]  /*23770*/  IMAD.X R11, R11, 0x1, R14, P1 ;  /* 0x000000010b0b7824 */ /* 0x004fe200008e060e */
[----:B----4-:R-:W-:Y:S02]  /*23780*/  IADD3 R7, P2, R7, R15, RZ ;  /* 0x0000000f07077210 */ /* 0x010fe40007f5e0ff */
[----:B------:R-:W-:Y:S01]  /*23790*/  STL [R1+0x558], R12 ;  /* 0x0005580c01007387 */ /* 0x000fe20000100800 */
[----:B------:R-:W-:Y:S02]  /*237a0*/  STL [R1+0x568], R10 ;  /* 0x0005680a01007387 */ /* 0x000fe40000100800 */
[----:B-1----:R-:W-:Y:S02]  /*237b0*/  IMAD.MOV.U32 R4, RZ, RZ, R10 ;  /* 0x000000ffff047224 */ /* 0x002fe400078e000a */
[----:B------:R-:W-:Y:S01]  /*237c0*/  IMAD.MOV.U32 R5, RZ, RZ, R11 ;  /* 0x000000ffff057224 */ /* 0x000fe200078e000b */
[----:B------:R1:W-:Y:S01]  /*237d0*/  STL [R1+0x578], R7 ;  /* 0x0005780701007387 */ /* 0x0003e20000100800 */
[----:B------:R-:W-:-:S03]  /*237e0*/  IMAD.X R9, R9, 0x1, R14, P2 ;  /* 0x0000000109097824 */ /* 0x000fc600010e060e */
[----:B------:R2:W-:Y:S01]  /*237f0*/  LDGSTS.E [R3+-0x79800], [R4.64], P4 ;  /* 0x8680000004037fae */ /* 0x0005e2000a121844 */
[----:B------:R3:W-:Y:S02]  /*23800*/  STL [R1+0x554], R13 ;  /* 0x0005540d01007387 */ /* 0x0007e40000100800 */
[----:B------:R3:W-:Y:S02]  /*23810*/  STL [R1+0x564], R11 ;  /* 0x0005640b01007387 */ /* 0x0007e40000100800 */
[----:B------:R3:W-:Y:S01]  /*23820*/  STL [R1+0x574], R9 ;  /* 0x0005740901007387 */ /* 0x0007e20000100800 */
[----:B------:R3:W-:Y:S01]  /*23830*/  STL [R1+0x1b0], R8 ;  /* 0x0001b00801007387 */ /* 0x0007e20000100800 */
[----:B--2---:R-:W-:Y:S01]  /*23840*/  IMAD.MOV.U32 R4, RZ, RZ, R7 ;  /* 0x000000ffff047224 */ /* 0x004fe200078e0007 */
[----:B-1----:R-:W-:-:S04]  /*23850*/  SHF.R.S32.HI R7, RZ, 0x1f, R29 ;  /* 0x0000001fff077819 */ /* 0x002fc8000001141d */
[----:B------:R-:W-:-:S04]  /*23860*/  LEA.HI R7, R7, R29, RZ, 0x7 ;  /* 0x0000001d07077211 */ /* 0x000fc800078f38ff */
[----:B------:R-:W-:-:S04]  /*23870*/  SHF.R.S32.HI R7, RZ, 0x7, R7 ;  /* 0x00000007ff077819 */ /* 0x000fc80000011407 */
[----:B------:R-:W-:Y:S01]  /*23880*/  ISETP.NE.U32.AND P0, PT, R8, R7, PT ;  /* 0x000000070800720c */ /* 0x000fe20003f05070 */
[----:B------:R-:W-:-:S05]  /*23890*/  IMAD.MOV.U32 R5, RZ, RZ, R9 ;  /* 0x000000ffff057224 */ /* 0x000fca00078e0009 */
[----:B------:R3:W-:Y:S01]  /*238a0*/  LDGSTS.E [R0+-0x78800], [R4.64], P4 ;  /* 0x8780000004007fae */ /* 0x0007e2000a121844 */
[----:B------:R-:W0:Y:S06]  /*238b0*/  LDGDEPBAR ;  /* 0x00000000000079af */ /* 0x000e2c0000000000 */
[----:B------:R-:W-:Y:S01]  /*238c0*/  @!P0 CALL.REL.NOINC `(.L_x_0) ;  /* 0x0000001000008944 */ /* 0x000fe20003c00000 */
[----:B------:R-:W-:Y:S05]  /*238d0*/  BRA `(.L_x_1) ;  /* 0xfffe8dc000007947 */ /* 0x000fea000383ffff */
.L_x_0:
[----:B------:R-:W2:Y:S01]  /*238e0*/  LDL.LU R29, [R1+0x6cc] ;  /* 0x0006cc00011d7983 */ /* 0x000ea20000300800 */
[----:B------:R-:W-:-:S04]  /*238f0*/  DEPBAR.LE SB0, 0x0 ;  /* 0x000080000000791a */ /* 0x000fc80000000000 */
[----:B------:R-:W4:Y:S04]  /*23900*/  LDL R28, [R1+0x320] ;  /* 0x00032000011c7983 */ /* 0x000f280000100800 */
[----:B-1-3--:R-:W1:Y:S04]  /*23910*/  S2R R5, SR_TID.X ;  /* 0x0000000000057919 */ /* 0x00ae680000002100 */
[----:B------:R-:W3:Y:S04]  /*23920*/  LDL.LU R12, [R1+0x110] ;  /* 0x00011000010c7983 */ /* 0x000ee80000300800 */
[----:B------:R-:W3:Y:S04]  /*23930*/  LDL.LU R13, [R1+0x114] ;  /* 0x00011400010d7983 */ /* 0x000ee80000300800 */
[----:B------:R-:W3:Y:S04]  /*23940*/  LDL.LU R14, [R1+0x120] ;  /* 0x00012000010e7983 */ /* 0x000ee80000300800 */
[----:B------:R-:W3:Y:S04]  /*23950*/  LDL.LU R15, [R1+0x124] ;  /* 0x00012400010f7983 */ /* 0x000ee80000300800 */
[----:B------:R-:W3:Y:S01]  /*23960*/  LDL.LU R8, [R1+0x118] ;  /* 0x0001180001087983 */ /* 0x000ee20000300800 */
[----:B-1----:R-:W-:-:S03]  /*23970*/  IMAD.SHL.U32 R0, R5, 0x800, RZ ;  /* 0x0000080005007824 */ /* 0x002fc600078e00ff */
[----:B------:R-:W3:Y:S01]  /*23980*/  LDL.LU R9, [R1+0x11c] ;  /* 0x00011c0001097983 */ /* 0x000ee20000300800 */
[C---:B------:R-:W-:Y:S01]  /*23990*/  IMAD.SHL.U32 R2, R5.reuse, 0x20, RZ ;  /* 0x0000002005027824 */ /* 0x040fe200078e00ff */
[----:B------:R-:W-:Y:S01]  /*239a0*/  LOP3.LUT R0, R0, 0xc000, RZ, 0xc0, !PT ;  /* 0x0000c00000007812 */ /* 0x000fe200078ec0ff */
[C---:B------:R-:W-:Y:S01]  /*239b0*/  IMAD.SHL.U32 R4, R5.reuse, 0x4, RZ ;  /* 0x0000000405047824 */ /* 0x040fe200078e00ff */
[----:B------:R-:W3:Y:S02]  /*239c0*/  LDL.LU R10, [R1+0x128] ;  /* 0x00012800010a7983 */ /* 0x000ee40000300800 */
[----:B------:R-:W-:Y:S01]  /*239d0*/  LOP3.LUT R0, R0, 0x60, R2, 0xf8, !PT ;  /* 0x0000006000007812 */ /* 0x000fe200078ef802 */
[C---:B------:R-:W-:Y:S01]  /*239e0*/  IMAD.SHL.U32 R2, R5.reuse, 0x2000, RZ ;  /* 0x0000200005027824 */ /* 0x040fe200078e00ff */
[----:B------:R-:W3:Y:S01]  /*239f0*/  LDL.LU R11, [R1+0x12c] ;  /* 0x00012c00010b7983 */ /* 0x000ee20000300800 */
[C---:B-----5:R-:W-:Y:S01]  /*23a00*/  IMAD.SHL.U32 R3, R5.reuse, 0x100, RZ ;  /* 0x0000010005037824 */ /* 0x060fe200078e00ff */
[----:B------:R-:W-:-:S02]  /*23a10*/  LOP3.LUT R5, R5, 0x1ff, RZ, 0xc0, !PT ;  /* 0x000001ff05057812 */ /* 0x000fc400078ec0ff */
[----:B------:R-:W-:Y:S02]  /*23a20*/  LOP3.LUT R2, R2, 0xc000, RZ, 0xc0, !PT ;  /* 0x0000c00002027812 */ /* 0x000fe400078ec0ff */
[----:B------:R-:W-:-:S03]  /*23a30*/  LOP3.LUT R0, R0, 0x770, R4, 0x78, !PT ;  /* 0x0000077000007812 */ /* 0x000fc600078e7804 */
[----:B------:R-:W-:Y:S01]  /*23a40*/  IMAD R25, R5, 0x10, R2 ;  /* 0x0000001005197824 */ /* 0x000fe200078e0202 */
[----:B------:R-:W-:Y:S01]  /*23a50*/  BAR.SYNC.DEFER_BLOCKING 0x0 ;  /* 0x0000000000007b1d */ /* 0x000fe20000010000 */
[----:B--2---:R-:W-:Y:S02]  /*23a60*/  ISETP.GE.AND P0, PT, R29, c[0x0][0x178], PT ;  /* 0x00005e001d007a0c */ /* 0x004fe40003f06270 */
[C---:B----4-:R-:W-:Y:S02]  /*23a70*/  IADD3 R4, R28.reuse, 0x3, RZ ;  /* 0x000000031c047810 */ /* 0x050fe40007ffe0ff */
[----:B------:R-:W-:Y:S02]  /*23a80*/  IADD3 R5, R28, 0x4, RZ ;  /* 0x000000041c057810 */ /* 0x000fe40007ffe0ff */
[----:B------:R-:W-:Y:S02]  /*23a90*/  ISETP.LT.AND P4, PT, R4, c[0x0][0x17c], !P0 ;  /* 0x00005f0004007a0c */ /* 0x000fe40004781270 */
[----:B------:R-:W-:Y:S01]  /*23aa0*/  ISETP.LT.AND P2, PT, R5, c[0x0][0x17c], !P0 ;  /* 0x00005f0005007a0c */ /* 0x000fe20004741270 */
[----:B------:R-:W2:Y:S04]  /*23ab0*/  LDL.LU R4, [R1+0x90] ;  /* 0x0000900001047983 */ /* 0x000ea80000300800 */
[----:B------:R-:W2:Y:S04]  /*23ac0*/  LDL.LU R5, [R1+0x94] ;  /* 0x0000940001057983 */ /* 0x000ea80000300800 */
[----:B------:R-:W2:Y:S04]  /*23ad0*/  LDL.LU R6, [R1+0xa0] ;  /* 0x0000a00001067983 */ /* 0x000ea80000300800 */
[----:B------:R-:W2:Y:S01]  /*23ae0*/  LDL.LU R7, [R1+0xa4] ;  /* 0x0000a40001077983 */ /* 0x000ea20000300800 */
[----:B------:R-:W-:-:S05]  /*23af0*/  LOP3.LUT R3, R3, 0x2000, RZ, 0xc0, !PT ;  /* 0x0000200003037812 */ /* 0x000fca00078ec0ff */
[----:B------:R-:W-:-:S05]  /*23b00*/  IMAD.IADD R3, R3, 0x1, R0 ;  /* 0x0000000103037824 */ /* 0x000fca00078e0200 */
[----:B---3--:R-:W-:Y:S04]  /*23b10*/  STS.128 [R3], R12 ;  /* 0x0000000c03007388 */ /* 0x008fe80000000c00 */
[----:B------:R-:W-:Y:S04]  /*23b20*/  STS.128 [R3+0x80], R8 ;  /* 0x0000800803007388 */ /* 0x000fe80000000c00 */
[----:B--2---:R1:W-:Y:S04]  /*23b30*/  STS.128 [R3+0x800], R4 ;  /* 0x0008000403007388 */ /* 0x0043e80000000c00 */
[----:B-1----:R-:W2:Y:S04]  /*23b40*/  LDL.LU R4, [R1+0x98] ;  /* 0x0000980001047983 */ /* 0x002ea80000300800 */
[----:B------:R-:W2:Y:S04]  /*23b50*/  LDL.LU R5, [R1+0x9c] ;  /* 0x00009c0001057983 */ /* 0x000ea80000300800 */
[----:B------:R-:W2:Y:S04]  /*23b60*/  LDL.LU R6, [R1+0xa8] ;  /* 0x0000a80001067983 */ /* 0x000ea80000300800 */
[----:B------:R-:W2:Y:S04]  /*23b70*/  LDL.LU R7, [R1+0xac] ;  /* 0x0000ac0001077983 */ /* 0x000ea80000300800 */
[----:B------:R-:W3:Y:S04]  /*23b80*/  LDL.LU R16, [R1+0x70] ;  /* 0x0000700001107983 */ /* 0x000ee80000300800 */
[----:B------:R-:W3:Y:S04]  /*23b90*/  LDL.LU R17, [R1+0x74] ;  /* 0x0000740001117983 */ /* 0x000ee80000300800 */
[----:B------:R-:W3:Y:S04]  /*23ba0*/  LDL.LU R18, [R1+0x60] ;  /* 0x0000600001127983 */ /* 0x000ee80000300800 */
[----:B------:R-:W3:Y:S04]  /*23bb0*/  LDL.LU R19, [R1+0x64] ;  /* 0x0000640001137983 */ /* 0x000ee80000300800 */
[----:B------:R-:W4:Y:S04]  /*23bc0*/  LDL.LU R8, [R1+0x78] ;  /* 0x0000780001087983 */ /* 0x000f280000300800 */
[----:B------:R-:W4:Y:S04]  /*23bd0*/  LDL.LU R9, [R1+0x7c] ;  /* 0x00007c0001097983 */ /* 0x000f280000300800 */
[----:B------:R-:W4:Y:S04]  /*23be0*/  LDL.LU R10, [R1+0x68] ;  /* 0x00006800010a7983 */ /* 0x000f280000300800 */
[----:B------:R-:W4:Y:S04]  /*23bf0*/  LDL.LU R11, [R1+0x6c] ;  /* 0x00006c00010b7983 */ /* 0x000f280000300800 */
[----:B------:R-:W2:Y:S04]  /*23c00*/  LDL.LU R12, [R1+0x40] ;  /* 0x00004000010c7983 */ /* 0x000ea80000300800 */
[----:B------:R-:W2:Y:S04]  /*23c10*/  LDL.LU R13, [R1+0x44] ;  /* 0x00004400010d7983 */ /* 0x000ea80000300800 */
[----:B------:R-:W2:Y:S04]  /*23c20*/  LDL.LU R14, [R1+0x10] ;  /* 0x00001000010e7983 */ /* 0x000ea80000300800 */
[----:B------:R-:W2:Y:S04]  /*23c30*/  LDL.LU R15, [R1+0x14] ;  /* 0x00001400010f7983 */ /* 0x000ea80000300800 */
[----:B------:R-:W2:Y:S04]  /*23c40*/  LDL.LU R20, [R1+0x48] ;  /* 0x0000480001147983 */ /* 0x000ea80000300800 */
[----:B------:R-:W2:Y:S04]  /*23c50*/  LDL.LU R21, [R1+0x4c] ;  /* 0x00004c0001157983 */ /* 0x000ea80000300800 */
[----:B------:R-:W2:Y:S04]  /*23c60*/  LDL.LU R22, [R1+0x18] ;  /* 0x0000180001167983 */ /* 0x000ea80000300800 */
[----:B------:R-:W3:Y:S01]  /*23c70*/  LDL.LU R23, [R1+0x1c] ;  /* 0x00001c0001177983 */ /* 0x000ee20000300800 */
[----:B------:R-:W-:-:S02]  /*23c80*/  IADD3 R0, R28, 0x1, RZ ;  /* 0x000000011c007810 */ /* 0x000fc40007ffe0ff */
[----:B------:R-:W-:Y:S02]  /*23c90*/  IADD3 R2, R28, 0x2, RZ ;  /* 0x000000021c027810 */ /* 0x000fe40007ffe0ff */
[C---:B------:R-:W-:Y:S02]  /*23ca0*/  LOP3.LUT R24, R25.reuse, 0x20, RZ, 0x3c, !PT ;  /* 0x0000002019187812 */ /* 0x040fe400078e3cff */
[----:B------:R-:W-:Y:S02]  /*23cb0*/  ISETP.LT.AND P3, PT, R0, c[0x0][0x17c], !P0 ;  /* 0x00005f0000007a0c */ /* 0x000fe40004761270 */
[----:B------:R-:W-:Y:S02]  /*23cc0*/  ISETP.LT.AND P1, PT, R2, c[0x0][0x17c], !P0 ;  /* 0x00005f0002007a0c */ /* 0x000fe40004721270 */
[C---:B------:R-:W-:Y:S02]  /*23cd0*/  LOP3.LUT R2, R25.reuse, 0x40, RZ, 0x3c, !PT ;  /* 0x0000004019027812 */ /* 0x040fe400078e3cff */
[----:B------:R-:W-:Y:S01]  /*23ce0*/  LOP3.LUT R0, R25, 0x60, RZ, 0x3c, !PT ;  /* 0x0000006019007812 */ /* 0x000fe200078e3cff */
[----:B----4-:R1:W-:Y:S04]  /*23cf0*/  STS.128 [R3+0x1080], R8 ;  /* 0x0010800803007388 */ /* 0x0103e80000000c00 */
[----:B-1----:R-:W4:Y:S04]  /*23d00*/  LDL.LU R8, [R1+0x150] ;  /* 0x0001500001087983 */ /* 0x002f280000300800 */
[----:B------:R-:W4:Y:S04]  /*23d10*/  LDL.LU R9, [R1+0x154] ;  /* 0x0001540001097983 */ /* 0x000f280000300800 */
[----:B------:R-:W4:Y:S04]  /*23d20*/  LDL.LU R10, [R1+0x130] ;  /* 0x00013000010a7983 */ /* 0x000f280000300800 */
[----:B--2---:R1:W-:Y:S04]  /*23d30*/  STS.128 [R3+0x1800], R12 ;  /* 0x0018000c03007388 */ /* 0x0043e80000000c00 */
[----:B------:R-:W4:Y:S04]  /*23d40*/  LDL.LU R11, [R1+0x134] ;  /* 0x00013400010b7983 */ /* 0x000f280000300800 */
[----:B-1----:R-:W2:Y:S04]  /*23d50*/  LDL.LU R12, [R1+0x158] ;  /* 0x00015800010c7983 */ /* 0x002ea80000300800 */
[----:B------:R-:W2:Y:S04]  /*23d60*/  LDL.LU R13, [R1+0x15c] ;  /* 0x00015c00010d7983 */ /* 0x000ea80000300800 */
[----:B------:R-:W2:Y:S04]  /*23d70*/  LDL.LU R14, [R1+0x138] ;  /* 0x00013800010e7983 */ /* 0x000ea80000300800 */
[----:B------:R-:W2:Y:S04]  /*23d80*/  LDL.LU R15, [R1+0x13c] ;  /* 0x00013c00010f7983 */ /* 0x000ea80000300800 */
[----:B------:R-:W-:Y:S04]  /*23d90*/  STS.128 [R3+0x880], R4 ;  /* 0x0008800403007388 */ /* 0x000fe80000000c00 */
[----:B---3--:R-:W-:Y:S04]  /*23da0*/  STS.128 [R3+0x1000], R16 ;  /* 0x0010001003007388 */ /* 0x008fe80000000c00 */
[----:B------:R-:W-:Y:S04]  /*23db0*/  STS.128 [R3+0x1880], R20 ;  /* 0x0018801403007388 */ /* 0x000fe80000000c00 */
[----:B------:R-:W-:Y:S06]  /*23dc0*/  BAR.SYNC.DEFER_BLOCKING 0x0 ;  /* 0x0000000000007b1d */ /* 0x000fec0000010000 */
[----:B------:R-:W1:Y:S04]  /*23dd0*/  LDS.128 R20, [R25] ;  /* 0x0000000019147984 */ /* 0x000e680000000c00 */
[----:B------:R-:W3:Y:S04]  /*23de0*/  LDS.128 R16, [R25+0x2000] ;  /* 0x0020000019107984 */ /* 0x000ee80000000c00 */
[----:B------:R-:W-:Y:S04]  /*23df0*/  LDS.128 R4, [R24] ;  /* 0x0000000018047984 */ /* 0x000fe80000000c00 */
[----:B------:R-:W3:Y:S04]  /*23e00*/  LDS.128 R24, [R24+0x2000] ;  /* 0x0020000018187984 */ /* 0x000ee80000000c00 */
[----:B-1----:R-:W-:Y:S04]  /*23e10*/  STL.64 [R1+0x20], R20 ;  /* 0x0000201401007387 */ /* 0x002fe80000100a00 */
[----:B------:R-:W-:Y:S04]  /*23e20*/  STL.64 [R1+0x28], R22 ;  /* 0x0000281601007387 */ /* 0x000fe80000100a00 */
[----:B---3--:R-:W-:Y:S04]  /*23e30*/  STL.64 [R1+0x10], R16 ;  /* 0x0000101001007387 */ /* 0x008fe80000100a00 */
[----:B------:R-:W-:Y:S04]  /*23e40*/  STL.64 [R1+0x18], R18 ;  /* 0x0000181201007387 */ /* 0x000fe80000100a00 */
[----:B------:R-:W1:Y:S04]  /*23e50*/  LDS.128 R16, [R2+0x2000] ;  /* 0x0020000002107984 */ /* 0x000e680000000c00 */
[----:B------:R-:W-:Y:S04]  /*23e60*/  STL [R1+0x6e8], R26 ;  /* 0x0006e81a01007387 */ /* 0x000fe80000100800 */
[----:B------:R-:W-:Y:S04]  /*23e70*/  STL.64 [R1], R4 ;  /* 0x0000000401007387 */ /* 0x000fe80000100a00 */
[----:B------:R-:W-:Y:S04]  /*23e80*/  STL.64 [R1+0x8], R6 ;  /* 0x0000080601007387 */ /* 0x000fe80000100a00 */
[----:B------:R-:W-:Y:S04]  /*23e90*/  STL [R1+0x6e4], R27 ;  /* 0x0006e41b01007387 */ /* 0x000fe80000100800 */
[----:B------:R-:W-:Y:S04]  /*23ea0*/  LDS.128 R20, [R2] ;  /* 0x0000000002147984 */ /* 0x000fe80000000c00 */
[----:B------:R-:W-:Y:S04]  /*23eb0*/  LDS.128 R4, [R0] ;  /* 0x0000000000047984 */ /* 0x000fe80000000c00 */
[----:B-1----:R-:W-:Y:S04]  /*23ec0*/  STL.64 [R1+0x30], R16 ;  /* 0x0000301001007387 */ /* 0x002fe80000100a00 */
[----:B------:R-:W-:Y:S04]  /*23ed0*/  STL.64 [R1+0x38], R18 ;  /* 0x0000381201007387 */ /* 0x000fe80000100a00 */
[----:B------:R-:W1:Y:S04]  /*23ee0*/  LDS.128 R16, [R0+0x2000] ;  /* 0x0020000000107984 */ /* 0x000e680000000c00 */
[----:B------:R-:W-:Y:S06]  /*23ef0*/  BAR.SYNC.DEFER_BLOCKING 0x0 ;  /* 0x0000000000007b1d */ /* 0x000fec0000010000 */
[----:B-1----:R-:W-:Y:S01]  /*23f00*/  STL.64 [R1+0x48], R18 ;  /* 0x0000481201007387 */ /* 0x002fe20000100a00 */
[----:B------:R-:W-:-:S02]  /*23f10*/  IMAD.MOV.U32 R26, RZ, RZ, R16 ;  /* 0x000000ffff1a7224 */ /* 0x000fc400078e0010 */
[----:B------:R-:W-:Y:S01]  /*23f20*/  IMAD.MOV.U32 R27, RZ, RZ, R17 ;  /* 0x000000ffff1b7224 */ /* 0x000fe200078e0011 */
[----:B----4-:R-:W-:Y:S04]  /*23f30*/  STS.128 [R3], R8 ;  /* 0x0000000803007388 */ /* 0x010fe80000000c00 */
        /* <DEDUP_REMOVED lines=13> */
[----:B--2---:R-:W-:Y:S04]  /*24010*/  STS.128 [R3+0x800], R12 ;  /* 0x0008000c03007388 */ /* 0x004fe80000000c00 */
[----:B----4-:R1:W-:Y:S04]  /*24020*/  STS.128 [R3+0x1000], R8 ;  /* 0x0010000803007388 */ /* 0x0103e80000000c00 */
[----:B-1----:R-:W2:Y:S04]  /*24030*/  LDL.LU R8, [R1+0x198] ;  /* 0x0001980001087983 */ /* 0x002ea80000300800 */
[----:B------:R-:W2:Y:S04]  /*24040*/  LDL.LU R9, [R1+0x19c] ;  /* 0x00019c0001097983 */ /* 0x000ea80000300800 */
[----:B------:R-:W2:Y:S04]  /*24050*/  LDL.LU R10, [R1+0x178] ;  /* 0x00017800010a7983 */ /* 0x000ea80000300800 */
[----:B------:R-:W2:Y:S04]  /*24060*/  LDL.LU R11, [R1+0x17c] ;  /* 0x00017c00010b7983 */ /* 0x000ea80000300800 */
[----:B------:R-:W4:Y:S04]  /*24070*/  LDL.LU R12, [R1+0x50] ;  /* 0x00005000010c7983 */ /* 0x000f280000300800 */
[----:B------:R-:W4:Y:S04]  /*24080*/  LDL.LU R13, [R1+0x54] ;  /* 0x00005400010d7983 */ /* 0x000f280000300800 */
[----:B------:R-:W4:Y:S04]  /*24090*/  LDL.LU R14, [R1+0x140] ;  /* 0x00014000010e7983 */ /* 0x000f280000300800 */
[----:B------:R-:W4:Y:S04]  /*240a0*/  LDL.LU R15, [R1+0x144] ;  /* 0x00014400010f7983 */ /* 0x000f280000300800 */
[----:B---3--:R1:W-:Y:S04]  /*240b0*/  STS.128 [R3+0x880], R16 ;  /* 0x0008801003007388 */ /* 0x0083e80000000c00 */
[----:B-1----:R-:W3:Y:S04]  /*240c0*/  LDL.LU R16, [R1+0x58] ;  /* 0x0000580001107983 */ /* 0x002ee80000300800 */
[----:B------:R-:W3:Y:S04]  /*240d0*/  LDL.LU R17, [R1+0x5c] ;  /* 0x00005c0001117983 */ /* 0x000ee80000300800 */
[----:B------:R-:W3:Y:S04]  /*240e0*/  LDL.LU R18, [R1+0x148] ;  /* 0x0001480001127983 */ /* 0x000ee80000300800 */
[----:B------:R-:W3:Y:S04]  /*240f0*/  LDL.LU R19, [R1+0x14c] ;  /* 0x00014c0001137983 */ /* 0x000ee80000300800 */
[----:B--2---:R1:W-:Y:S04]  /*24100*/  STS.128 [R3+0x1080], R8 ;  /* 0x0010800803007388 */ /* 0x0043e80000000c00 */
[----:B-1----:R-:W2:Y:S04]  /*24110*/  LDL.LU R10, [R1+0x24] ;  /* 0x00002400010a7983 */ /* 0x002ea80000300800 */
[----:B----4-:R1:W-:Y:S04]  /*24120*/  STS.128 [R3+0x1800], R12 ;  /* 0x0018000c03007388 */ /* 0x0103e80000000c00 */
[----:B-1----:R-:W4:Y:S01]  /*24130*/  LDL.LU R13, [R1+0x20] ;  /* 0x00002000010d7983 */ /* 0x002f220000300800 */
[----:B------:R-:W-:-:S03]  /*24140*/  IMAD R2, R29, c[0x0][0x194], RZ ;  /* 0x000065001d027a24 */ /* 0x000fc600078e02ff */
[----:B---3--:R-:W-:Y:S01]  /*24150*/  STS.128 [R3+0x1880], R16 ;  /* 0x0018801003007388 */ /* 0x008fe20000000c00 */
[----:B------:R-:W-:-:S03]  /*24160*/  IMAD R29, R28, c[0x0][0x198], RZ ;  /* 0x000066001c1d7a24 */ /* 0x000fc600078e02ff */
[----:B------:R-:W-:Y:S01]  /*24170*/  BAR.SYNC.DEFER_BLOCKING 0x0 ;  /* 0x0000000000007b1d */ /* 0x000fe20000010000 */
[----:B------:R-:W-:Y:S02]  /*24180*/  LEA R0, P6, R2, c[0x0][0x170], 0x2 ;  /* 0x00005c0002007a11 */ /* 0x000fe400078c10ff */
[----:B------:R-:W-:Y:S02]  /*24190*/  ISETP.LT.AND P5, PT, R28, c[0x0][0x17c], !P0 ;  /* 0x00005f001c007a0c */ /* 0x000fe400047a1270 */
[----:B------:R-:W-:Y:S01]  /*241a0*/  LEA.HI.X.SX32 R2, R2, c[0x0][0x174], 0x2, P6 ;  /* 0x00005d0002027a11 */ /* 0x000fe200030f16ff */
[----:B------:R-:W3:Y:S01]  /*241b0*/  LDL.LU R14, [R1] ;  /* 0x00000000010e7983 */ /* 0x000ee20000300800 */
[C---:B------:R-:W-:Y:S02]  /*241c0*/  LEA R28, P6, R29.reuse, R0, 0x2 ;  /* 0x000000001d1c7211 */ /* 0x040fe400078c10ff */
[C---:B------:R-:W-:Y:S01]  /*241d0*/  IADD3 R11, R29.reuse, c[0x0][0x198], RZ ;  /* 0x000066001d0b7a10 */ /* 0x040fe20007ffe0ff */
[----:B------:R-:W2:Y:S01]  /*241e0*/  LDL.LU R15, [R1+0x4] ;  /* 0x00000400010f7983 */ /* 0x000ea20000300800 */
[----:B------:R-:W-:-:S05]  /*241f0*/  LEA.HI.X.SX32 R29, R29, R2, 0x2, P6 ;  /* 0x000000021d1d7211 */ /* 0x000fca00030f16ff */
[----:B----4-:R1:W-:Y:S04]  /*24200*/  @P5 STG.E [R28.64], R13 ;  /* 0x0000000d1c005986 */ /* 0x0103e8000c101904 */
[----:B-1----:R-:W4:Y:S04]  /*24210*/  LDL.LU R29, [R1+0x320] ;  /* 0x00032000011d7983 */ /* 0x002f280000300800 */
[----:B------:R-:W4:Y:S04]  /*24220*/  LDL.LU R18, [R1+0x10] ;  /* 0x0000100001127983 */ /* 0x000f280000300800 */
[----:B------:R-:W4:Y:S01]  /*24230*/  LDL.LU R19, [R1+0x14] ;  /* 0x0000140001137983 */ /* 0x000f220000300800 */
[----:B------:R-:W-:Y:S01]  /*24240*/  IMAD.MOV.U32 R9, RZ, RZ, R11 ;  /* 0x000000ffff097224 */ /* 0x000fe200078e000b */
[----:B------:R-:W-:-:S04]  /*24250*/  LEA R8, P6, R11, R0, 0x2 ;  /* 0x000000000b087211 */ /* 0x000fc800078c10ff */
[C---:B------:R-:W-:Y:S02]  /*24260*/  IADD3 R11, R9.reuse, c[0x0][0x198], RZ ;  /* 0x00006600090b7a10 */ /* 0x040fe40007ffe0ff */
[----:B------:R-:W-:Y:S02]  /*24270*/  LEA.HI.X.SX32 R9, R9, R2, 0x2, P6 ;  /* 0x0000000209097211 */ /* 0x000fe400030f16ff */
[----:B------:R-:W-:-:S03]  /*24280*/  IADD3 R3, R11, c[0x0][0x198], RZ ;  /* 0x000066000b037a10 */ /* 0x000fc60007ffe0ff */
[----:B--2---:R1:W-:Y:S02]  /*24290*/  @P3 STG.E [R8.64], R10 ;  /* 0x0000000a08003986 */ /* 0x0043e4000c101904 */
[-C--:B-1----:R-:W-:Y:S02]  /*242a0*/  LEA R10, P3, R11, R0.reuse, 0x2 ;  /* 0x000000000b0a7211 */ /* 0x082fe400078610ff */
[----:B------:R-:W-:Y:S02]  /*242b0*/  LEA R8, P6, R3, R0, 0x2 ;  /* 0x0000000003087211 */ /* 0x000fe400078c10ff */
[----:B------:R-:W-:-:S05]  /*242c0*/  LEA.HI.X.SX32 R11, R11, R2, 0x2, P3 ;  /* 0x000000020b0b7211 */ /* 0x000fca00018f16ff */
[----:B---3--:R1:W-:Y:S04]  /*242d0*/  @P1 STG.E [R10.64], R14 ;  /* 0x0000000e0a001986 */ /* 0x0083e8000c101904 */
[----:B-1----:R-:W2:Y:S01]  /*242e0*/  LDL.LU R14, [R1+0x30] ;  /* 0x00003000010e7983 */ /* 0x002ea20000300800 */
[C---:B----4-:R-:W-:Y:S02]  /*242f0*/  IADD3 R9, R29.reuse, 0x5, RZ ;  /* 0x000000051d097810 */ /* 0x050fe40007ffe0ff */
[----:B------:R-:W-:Y:S02]  /*24300*/  IADD3 R12, R29, 0x6, RZ ;  /* 0x000000061d0c7810 */ /* 0x000fe40007ffe0ff */
[----:B------:R-:W-:Y:S02]  /*24310*/  ISETP.LT.AND P5, PT, R9, c[0x0][0x17c], !P0 ;  /* 0x00005f0009007a0c */ /* 0x000fe400047a1270 */
[----:B------:R-:W-:-:S02]  /*24320*/  ISETP.LT.AND P3, PT, R12, c[0x0][0x17c], !P0 ;  /* 0x00005f000c007a0c */ /* 0x000fc40004761270 */
[C---:B------:R-:W-:Y:S02]  /*24330*/  LEA.HI.X.SX32 R9, R3.reuse, R2, 0x2, P6 ;  /* 0x0000000203097211 */ /* 0x040fe400030f16ff */
[----:B------:R-:W-:-:S03]  /*24340*/  IADD3 R12, R3, c[0x0][0x198], RZ ;  /* 0x00006600030c7a10 */ /* 0x000fc60007ffe0ff */
[----:B------:R1:W-:Y:S01]  /*24350*/  @P4 STG.E [R8.64], R15 ;  /* 0x0000000f08004986 */ /* 0x0003e2000c101904 */
[C---:B------:R-:W-:Y:S02]  /*24360*/  IADD3 R3, R12.reuse, c[0x0][0x198], RZ ;  /* 0x000066000c037a10 */ /* 0x040fe40007ffe0ff */
[----:B------:R-:W-:Y:S02]  /*24370*/  IADD3 R11, R29, 0x7, RZ ;  /* 0x000000071d0b7810 */ /* 0x000fe40007ffe0ff */
[-C--:B------:R-:W-:Y:S02]  /*24380*/  LEA R10, P6, R3, R0.reuse, 0x2 ;  /* 0x00000000030a7211 */ /* 0x080fe400078c10ff */
[----:B------:R-:W-:Y:S02]  /*24390*/  ISETP.LT.AND P4, PT, R11, c[0x0][0x17c], !P0 ;  /* 0x00005f000b007a0c */ /* 0x000fe40004781270 */
[----:B-1----:R-:W-:Y:S01]  /*243a0*/  LEA R8, P1, R12, R0, 0x2 ;  /* 0x000000000c087211 */ /* 0x002fe200078210ff */
[----:B------:R-:W3:Y:S01]  /*243b0*/  LDL.LU R15, [R1+0x34] ;  /* 0x00003400010f7983 */ /* 0x000ee20000300800 */
[----:B------:R-:W-:-:S02]  /*243c0*/  LEA.HI.X.SX32 R11, R3, R2, 0x2, P6 ;  /* 0x00000002030b7211 */ /* 0x000fc400030f16ff */
[----:B------:R-:W-:Y:S02]  /*243d0*/  LEA.HI.X.SX32 R9, R12, R2, 0x2, P1 ;  /* 0x000000020c097211 */ /* 0x000fe400008f16ff */
[----:B------:R-:W-:-:S03]  /*243e0*/  IADD3 R12, R3, c[0x0][0x198], RZ ;  /* 0x00006600030c7a10 */ /* 0x000fc60007ffe0ff */
[----:B------:R1:W-:Y:S01]  /*243f0*/  @P2 STG.E [R8.64], R20 ;  /* 0x0000001408002986 */ /* 0x0003e2000c101904 */
[----:B------:R-:W-:-:S03]  /*24400*/  IADD3 R3, R12, c[0x0][0x198], RZ ;  /* 0x000066000c037a10 */ /* 0x000fc60007ffe0ff */
[----:B------:R4:W-:Y:S01]  /*24410*/  @P5 STG.E [R10.64], R21 ;  /* 0x000000150a005986 */ /* 0x0009e2000c101904 */
[C---:B------:R-:W-:Y:S02]  /*24420*/  IADD3 R13, R29.reuse, 0x8, RZ ;  /* 0x000000081d0d7810 */ /* 0x040fe40007ffe0ff */
[----:B-1----:R-:W-:Y:S02]  /*24430*/  IADD3 R9, R29, 0x9, RZ ;  /* 0x000000091d097810 */ /* 0x002fe40007ffe0ff */
[-C--:B------:R-:W-:Y:S02]  /*24440*/  LEA R8, P6, R3, R0.reuse, 0x2 ;  /* 0x0000000003087211 */ /* 0x080fe400078c10ff */
[C---:B----4-:R-:W-:Y:S02]  /*24450*/  LEA R10, P2, R12.reuse, R0, 0x2 ;  /* 0x000000000c0a7211 */ /* 0x050fe400078410ff */
[----:B------:R-:W-:Y:S02]  /*24460*/  ISETP.LT.AND P5, PT, R9, c[0x0][0x17c], !P0 ;  /* 0x00005f0009007a0c */ /* 0x000fe400047a1270 */
[----:B------:R-:W-:-:S02]  /*24470*/  LEA.HI.X.SX32 R11, R12, R2, 0x2, P2 ;  /* 0x000000020c0b7211 */ /* 0x000fc400010f16ff */
[C---:B------:R-:W-:Y:S02]  /*24480*/  LEA.HI.X.SX32 R9, R3.reuse, R2, 0x2, P6 ;  /* 0x0000000203097211 */ /* 0x040fe400030f16ff */
[----:B------:R-:W-:Y:S01]  /*24490*/  IADD3 R3, R3, c[0x0][0x198], RZ ;  /* 0x0000660003037a10 */ /* 0x000fe20007ffe0ff */
[----:B------:R1:W-:Y:S01]  /*244a0*/  @P3 STG.E [R10.64], R4 ;  /* 0x000000040a003986 */ /* 0x0003e2000c101904 */
[----:B------:R-:W-:-:S03]  /*244b0*/  ISETP.LT.AND P1, PT, R13, c[0x0][0x17c], !P0 ;  /* 0x00005f000d007a0c */ /* 0x000fc60004721270 */
[----:B------:R4:W-:Y:S01]  /*244c0*/  @P4 STG.E [R8.64], R5 ;  /* 0x0000000508004986 */ /* 0x0009e2000c101904 */
[C---:B-1----:R-:W-:Y:S02]  /*244d0*/  LEA R4, P3, R3.reuse, R0, 0x2 ;  /* 0x0000000003047211 */ /* 0x042fe400078610ff */
[C---:B----4-:R-:W-:Y:S02]  /*244e0*/  IADD3 R9, R3.reuse, c[0x0][0x198], RZ ;  /* 0x0000660003097a10 */ /* 0x050fe40007ffe0ff */
[----:B------:R-:W-:Y:S02]  /*244f0*/  LEA.HI.X.SX32 R5, R3, R2, 0x2, P3 ;  /* 0x0000000203057211 */ /* 0x000fe400018f16ff */
[C---:B------:R-:W-:Y:S02]  /*24500*/  LEA R8, P6, R9.reuse, R0, 0x2 ;  /* 0x0000000009087211 */ /* 0x040fe400078c10ff */
[C---:B------:R-:W-:Y:S02]  /*24510*/  IADD3 R3, R9.reuse, c[0x0][0x198], RZ ;  /* 0x0000660009037a10 */ /* 0x040fe40007ffe0ff */
[----:B------:R-:W-:Y:S01]  /*24520*/  LEA.HI.X.SX32 R9, R9, R2, 0x2, P6 ;  /* 0x0000000209097211 */ /* 0x000fe200030f16ff */
[----:B------:R1:W-:Y:S04]  /*24530*/  @P1 STG.E [R4.64], R18 ;  /* 0x0000001204001986 */ /* 0x0003e8000c101904 */
[----:B------:R4:W-:Y:S04]  /*24540*/  @P5 STG.E [R8.64], R19 ;  /* 0x0000001308005986 */ /* 0x0009e8000c101904 */
[----:B-1----:R-:W3:Y:S04]  /*24550*/  LDL.LU R18, [R1+0x28] ;  /* 0x0000280001127983 */ /* 0x002ee80000300800 */
[----:B----4-:R-:W4:Y:S01]  /*24560*/  LDL.LU R19, [R1+0x2c] ;  /* 0x00002c0001137983 */ /* 0x010f220000300800 */
[----:B------:R-:W-:-:S02]  /*24570*/  IADD3 R13, R29, 0xa, RZ ;  /* 0x0000000a1d0d7810 */ /* 0x000fc40007ffe0ff */
[----:B------:R-:W-:Y:S02]  /*24580*/  IADD3 R10, R29, 0xb, RZ ;  /* 0x0000000b1d0a7810 */ /* 0x000fe40007ffe0ff */
[----:B------:R-:W-:Y:S02]  /*24590*/  ISETP.LT.AND P2, PT, R13, c[0x0][0x17c], !P0 ;  /* 0x00005f000d007a0c */ /* 0x000fe40004741270 */
[----:B------:R-:W-:Y:S02]  /*245a0*/  ISETP.LT.AND P4, PT, R10, c[0x0][0x17c], !P0 ;  /* 0x00005f000a007a0c */ /* 0x000fe40004781270 */
[C---:B------:R-:W-:Y:S02]  /*245b0*/  IADD3 R10, R3.reuse, c[0x0][0x198], RZ ;  /* 0x00006600030a7a10 */ /* 0x040fe40007ffe0ff */
[----:B------:R-:W-:Y:S02]  /*245c0*/  LEA R4, P1, R3, R0, 0x2 ;  /* 0x0000000003047211 */ /* 0x000fe400078210ff */
[----:B------:R-:W-:-:S02]  /*245d0*/  IADD3 R9, R29, 0xd, RZ ;  /* 0x0000000d1d097810 */ /* 0x000fc40007ffe0ff */
[C---:B------:R-:W-:Y:S02]  /*245e0*/  LEA R8, P6, R10.reuse, R0, 0x2 ;  /* 0x000000000a087211 */ /* 0x040fe400078c10ff */
[-C--:B------:R-:W-:Y:S02]  /*245f0*/  LEA.HI.X.SX32 R5, R3, R2.reuse, 0x2, P1 ;  /* 0x0000000203057211 */ /* 0x080fe400008f16ff */
[----:B------:R-:W-:Y:S02]  /*24600*/  ISETP.LT.AND P5, PT, R9, c[0x0][0x17c], !P0 ;  /* 0x00005f0009007a0c */ /* 0x000fe400047a1270 */
[C---:B------:R-:W-:Y:S02]  /*24610*/  LEA.HI.X.SX32 R9, R10.reuse, R2, 0x2, P6 ;  /* 0x000000020a097211 */ /* 0x040fe400030f16ff */
[----:B------:R-:W-:Y:S02]  /*24620*/  IADD3 R11, R29, 0xc, RZ ;  /* 0x0000000c1d0b7810 */ /* 0x000fe40007ffe0ff */
[----:B------:R-:W-:Y:S01]  /*24630*/  IADD3 R3, R10, c[0x0][0x198], RZ ;  /* 0x000066000a037a10 */ /* 0x000fe20007ffe0ff */
[----:B------:R1:W-:Y:S01]  /*24640*/  @P2 STG.E [R4.64], R24 ;  /* 0x0000001804002986 */ /* 0x0003e2000c101904 */
[----:B------:R-:W-:-:S03]  /*24650*/  ISETP.LT.AND P3, PT, R11, c[0x0][0x17c], !P0 ;  /* 0x00005f000b007a0c */ /* 0x000fc60004761270 */
[----:B------:R2:W-:Y:S01]  /*24660*/  @P4 STG.E [R8.64], R25 ;  /* 0x0000001908004986 */ /* 0x0005e2000c101904 */
[C---:B-1----:R-:W-:Y:S02]  /*24670*/  LEA R4, P2, R3.reuse, R0, 0x2 ;  /* 0x0000000003047211 */ /* 0x042fe400078410ff */
[C---:B--2---:R-:W-:Y:S02]  /*24680*/  IADD3 R9, R3.reuse, c[0x0][0x198], RZ ;  /* 0x0000660003097a10 */ /* 0x044fe40007ffe0ff */
[----:B------:R-:W-:Y:S02]  /*24690*/  LEA.HI.X.SX32 R5, R3, R2, 0x2, P2 ;  /* 0x0000000203057211 */ /* 0x000fe400010f16ff */
[C---:B------:R-:W-:Y:S02]  /*246a0*/  LEA R8, P6, R9.reuse, R0, 0x2 ;  /* 0x0000000009087211 */ /* 0x040fe400078c10ff */
[C---:B------:R-:W-:Y:S02]  /*246b0*/  IADD3 R3, R9.reuse, c[0x0][0x198], RZ ;  /* 0x0000660009037a10 */ /* 0x040fe40007ffe0ff */
[----:B------:R-:W-:Y:S01]  /*246c0*/  LEA.HI.X.SX32 R9, R9, R2, 0x2, P6 ;  /* 0x0000000209097211 */ /* 0x000fe200030f16ff */
[----:B------:R1:W-:Y:S01]  /*246d0*/  @P3 STG.E [R4.64], R14 ;  /* 0x0000000e04003986 */ /* 0x0003e2000c101904 */
[----:B------:R-:W-:-:S02]  /*246e0*/  IADD3 R11, R29, 0xe, RZ ;  /* 0x0000000e1d0b7810 */ /* 0x000fc40007ffe0ff */
[----:B------:R-:W-:Y:S02]  /*246f0*/  IADD3 R10, R29, 0xf, RZ ;  /* 0x0000000f1d0a7810 */ /* 0x000fe40007ffe0ff */
[----:B------:R-:W-:Y:S02]  /*24700*/  ISETP.LT.AND P1, PT, R11, c[0x0][0x17c], !P0 ;  /* 0x00005f000b007a0c */ /* 0x000fe40004721270 */
[----:B------:R-:W-:Y:S01]  /*24710*/  ISETP.LT.AND P4, PT, R10, c[0x0][0x17c], !P0 ;  /* 0x00005f000a007a0c */ /* 0x000fe20004781270 */
[----:B-1----:R-:W2:Y:S01]  /*24720*/  LDL.LU R14, [R1+0x8] ;  /* 0x00000800010e7983 */ /* 0x002ea20000300800 */
[C---:B------:R-:W-:Y:S02]  /*24730*/  IADD3 R10, R3.reuse, c[0x0][0x198], RZ ;  /* 0x00006600030a7a10 */ /* 0x040fe40007ffe0ff */
[----:B------:R-:W-:Y:S02]  /*24740*/  LEA R4, P3, R3, R0, 0x2 ;  /* 0x0000000003047211 */ /* 0x000fe400078610ff */
[----:B------:R-:W-:-:S02]  /*24750*/  IADD3 R11, R29, 0x10, RZ ;  /* 0x000000101d0b7810 */ /* 0x000fc40007ffe0ff */
[----:B------:R-:W-:Y:S02]  /*24760*/  LEA.HI.X.SX32 R5, R3, R2, 0x2, P3 ;  /* 0x0000000203057211 */ /* 0x000fe400018f16ff */
[----:B------:R-:W-:Y:S02]  /*24770*/  ISETP.LT.AND P2, PT, R11, c[0x0][0x17c], !P0 ;  /* 0x00005f000b007a0c */ /* 0x000fe40004741270 */
[C---:B------:R-:W-:Y:S01]  /*24780*/  IADD3 R3, R29.reuse, 0x13, RZ ;  /* 0x000000131d037810 */ /* 0x040fe20007ffe0ff */
[----:B---3--:R1:W-:Y:S04]  /*24790*/  @P5 STG.E [R8.64], R15 ;  /* 0x0000000f08005986 */ /* 0x0083e8000c101904 */
[----:B-1----:R-:W3:Y:S01]  /*247a0*/  LDL.LU R15, [R1+0xc] ;  /* 0x00000c00010f7983 */ /* 0x002ee20000300800 */
[----:B------:R-:W-:-:S02]  /*247b0*/  IADD3 R9, R29, 0x11, RZ ;  /* 0x000000111d097810 */ /* 0x000fc40007ffe0ff */
[C---:B------:R-:W-:Y:S02]  /*247c0*/  LEA R8, P6, R10.reuse, R0, 0x2 ;  /* 0x000000000a087211 */ /* 0x040fe400078c10ff */
[----:B------:R-:W-:Y:S02]  /*247d0*/  ISETP.LT.AND P5, PT, R9, c[0x0][0x17c], !P0 ;  /* 0x00005f0009007a0c */ /* 0x000fe400047a1270 */
[C---:B------:R-:W-:Y:S02]  /*247e0*/  LEA.HI.X.SX32 R9, R10.reuse, R2, 0x2, P6 ;  /* 0x000000020a097211 */ /* 0x040fe400030f16ff */
[----:B------:R-:W-:Y:S01]  /*247f0*/  IADD3 R10, R10, c[0x0][0x198], RZ ;  /* 0x000066000a0a7a10 */ /* 0x000fe20007ffe0ff */
[----:B------:R1:W-:Y:S04]  /*24800*/  @P1 STG.E [R4.64], R26 ;  /* 0x0000001a04001986 */ /* 0x0003e8000c101904 */
[----:B------:R1:W-:Y:S01]  /*24810*/  @P4 STG.E [R8.64], R27 ;  /* 0x0000001b08004986 */ /* 0x0003e2000c101904 */
[----:B------:R-:W-:-:S02]  /*24820*/  ISETP.LT.AND P4, PT, R3, c[0x0][0x17c], !P0 ;  /* 0x00005f0003007a0c */ /* 0x000fc40004781270 */
[C---:B-1----:R-:W-:Y:S01]  /*24830*/  LEA R4, P1, R10.reuse, R0, 0x2 ;  /* 0x000000000a047211 */ /* 0x042fe200078210ff */
[----:B------:R-:W3:Y:S01]  /*24840*/  LDL.LU R26, [R1+0x6e8] ;  /* 0x0006e800011a7983 */ /* 0x000ee20000300800 */
[----:B------:R-:W-:-:S03]  /*24850*/  IADD3 R9, R10, c[0x0][0x198], RZ ;  /* 0x000066000a097a10 */ /* 0x000fc60007ffe0ff */
[----:B------:R-:W3:Y:S01]  /*24860*/  LDL.LU R27, [R1+0x6e4] ;  /* 0x0006e400011b7983 */ /* 0x000ee20000300800 */
[C---:B------:R-:W-:Y:S02]  /*24870*/  LEA R8, P6, R9.reuse, R0, 0x2 ;  /* 0x0000000009087211 */ /* 0x040fe400078c10ff */
[-C--:B------:R-:W-:Y:S02]  /*24880*/  LEA.HI.X.SX32 R5, R10, R2.reuse, 0x2, P1 ;  /* 0x000000020a057211 */ /* 0x080fe400008f16ff */
[C---:B------:R-:W-:Y:S02]  /*24890*/  IADD3 R3, R9.reuse, c[0x0][0x198], RZ ;  /* 0x0000660009037a10 */ /* 0x040fe40007ffe0ff */
[----:B------:R-:W-:Y:S01]  /*248a0*/  LEA.HI.X.SX32 R9, R9, R2, 0x2, P6 ;  /* 0x0000000209097211 */ /* 0x000fe200030f16ff */
[----:B------:R1:W-:Y:S04]  /*248b0*/  @P2 STG.E [R4.64], R18 ;  /* 0x0000001204002986 */ /* 0x0003e8000c101904 */
[----:B----4-:R4:W-:Y:S04]  /*248c0*/  @P5 STG.E [R8.64], R19 ;  /* 0x0000001308005986 */ /* 0x0109e8000c101904 */
[----:B-1----:R-:W3:Y:S04]  /*248d0*/  LDL.LU R18, [R1+0x18] ;  /* 0x0000180001127983 */ /* 0x002ee80000300800 */
[----:B----4-:R-:W4:Y:S01]  /*248e0*/  LDL.LU R19, [R1+0x1c] ;  /* 0x00001c0001137983 */ /* 0x010f220000300800 */
[----:B------:R-:W-:-:S02]  /*248f0*/  IADD3 R11, R29, 0x12, RZ ;  /* 0x000000121d0b7810 */ /* 0x000fc40007ffe0ff */
[----:B------:R-:W-:Y:S02]  /*24900*/  IADD3 R10, R3, c[0x0][0x198], RZ ;  /* 0x00006600030a7a10 */ /* 0x000fe40007ffe0ff */
[----:B------:R-:W-:Y:S02]  /*24910*/  ISETP.LT.AND P3, PT, R11, c[0x0][0x17c], !P0 ;  /* 0x00005f000b007a0c */ /* 0x000fe40004761270 */
[CC--:B------:R-:W-:Y:S02]  /*24920*/  LEA R8, P6, R10.reuse, R0.reuse, 0x2 ;  /* 0x000000000a087211 */ /* 0x0c0fe400078c10ff */
[----:B------:R-:W-:Y:S02]  /*24930*/  LEA R4, P2, R3, R0, 0x2 ;  /* 0x0000000003047211 */ /* 0x000fe400078410ff */
[----:B------:R-:W-:Y:S02]  /*24940*/  LEA.HI.X.SX32 R9, R10, R2, 0x2, P6 ;  /* 0x000000020a097211 */ /* 0x000fe400030f16ff */
[----:B------:R-:W-:-:S02]  /*24950*/  IADD3 R11, R29, 0x14, RZ ;  /* 0x000000141d0b7810 */ /* 0x000fc40007ffe0ff */
[----:B------:R-:W-:Y:S02]  /*24960*/  LEA.HI.X.SX32 R5, R3, R2, 0x2, P2 ;  /* 0x0000000203057211 */ /* 0x000fe400010f16ff */
[----:B------:R-:W-:Y:S02]  /*24970*/  IADD3 R10, R10, c[0x0][0x198], RZ ;  /* 0x000066000a0a7a10 */ /* 0x000fe40007ffe0ff */
[C---:B------:R-:W-:Y:S02]  /*24980*/  IADD3 R12, R29.reuse, 0x15, RZ ;  /* 0x000000151d0c7810 */ /* 0x040fe40007ffe0ff */
[----:B------:R-:W-:Y:S02]  /*24990*/  IADD3 R3, R29, 0x17, RZ ;  /* 0x000000171d037810 */ /* 0x000fe40007ffe0ff */
[----:B------:R-:W-:Y:S02]  /*249a0*/  ISETP.LT.AND P1, PT, R11, c[0x0][0x17c], !P0 ;  /* 0x00005f000b007a0c */ /* 0x000fe40004721270 */
[----:B------:R-:W-:-:S02]  /*249b0*/  IADD3 R13, R10, c[0x0][0x198], RZ ;  /* 0x000066000a0d7a10 */ /* 0x000fc40007ffe0ff */
[----:B------:R-:W-:Y:S02]  /*249c0*/  ISETP.LT.AND P5, PT, R12, c[0x0][0x17c], !P0 ;  /* 0x00005f000c007a0c */ /* 0x000fe400047a1270 */
[----:B------:R-:W-:-:S04]  /*249d0*/  IADD3 R11, R29, 0x16, RZ ;  /* 0x000000161d0b7810 */ /* 0x000fc80007ffe0ff */
[----:B------:R-:W-:Y:S02]  /*249e0*/  ISETP.LT.AND P2, PT, R11, c[0x0][0x17c], !P0 ;  /* 0x00005f000b007a0c */ /* 0x000fe40004741270 */
[----:B------:R-:W-:Y:S01]  /*249f0*/  IADD3 R11, R29, 0x18, RZ ;  /* 0x000000181d0b7810 */ /* 0x000fe20007ffe0ff */
[----:B--2---:R1:W-:Y:S02]  /*24a00*/  @P3 STG.E [R4.64], R14 ;  /* 0x0000000e04003986 */ /* 0x0043e4000c101904 */
[----:B-1----:R-:W-:-:S04]  /*24a10*/  LEA R4, P3, R10, R0, 0x2 ;  /* 0x000000000a047211 */ /* 0x002fc800078610ff */
[----:B------:R-:W-:Y:S02]  /*24a20*/  LEA.HI.X.SX32 R5, R10, R2, 0x2, P3 ;  /* 0x000000020a057211 */ /* 0x000fe400018f16ff */
[----:B------:R-:W-:Y:S01]  /*24a30*/  ISETP.LT.AND P3, PT, R11, c[0x0][0x17c], !P0 ;  /* 0x00005f000b007a0c */ /* 0x000fe20004761270 */
[----:B---3--:R1:W-:Y:S01]  /*24a40*/  @P4 STG.E [R8.64], R15 ;  /* 0x0000000f08004986 */ /* 0x0083e2000c101904 */
[----:B------:R-:W-:Y:S02]  /*24a50*/  ISETP.LT.AND P4, PT, R3, c[0x0][0x17c], !P0 ;  /* 0x00005f0003007a0c */ /* 0x000fe40004781270 */
[C---:B------:R-:W-:Y:S01]  /*24a60*/  IADD3 R3, R13.reuse, c[0x0][0x198], RZ ;  /* 0x000066000d037a10 */ /* 0x040fe20007ffe0ff */
[----:B------:R-:W-:Y:S01]  /*24a70*/  @P1 STG.E [R4.64], R22 ;  /* 0x0000001604001986 */ /* 0x000fe2000c101904 */
[----:B-1----:R-:W-:Y:S02]  /*24a80*/  LEA R8, P6, R13, R0, 0x2 ;  /* 0x000000000d087211 */ /* 0x002fe400078c10ff */
[----:B------:R-:W-:-:S02]  /*24a90*/  IADD3 R15, R3, c[0x0][0x198], RZ ;  /* 0x00006600030f7a10 */ /* 0x000fc40007ffe0ff */
[----:B------:R-:W-:Y:S02]  /*24aa0*/  LEA.HI.X.SX32 R9, R13, R2, 0x2, P6 ;  /* 0x000000020d097211 */ /* 0x000fe400030f16ff */
[----:B------:R-:W-:Y:S02]  /*24ab0*/  IADD3 R13, R29, 0x19, RZ ;  /* 0x000000191d0d7810 */ /* 0x000fe40007ffe0ff */
[-C--:B------:R-:W-:Y:S01]  /*24ac0*/  LEA R12, P6, R15, R0.reuse, 0x2 ;  /* 0x000000000f0c7211 */ /* 0x080fe200078c10ff */
[----:B------:R1:W-:Y:S01]  /*24ad0*/  @P5 STG.E [R8.64], R23 ;  /* 0x0000001708005986 */ /* 0x0003e2000c101904 */
[----:B------:R-:W-:Y:S02]  /*24ae0*/  LEA R10, P1, R3, R0, 0x2 ;  /* 0x00000000030a7211 */ /* 0x000fe400078210ff */
[----:B------:R-:W-:Y:S02]  /*24af0*/  ISETP.LT.AND P5, PT, R13, c[0x0][0x17c], !P0 ;  /* 0x00005f000d007a0c */ /* 0x000fe400047a1270 */
[----:B------:R-:W-:-:S02]  /*24b00*/  LEA.HI.X.SX32 R13, R15, R2, 0x2, P6 ;  /* 0x000000020f0d7211 */ /* 0x000fc400030f16ff */
[----:B------:R-:W-:Y:S02]  /*24b10*/  IADD3 R15, R15, c[0x0][0x198], RZ ;  /* 0x000066000f0f7a10 */ /* 0x000fe40007ffe0ff */
[----:B------:R-:W-:Y:S02]  /*24b20*/  LEA.HI.X.SX32 R11, R3, R2, 0x2, P1 ;  /* 0x00000002030b7211 */ /* 0x000fe400008f16ff */
[----:B------:R-:W-:Y:S02]  /*24b30*/  IADD3 R17, R15, c[0x0][0x198], RZ ;  /* 0x000066000f117a10 */ /* 0x000fe40007ffe0ff */
[----:B-1----:R-:W-:Y:S01]  /*24b40*/  IADD3 R9, R29, 0x1b, RZ ;  /* 0x0000001b1d097810 */ /* 0x002fe20007ffe0ff */
[----:B------:R-:W-:Y:S01]  /*24b50*/  @P2 STG.E [R10.64], R6 ;  /* 0x000000060a002986 */ /* 0x000fe2000c101904 */
[-C--:B------:R-:W-:Y:S02]  /*24b60*/  LEA R4, P2, R15, R0.reuse, 0x2 ;  /* 0x000000000f047211 */ /* 0x080fe400078410ff */
[----:B------:R-:W-:Y:S01]  /*24b70*/  LEA R8, P6, R17, R0, 0x2 ;  /* 0x0000000011087211 */ /* 0x000fe200078c10ff */
[----:B------:R-:W-:Y:S01]  /*24b80*/  @P4 STG.E [R12.64], R7 ;  /* 0x000000070c004986 */ /* 0x000fe2000c101904 */
[----:B------:R-:W-:-:S02]  /*24b90*/  LEA.HI.X.SX32 R5, R15, R2, 0x2, P2 ;  /* 0x000000020f057211 */ /* 0x000fc400010f16ff */
[----:B------:R-:W-:Y:S02]  /*24ba0*/  ISETP.LT.AND P4, PT, R9, c[0x0][0x17c], !P0 ;  /* 0x00005f0009007a0c */ /* 0x000fe40004781270 */
[----:B------:R-:W-:Y:S01]  /*24bb0*/  LEA.HI.X.SX32 R9, R17, R2, 0x2, P6 ;  /* 0x0000000211097211 */ /* 0x000fe200030f16ff */
[----:B------:R-:W-:Y:S04]  /*24bc0*/  @P3 STG.E [R4.64], R18 ;  /* 0x0000001204003986 */ /* 0x000fe8000c101904 */
[----:B----4-:R1:W-:Y:S04]  /*24bd0*/  @P5 STG.E [R8.64], R19 ;  /* 0x0000001308005986 */ /* 0x0103e8000c101904 */
[----:B-1----:R-:W2:Y:S04]  /*24be0*/  LDL.LU R19, [R1+0x38] ;  /* 0x0000380001137983 */ /* 0x002ea80000300800 */
[----:B------:R-:W3:Y:S04]  /*24bf0*/  LDL.LU R24, [R1+0x3c] ;  /* 0x00003c0001187983 */ /* 0x000ee80000300800 */
[----:B------:R-:W4:Y:S04]  /*24c00*/  LDL.LU R20, [R1+0x48] ;  /* 0x0000480001147983 */ /* 0x000f280000300800 */
[----:B------:R-:W1:Y:S02]  /*24c10*/  S2R R28, SR_TID.X ;  /* 0x00000000001c7919 */ /* 0x000e640000002100 */
[C---:B-1----:R-:W-:Y:S01]  /*24c20*/  IMAD.SHL.U32 R18, R28.reuse, 0x2000, RZ ;  /* 0x000020001c127824 */ /* 0x042fe200078e00ff */
[----:B------:R-:W-:-:S04]  /*24c30*/  LOP3.LUT R16, R28, 0x1ff, RZ, 0xc0, !PT ;  /* 0x000001ff1c107812 */ /* 0x000fc800078ec0ff */
[----:B------:R-:W-:-:S05]  /*24c40*/  LOP3.LUT R18, R18, 0xc000, RZ, 0xc0, !PT ;  /* 0x0000c00012127812 */ /* 0x000fca00078ec0ff */
[----:B------:R-:W-:Y:S01]  /*24c50*/  IMAD R18, R16, 0x10, R18 ;  /* 0x0000001010127824 */ /* 0x000fe200078e0212 */
[----:B------:R-:W-:-:S04]  /*24c60*/  IADD3 R15, R17, c[0x0][0x198], RZ ;  /* 0x00006600110f7a10 */ /* 0x000fc80007ffe0ff */
[C---:B------:R-:W-:Y:S02]  /*24c70*/  LEA R6, P3, R15.reuse, R0, 0x2 ;  /* 0x000000000f067211 */ /* 0x040fe400078610ff */
[C---:B------:R-:W-:Y:S02]  /*24c80*/  IADD3 R11, R15.reuse, c[0x0][0x198], RZ ;  /* 0x000066000f0b7a10 */ /* 0x040fe40007ffe0ff */
[----:B------:R-:W-:Y:S02]  /*24c90*/  LEA.HI.X.SX32 R7, R15, R2, 0x2, P3 ;  /* 0x000000020f077211 */ /* 0x000fe400018f16ff */
[----:B------:R-:W-:-:S04]  /*24ca0*/  IADD3 R14, R29, 0x1a, RZ ;  /* 0x0000001a1d0e7810 */ /* 0x000fc80007ffe0ff */
[----:B------:R-:W-:Y:S01]  /*24cb0*/  ISETP.LT.AND P1, PT, R14, c[0x0][0x17c], !P0 ;  /* 0x00005f000e007a0c */ /* 0x000fe20004721270 */
[----:B----4-:R-:W-:Y:S04]  /*24cc0*/  STL [R1+0x6e0], R20 ;  /* 0x0006e01401007387 */ /* 0x010fe80000100800 */
[----:B------:R-:W1:Y:S02]  /*24cd0*/  LDS.128 R20, [R18] ;  /* 0x0000000012147984 */ /* 0x000e640000000c00 */
[----:B-1----:R-:W-:Y:S02]  /*24ce0*/  IMAD.MOV.U32 R15, RZ, RZ, R20 ;  /* 0x000000ffff0f7224 */ /* 0x002fe400078e0014 */
[----:B------:R-:W-:Y:S04]  /*24cf0*/  STL.64 [R1+0x18], R22 ;  /* 0x0000181601007387 */ /* 0x000fe80000100a00 */
[----:B------:R-:W4:Y:S01]  /*24d00*/  LDL.LU R20, [R1+0x6e0] ;  /* 0x0006e00001147983 */ /* 0x000f220000300800 */
[----:B------:R-:W-:-:S03]  /*24d10*/  IMAD.MOV.U32 R14, RZ, RZ, R21 ;  /* 0x000000ffff0e7224 */ /* 0x000fc600078e0015 */
[----:B------:R-:W4:Y:S01]  /*24d20*/  LDL.LU R21, [R1+0x4c] ;  /* 0x00004c0001157983 */ /* 0x000f220000300800 */
[----:B------:R-:W-:Y:S02]  /*24d30*/  IADD3 R3, R29, 0x1c, RZ ;  /* 0x0000001c1d037810 */ /* 0x000fe40007ffe0ff */
[----:B------:R-:W-:Y:S02]  /*24d40*/  LEA R12, P6, R11, R0, 0x2 ;  /* 0x000000000b0c7211 */ /* 0x000fe400078c10ff */
[----:B------:R-:W-:Y:S02]  /*24d50*/  ISETP.LT.AND P2, PT, R3, c[0x0][0x17c], !P0 ;  /* 0x00005f0003007a0c */ /* 0x000fe40004741270 */
[----:B------:R-:W-:Y:S02]  /*24d60*/  IADD3 R10, R29, 0x1d, RZ ;  /* 0x0000001d1d0a7810 */ /* 0x000fe40007ffe0ff */
[----:B------:R-:W-:Y:S02]  /*24d70*/  LEA.HI.X.SX32 R13, R11, R2, 0x2, P6 ;  /* 0x000000020b0d7211 */ /* 0x000fe400030f16ff */
[----:B------:R-:W-:-:S02]  /*24d80*/  IADD3 R3, R29, 0x1e, RZ ;  /* 0x0000001e1d037810 */ /* 0x000fc40007ffe0ff */
[----:B------:R-:W-:Y:S01]  /*24d90*/  IADD3 R11, R11, c[0x0][0x198], RZ ;  /* 0x000066000b0b7a10 */ /* 0x000fe20007ffe0ff */
[----:B------:R-:W-:Y:S01]  /*24da0*/  @P1 STG.E [R6.64], R26 ;  /* 0x0000001a06001986 */ /* 0x000fe2000c101904 */
[----:B------:R-:W-:Y:S02]  /*24db0*/  ISETP.LT.AND P5, PT, R10, c[0x0][0x17c], !P0 ;  /* 0x00005f000a007a0c */ /* 0x000fe400047a1270 */
[----:B------:R-:W-:Y:S02]  /*24dc0*/  ISETP.LT.AND P3, PT, R3, c[0x0][0x17c], !P0 ;  /* 0x00005f0003007a0c */ /* 0x000fe40004761270 */
[----:B------:R-:W-:Y:S02]  /*24dd0*/  LEA R10, P1, R11, R0, 0x2 ;  /* 0x000000000b0a7211 */ /* 0x000fe400078210ff */
[----:B------:R-:W-:Y:S02]  /*24de0*/  IADD3 R3, R29, 0x20, RZ ;  /* 0x000000201d037810 */ /* 0x000fe40007ffe0ff */
[----:B------:R-:W-:-:S02]  /*24df0*/  IADD3 R5, R11, c[0x0][0x198], RZ ;  /* 0x000066000b057a10 */ /* 0x000fc40007ffe0ff */
[----:B------:R-:W-:Y:S02]  /*24e00*/  LEA.HI.X.SX32 R11, R11, R2, 0x2, P1 ;  /* 0x000000020b0b7211 */ /* 0x000fe400008f16ff */
[----:B------:R-:W-:Y:S02]  /*24e10*/  IADD3 R4, R29, 0x1f, RZ ;  /* 0x0000001f1d047810 */ /* 0x000fe40007ffe0ff */
[----:B------:R-:W-:Y:S02]  /*24e20*/  ISETP.LT.AND P1, PT, R3, c[0x0][0x17c], !P0 ;  /* 0x00005f0003007a0c */ /* 0x000fe40004721270 */
[C---:B------:R-:W-:Y:S01]  /*24e30*/  IADD3 R3, R5.reuse, c[0x0][0x198], RZ ;  /* 0x0000660005037a10 */ /* 0x040fe20007ffe0ff */
[----:B------:R1:W-:Y:S01]  /*24e40*/  @P4 STG.E [R12.64], R27 ;  /* 0x0000001b0c004986 */ /* 0x0003e2000c101904 */
[-C--:B------:R-:W-:Y:S02]  /*24e50*/  LEA R8, P6, R5, R0.reuse, 0x2 ;  /* 0x0000000005087211 */ /* 0x080fe400078c10ff */
[----:B------:R-:W-:Y:S01]  /*24e60*/  ISETP.LT.AND P4, PT, R4, c[0x0][0x17c], !P0 ;  /* 0x00005f0004007a0c */ /* 0x000fe20004781270 */
[----:B--2---:R2:W-:Y:S01]  /*24e70*/  @P2 STG.E [R10.64], R19 ;  /* 0x000000130a002986 */ /* 0x0045e2000c101904 */
[----:B------:R-:W-:-:S02]  /*24e80*/  LEA R4, P2, R3, R0, 0x2 ;  /* 0x0000000003047211 */ /* 0x000fc400078410ff */
[-C--:B------:R-:W-:Y:S02]  /*24e90*/  LEA.HI.X.SX32 R9, R5, R2.reuse, 0x2, P6 ;  /* 0x0000000205097211 */ /* 0x080fe400030f16ff */
[----:B------:R-:W-:-:S03]  /*24ea0*/  LEA.HI.X.SX32 R5, R3, R2, 0x2, P2 ;  /* 0x0000000203057211 */ /* 0x000fc600010f16ff */
[----:B---3--:R-:W-:Y:S01]  /*24eb0*/  @P5 STG.E [R8.64], R24 ;  /* 0x0000001808005986 */ /* 0x008fe2000c101904 */
[----:B-1----:R-:W-:Y:S02]  /*24ec0*/  IADD3 R13, R3, c[0x0][0x198], RZ ;  /* 0x00006600030d7a10 */ /* 0x002fe40007ffe0ff */
[----:B------:R-:W-:Y:S02]  /*24ed0*/  IADD3 R7, R29, 0x21, RZ ;  /* 0x000000211d077810 */ /* 0x000fe40007ffe0ff */
[----:B------:R-:W-:Y:S02]  /*24ee0*/  LEA R6, P6, R13, R0, 0x2 ;  /* 0x000000000d067211 */ /* 0x000fe400078c10ff */
[----:B------:R-:W-:Y:S02]  /*24ef0*/  ISETP.LT.AND P5, PT, R7, c[0x0][0x17c], !P0 ;  /* 0x00005f0007007a0c */ /* 0x000fe400047a1270 */
[----:B------:R-:W-:Y:S01]  /*24f00*/  LEA.HI.X.SX32 R7, R13, R2, 0x2, P6 ;  /* 0x000000020d077211 */ /* 0x000fe200030f16ff */
[----:B--2---:R-:W-:-:S05]  /*24f10*/  IMAD.SHL.U32 R19, R28, 0x2000, RZ ;  /* 0x000020001c137824 */ /* 0x004fca00078e00ff */
[----:B------:R-:W-:-:S05]  /*24f20*/  LOP3.LUT R19, R19, 0xc000, RZ, 0xc0, !PT ;  /* 0x0000c00013137812 */ /* 0x000fca00078ec0ff */
[----:B------:R-:W-:-:S05]  /*24f30*/  IMAD R19, R16, 0x10, R19 ;  /* 0x0000001010137824 */ /* 0x000fca00078e0213 */
[----:B------:R-:W-:-:S05]  /*24f40*/  LOP3.LUT R19, R19, 0x20, RZ, 0x3c, !PT ;  /* 0x0000002013137812 */ /* 0x000fca00078e3cff */
[----:B------:R-:W-:Y:S01]  /*24f50*/  LDS.128 R24, [R19] ;  /* 0x0000000013187984 */ /* 0x000fe20000000c00 */
[----:B------:R-:W-:-:S04]  /*24f60*/  IADD3 R3, R13, c[0x0][0x198], RZ ;  /* 0x000066000d037a10 */ /* 0x000fc80007ffe0ff */
[----:B------:R-:W-:Y:S02]  /*24f70*/  IADD3 R13, R3, c[0x0][0x198], RZ ;  /* 0x00006600030d7a10 */ /* 0x000fe40007ffe0ff */
[C---:B------:R-:W-:Y:S02]  /*24f80*/  IADD3 R12, R29.reuse, 0x22, RZ ;  /* 0x000000221d0c7810 */ /* 0x040fe40007ffe0ff */
[----:B------:R-:W-:Y:S02]  /*24f90*/  IADD3 R11, R29, 0x23, RZ ;  /* 0x000000231d0b7810 */ /* 0x000fe40007ffe0ff */
[----:B------:R-:W-:Y:S02]  /*24fa0*/  LEA R10, P6, R13, R0, 0x2 ;  /* 0x000000000d0a7211 */ /* 0x000fe400078c10ff */
[----:B------:R-:W-:Y:S02]  /*24fb0*/  ISETP.LT.AND P2, PT, R12, c[0x0][0x17c], !P0 ;  /* 0x00005f000c007a0c */ /* 0x000fe40004741270 */
[----:B------:R-:W-:Y:S01]  /*24fc0*/  IADD3 R12, R29, 0x24, RZ ;  /* 0x000000241d0c7810 */ /* 0x000fe20007ffe0ff */
[C---:B------:R-:W-:Y:S01]  /*24fd0*/  IMAD.SHL.U32 R22, R28.reuse, 0x2000, RZ ;  /* 0x000020001c167824 */ /* 0x040fe200078e00ff */
[----:B----4-:R1:W-:Y:S02]  /*24fe0*/  @P3 STG.E [R4.64], R20 ;  /* 0x0000001404003986 */ /* 0x0103e4000c101904 */
[----:B-1----:R-:W-:-:S05]  /*24ff0*/  IMAD.SHL.U32 R20, R28, 0x2000, RZ ;  /* 0x000020001c147824 */ /* 0x002fca00078e00ff */
[----:B------:R-:W-:-:S05]  /*25000*/  LOP3.LUT R20, R20, 0xc000, RZ, 0xc0, !PT ;  /* 0x0000c00014147812 */ /* 0x000fca00078ec0ff */
[----:B------:R-:W-:Y:S01]  /*25010*/  IMAD R20, R16, 0x10, R20 ;  /* 0x0000001010147824 */ /* 0x000fe200078e0214 */
[----:B------:R-:W-:Y:S04]  /*25020*/  @P4 STG.E [R6.64], R21 ;  /* 0x0000001506004986 */ /* 0x000fe8000c101904 */
[----:B------:R-:W-:-:S05]  /*25030*/  LOP3.LUT R20, R20, 0x40, RZ, 0x3c, !PT ;  /* 0x0000004014147812 */ /* 0x000fca00078e3cff */
[----:B------:R-:W1:Y:S01]  /*25040*/  LDS.128 R4, [R20] ;  /* 0x0000000014047984 */ /* 0x000e620000000c00 */
[----:B------:R-:W-:Y:S02]  /*25050*/  LEA R8, P3, R3, R0, 0x2 ;  /* 0x0000000003087211 */ /* 0x000fe400078610ff */
[----:B------:R-:W-:Y:S02]  /*25060*/  ISETP.LT.AND P4, PT, R11, c[0x0][0x17c], !P0 ;  /* 0x00005f000b007a0c */ /* 0x000fe40004781270 */
[-C--:B------:R-:W-:Y:S02]  /*25070*/  LEA.HI.X.SX32 R9, R3, R2.reuse, 0x2, P3 ;  /* 0x0000000203097211 */ /* 0x080fe400018f16ff */
[C---:B------:R-:W-:Y:S02]  /*25080*/  IADD3 R3, R13.reuse, c[0x0][0x198], RZ ;  /* 0x000066000d037a10 */ /* 0x040fe40007ffe0ff */
[----:B------:R-:W-:Y:S02]  /*25090*/  LEA.HI.X.SX32 R11, R13, R2, 0x2, P6 ;  /* 0x000000020d0b7211 */ /* 0x000fe400030f16ff */
[----:B------:R-:W-:Y:S01]  /*250a0*/  IADD3 R17, R3, c[0x0][0x198], RZ ;  /* 0x0000660003117a10 */ /* 0x000fe20007ffe0ff */
[----:B-1----:R-:W-:Y:S04]  /*250b0*/  STL.64 [R1+0x6d8], R6 ;  /* 0x0006d80601007387 */ /* 0x002fe80000100a00 */
[----:B------:R-:W-:Y:S04]  /*250c0*/  STL.64 [R1+0x6d0], R4 ;  /* 0x0006d00401007387 */ /* 0x000fe80000100a00 */
[----:B------:R-:W1:Y:S01]  /*250d0*/  LDS.128 R4, [R18+0x2000] ;  /* 0x0020000012047984 */ /* 0x000e620000000c00 */
[----:B------:R-:W-:-:S03]  /*250e0*/  ISETP.LT.AND P3, PT, R12, c[0x0][0x17c], !P0 ;  /* 0x00005f000c007a0c */ /* 0x000fc60004761270 */
[----:B------:R2:W-:Y:S01]  /*250f0*/  @P1 STG.E [R8.64], R15 ;  /* 0x0000000f08001986 */ /* 0x0005e2000c101904 */
[----:B------:R-:W-:-:S03]  /*25100*/  LEA R12, P1, R3, R0, 0x2 ;  /* 0x00000000030c7211 */ /* 0x000fc600078210ff */
[----:B------:R3:W-:Y:S01]  /*25110*/  @P5 STG.E [R10.64], R14 ;  /* 0x0000000e0a005986 */ /* 0x0007e2000c101904 */
[----:B------:R-:W-:Y:S02]  /*25120*/  LEA.HI.X.SX32 R13, R3, R2, 0x2, P1 ;  /* 0x00000002030d7211 */ /* 0x000fe400008f16ff */
[----:B--2---:R-:W-:Y:S02]  /*25130*/  IADD3 R15, R29, 0x25, RZ ;  /* 0x000000251d0f7810 */ /* 0x004fe40007ffe0ff */
[----:B---3--:R-:W-:Y:S02]  /*25140*/  LEA R14, P6, R17, R0, 0x2 ;  /* 0x00000000110e7211 */ /* 0x008fe400078c10ff */
[----:B------:R-:W-:Y:S02]  /*25150*/  ISETP.LT.AND P5, PT, R15, c[0x0][0x17c], !P0 ;  /* 0x00005f000f007a0c */ /* 0x000fe400047a1270 */
[----:B------:R-:W-:Y:S01]  /*25160*/  LEA.HI.X.SX32 R15, R17, R2, 0x2, P6 ;  /* 0x00000002110f7211 */ /* 0x000fe200030f16ff */
[----:B------:R-:W-:Y:S04]  /*25170*/  @P2 STG.E [R12.64], R24 ;  /* 0x000000180c002986 */ /* 0x000fe8000c101904 */
[----:B------:R2:W-:Y:S04]  /*25180*/  @P4 STG.E [R14.64], R25 ;  /* 0x000000190e004986 */ /* 0x0005e8000c101904 */
[----:B-1----:R1:W-:Y:S01]  /*25190*/  STL [R1+0x8], R6 ;  /* 0x0000080601007387 */ /* 0x0023e20000100800 */
[----:B------:R-:W-:-:S02]  /*251a0*/  IMAD.MOV.U32 R28, RZ, RZ, R7 ;  /* 0x000000ffff1c7224 */ /* 0x000fc400078e0007 */
[----:B------:R-:W-:Y:S02]  /*251b0*/  IMAD.MOV.U32 R23, RZ, RZ, R4 ;  /* 0x000000ffff177224 */ /* 0x000fe400078e0004 */
[----:B--2---:R-:W-:Y:S01]  /*251c0*/  IMAD.MOV.U32 R25, RZ, RZ, R5 ;  /* 0x000000ffff197224 */ /* 0x004fe200078e0005 */
[----:B-1----:R-:W2:Y:S04]  /*251d0*/  LDL.LU.64 R6, [R1+0x6d8] ;  /* 0x0006d80001067983 */ /* 0x002ea80000300a00 */
[----:B------:R-:W3:Y:S01]  /*251e0*/  LDL.LU.64 R4, [R1+0x6d0] ;  /* 0x0006d00001047983 */ /* 0x000ee20000300a00 */
[----:B------:R-:W-:-:S05]  /*251f0*/  LOP3.LUT R22, R22, 0xc000, RZ, 0xc0, !PT ;  /* 0x0000c00016167812 */ /* 0x000fca00078ec0ff */
[----:B------:R-:W-:-:S05]  /*25200*/  IMAD R22, R16, 0x10, R22 ;  /* 0x0000001010167824 */ /* 0x000fca00078e0216 */
[----:B------:R-:W-:-:S05]  /*25210*/  LOP3.LUT R22, R22, 0x60, RZ, 0x3c, !PT ;  /* 0x0000006016167812 */ /* 0x000fca00078e3cff */
[----:B------:R-:W1:Y:S01]  /*25220*/  LDS.128 R8, [R22] ;  /* 0x0000000016087984 */ /* 0x000e620000000c00 */
[----:B------:R-:W-:Y:S02]  /*25230*/  IADD3 R16, R29, 0x26, RZ ;  /* 0x000000261d107810 */ /* 0x000fe40007ffe0ff */
[----:B------:R-:W-:Y:S02]  /*25240*/  IADD3 R3, R17, c[0x0][0x198], RZ ;  /* 0x0000660011037a10 */ /* 0x000fe40007ffe0ff */
[----:B------:R-:W-:Y:S02]  /*25250*/  ISETP.LT.AND P1, PT, R16, c[0x0][0x17c], !P0 ;  /* 0x00005f0010007a0c */ /* 0x000fe40004721270 */
[C---:B------:R-:W-:Y:S02]  /*25260*/  IADD3 R16, R3.reuse, c[0x0][0x198], RZ ;  /* 0x0000660003107a10 */ /* 0x040fe40007ffe0ff */
[----:B------:R-:W-:Y:S02]  /*25270*/  LEA R12, P2, R3, R0, 0x2 ;  /* 0x00000000030c7211 */ /* 0x000fe400078410ff */
[----:B------:R-:W-:-:S02]  /*25280*/  IADD3 R15, R29, 0x27, RZ ;  /* 0x000000271d0f7810 */ /* 0x000fc40007ffe0ff */
[C---:B------:R-:W-:Y:S02]  /*25290*/  LEA R14, P6, R16.reuse, R0, 0x2 ;  /* 0x00000000100e7211 */ /* 0x040fe400078c10ff */
[-C--:B------:R-:W-:Y:S02]  /*252a0*/  LEA.HI.X.SX32 R13, R3, R2.reuse, 0x2, P2 ;  /* 0x00000002030d7211 */ /* 0x080fe400010f16ff */
[----:B------:R-:W-:Y:S02]  /*252b0*/  ISETP.LT.AND P4, PT, R15, c[0x0][0x17c], !P0 ;  /* 0x00005f000f007a0c */ /* 0x000fe40004781270 */
[C---:B------:R-:W-:Y:S02]  /*252c0*/  IADD3 R3, R16.reuse, c[0x0][0x198], RZ ;  /* 0x0000660010037a10 */ /* 0x040fe40007ffe0ff */
[----:B------:R-:W-:Y:S02]  /*252d0*/  LEA.HI.X.SX32 R15, R16, R2, 0x2, P6 ;  /* 0x00000002100f7211 */ /* 0x000fe400030f16ff */
[----:B------:R-:W-:-:S02]  /*252e0*/  IADD3 R17, R29, 0x28, RZ ;  /* 0x000000281d117810 */ /* 0x000fc40007ffe0ff */
[----:B------:R-:W-:Y:S02]  /*252f0*/  IADD3 R18, R3, c[0x0][0x198], RZ ;  /* 0x0000660003127a10 */ /* 0x000fe40007ffe0ff */
[----:B------:R-:W-:Y:S02]  /*25300*/  ISETP.LT.AND P2, PT, R17, c[0x0][0x17c], !P0 ;  /* 0x00005f0011007a0c */ /* 0x000fe40004741270 */
[C---:B------:R-:W-:Y:S02]  /*25310*/  IADD3 R17, R29.reuse, 0x29, RZ ;  /* 0x000000291d117810 */ /* 0x040fe40007ffe0ff */
[-C--:B------:R-:W-:Y:S02]  /*25320*/  LEA R16, P6, R18, R0.reuse, 0x2 ;  /* 0x0000000012107211 */ /* 0x080fe400078c10ff */
[----:B------:R-:W-:Y:S01]  /*25330*/  IADD3 R21, R29, 0x2c, RZ ;  /* 0x0000002c1d157810 */ /* 0x000fe20007ffe0ff */
[----:B---3--:R3:W-:Y:S04]  /*25340*/  @P3 STG.E [R12.64], R4 ;  /* 0x000000040c003986 */ /* 0x0087e8000c101904 */
[----:B------:R4:W-:Y:S04]  /*25350*/  @P5 STG.E [R14.64], R5 ;  /* 0x000000050e005986 */ /* 0x0009e8000c101904 */
[----:B------:R1:W2:Y:S01]  /*25360*/  LDS.128 R12, [R19+0x2000] ;  /* 0x00200000130c7984 */ /* 0x0002a20000000c00 */
[----:B---3--:R-:W-:-:S02]  /*25370*/  LEA R4, P3, R3, R0, 0x2 ;  /* 0x0000000003047211 */ /* 0x008fc400078610ff */
[----:B------:R-:W-:Y:S02]  /*25380*/  ISETP.LT.AND P5, PT, R17, c[0x0][0x17c], !P0 ;  /* 0x00005f0011007a0c */ /* 0x000fe400047a1270 */
[-C--:B----4-:R-:W-:Y:S02]  /*25390*/  LEA.HI.X.SX32 R5, R3, R2.reuse, 0x2, P3 ;  /* 0x0000000203057211 */ /* 0x090fe400018f16ff */
[----:B-1----:R-:W-:Y:S02]  /*253a0*/  IADD3 R19, R29, 0x2a, RZ ;  /* 0x0000002a1d137810 */ /* 0x002fe40007ffe0ff */
[C---:B------:R-:W-:Y:S02]  /*253b0*/  LEA.HI.X.SX32 R17, R18.reuse, R2, 0x2, P6 ;  /* 0x0000000212117211 */ /* 0x040fe400030f16ff */
[----:B------:R-:W-:Y:S01]  /*253c0*/  IADD3 R3, R18, c[0x0][0x198], RZ ;  /* 0x0000660012037a10 */ /* 0x000fe20007ffe0ff */
[----:B------:R1:W-:Y:S01]  /*253d0*/  @P1 STG.E [R4.64], R8 ;  /* 0x0000000804001986 */ /* 0x0003e2000c101904 */
[----:B------:R-:W-:-:S03]  /*253e0*/  ISETP.LT.AND P3, PT, R19, c[0x0][0x17c], !P0 ;  /* 0x00005f0013007a0c */ /* 0x000fc60004761270 */
[----:B------:R-:W-:Y:S04]  /*253f0*/  @P4 STG.E [R16.64], R9 ;  /* 0x0000000910004986 */ /* 0x000fe8000c101904 */
[----:B------:R3:W4:Y:S01]  /*25400*/  LDS.128 R16, [R20+0x2000] ;  /* 0x0020000014107984 */ /* 0x0007220000000c00 */
[C---:B-1----:R-:W-:Y:S02]  /*25410*/  LEA R8, P1, R3.reuse, R0, 0x2 ;  /* 0x0000000003087211 */ /* 0x042fe400078210ff */
[----:B------:R-:W-:Y:S02]  /*25420*/  IADD3 R5, R3, c[0x0][0x198], RZ ;  /* 0x0000660003057a10 */ /* 0x000fe40007ffe0ff */
[----:B---3--:R-:W-:Y:S02]  /*25430*/  IADD3 R20, R29, 0x2b, RZ ;  /* 0x0000002b1d147810 */ /* 0x008fe40007ffe0ff */
[----:B------:R-:W-:-:S02]  /*25440*/  LEA.HI.X.SX32 R9, R3, R2, 0x2, P1 ;  /* 0x0000000203097211 */ /* 0x000fc400008f16ff */
[----:B------:R-:W-:Y:S02]  /*25450*/  ISETP.LT.AND P4, PT, R20, c[0x0][0x17c], !P0 ;  /* 0x00005f0014007a0c */ /* 0x000fe40004781270 */
[----:B------:R-:W-:Y:S01]  /*25460*/  ISETP.LT.AND P1, PT, R21, c[0x0][0x17c], !P0 ;  /* 0x00005f0015007a0c */ /* 0x000fe20004721270 */
[----:B------:R1:W-:Y:S01]  /*25470*/  @P2 STG.E [R8.64], R23 ;  /* 0x0000001708002986 */ /* 0x0003e2000c101904 */
[----:B------:R-:W-:-:S03]  /*25480*/  LEA R4, P6, R5, R0, 0x2 ;  /* 0x0000000005047211 */ /* 0x000fc600078c10ff */
[----:B------:R-:W3:Y:S01]  /*25490*/  LDS.128 R20, [R22+0x2000] ;  /* 0x0020000016147984 */ /* 0x000ee20000000c00 */
[C---:B------:R-:W-:Y:S02]  /*254a0*/  IADD3 R24, R5.reuse, c[0x0][0x198], RZ ;  /* 0x0000660005187a10 */ /* 0x040fe40007ffe0ff */
[----:B------:R-:W-:Y:S02]  /*254b0*/  LEA.HI.X.SX32 R5, R5, R2, 0x2, P6 ;  /* 0x0000000205057211 */ /* 0x000fe400030f16ff */
[----:B------:R-:W-:-:S03]  /*254c0*/  IADD3 R3, R24, c[0x0][0x198], RZ ;  /* 0x0000660018037a10 */ /* 0x000fc60007ffe0ff */
[----:B------:R2:W-:Y:S01]  /*254d0*/  @P5 STG.E [R4.64], R25 ;  /* 0x0000001904005986 */ /* 0x0005e2000c101904 */
[----:B-1----:R-:W-:-:S04]  /*254e0*/  LEA R8, P2, R24, R0, 0x2 ;  /* 0x0000000018087211 */ /* 0x002fc800078410ff */
[----:B------:R-:W-:Y:S02]  /*254f0*/  LEA.HI.X.SX32 R9, R24, R2, 0x2, P2 ;  /* 0x0000000218097211 */ /* 0x000fe400010f16ff */
[----:B--2---:R-:W-:Y:S02]  /*25500*/  IADD3 R5, R29, 0x2d, RZ ;  /* 0x0000002d1d057810 */ /* 0x004fe40007ffe0ff */
[----:B------:R-:W-:Y:S02]  /*25510*/  LEA R4, P6, R3, R0, 0x2 ;  /* 0x0000000003047211 */ /* 0x000fe400078c10ff */
[----:B------:R-:W-:Y:S02]  /*25520*/  ISETP.LT.AND P5, PT, R5, c[0x0][0x17c], !P0 ;  /* 0x00005f0005007a0c */ /* 0x000fe400047a1270 */
[C---:B------:R-:W-:Y:S02]  /*25530*/  LEA.HI.X.SX32 R5, R3.reuse, R2, 0x2, P6 ;  /* 0x0000000203057211 */ /* 0x040fe400030f16ff */
[----:B------:R-:W-:Y:S01]  /*25540*/  IADD3 R3, R3, c[0x0][0x198], RZ ;  /* 0x0000660003037a10 */ /* 0x000fe20007ffe0ff */
[----:B------:R1:W-:Y:S01]  /*25550*/  @P3 STG.E [R8.64], R12 ;  /* 0x0000000c08003986 */ /* 0x0003e2000c101904 */
[----:B------:R-:W-:-:S03]  /*25560*/  IADD3 R25, R29, 0x2e, RZ ;  /* 0x0000002e1d197810 */ /* 0x000fc60007ffe0ff */
[----:B------:R2:W-:Y:S01]  /*25570*/  @P4 STG.E [R4.64], R13 ;  /* 0x0000000d04004986 */ /* 0x0005e2000c101904 */
[----:B------:R-:W-:Y:S02]  /*25580*/  ISETP.LT.AND P2, PT, R25, c[0x0][0x17c], !P0 ;  /* 0x00005f0019007a0c */ /* 0x000fe40004741270 */
[C---:B-1----:R-:W-:Y:S02]  /*25590*/  IADD3 R9, R3.reuse, c[0x0][0x198], RZ ;  /* 0x0000660003097a10 */ /* 0x042fe40007ffe0ff */
[----:B--2---:R-:W-:-:S04]  /*255a0*/  LEA R4, P3, R3, R0, 0x2 ;  /* 0x0000000003047211 */ /* 0x004fc800078610ff */
[----:B------:R-:W-:Y:S02]  /*255b0*/  LEA.HI.X.SX32 R5, R3, R2, 0x2, P3 ;  /* 0x0000000203057211 */ /* 0x000fe400018f16ff */
[C---:B------:R-:W-:Y:S02]  /*255c0*/  IADD3 R3, R9.reuse, c[0x0][0x198], RZ ;  /* 0x0000660009037a10 */ /* 0x040fe40007ffe0ff */
[C---:B------:R-:W-:Y:S01]  /*255d0*/  LEA R8, P6, R9.reuse, R0, 0x2 ;  /* 0x0000000009087211 */ /* 0x040fe200078c10ff */
[----:B----4-:R1:W-:Y:S03]  /*255e0*/  @P1 STG.E [R4.64], R16 ;  /* 0x0000001004001986 */ /* 0x0103e6000c101904 */
[----:B------:R-:W-:Y:S02]  /*255f0*/  LEA.HI.X.SX32 R9, R9, R2, 0x2, P6 ;  /* 0x0000000209097211 */ /* 0x000fe400030f16ff */
[----:B-1----:R-:W-:-:S04]  /*25600*/  LEA R4, P1, R3, R0, 0x2 ;  /* 0x0000000003047211 */ /* 0x002fc800078210ff */
[----:B------:R-:W-:Y:S01]  /*25610*/  LEA.HI.X.SX32 R5, R3, R2, 0x2, P1 ;  /* 0x0000000203057211 */ /* 0x000fe200008f16ff */
[----:B------:R-:W-:Y:S04]  /*25620*/  @P5 STG.E [R8.64], R17 ;  /* 0x0000001108005986 */ /* 0x000fe8000c101904 */
[----:B---3--:R1:W-:Y:S04]  /*25630*/  @P2 STG.E [R4.64], R20 ;  /* 0x0000001404002986 */ /* 0x0083e8000c101904 */
[----:B-1----:R-:W2:Y:S04]  /*25640*/  LDL.LU R4, [R1+0x18] ;  /* 0x0000180001047983 */ /* 0x002ea80000300800 */
[----:B------:R-:W3:Y:S01]  /*25650*/  LDL.LU R5, [R1+0x1c] ;  /* 0x00001c0001057983 */ /* 0x000ee20000300800 */
[----:B------:R-:W-:-:S04]  /*25660*/  IADD3 R12, R29, 0x2f, RZ ;  /* 0x0000002f1d0c7810 */ /* 0x000fc80007ffe0ff */
[----:B------:R-:W-:Y:S02]  /*25670*/  ISETP.LT.AND P4, PT, R12, c[0x0][0x17c], !P0 ;  /* 0x00005f000c007a0c */ /* 0x000fe40004781270 */
[----:B------:R-:W-:Y:S02]  /*25680*/  IADD3 R12, R3, c[0x0][0x198], RZ ;  /* 0x00006600030c7a10 */ /* 0x000fe40007ffe0ff */
[----:B------:R-:W-:Y:S02]  /*25690*/  IADD3 R24, R29, 0x31, RZ ;  /* 0x000000311d187810 */ /* 0x000fe40007ffe0ff */
[----:B------:R-:W-:Y:S02]  /*256a0*/  IADD3 R3, R12, c[0x0][0x198], RZ ;  /* 0x000066000c037a10 */ /* 0x000fe40007ffe0ff */
[----:B------:R-:W-:Y:S02]  /*256b0*/  ISETP.LT.AND P5, PT, R24, c[0x0][0x17c], !P0 ;  /* 0x00005f0018007a0c */ /* 0x000fe400047a1270 */
[----:B------:R-:W-:-:S02]  /*256c0*/  LEA R16, P2, R3, R0, 0x2 ;  /* 0x0000000003107211 */ /* 0x000fc400078410ff */
[----:B------:R-:W-:Y:S02]  /*256d0*/  IADD3 R24, R29, 0x34, RZ ;  /* 0x000000341d187810 */ /* 0x000fe40007ffe0ff */
[----:B------:R-:W-:Y:S02]  /*256e0*/  LEA.HI.X.SX32 R17, R3, R2, 0x2, P2 ;  /* 0x0000000203117211 */ /* 0x000fe400010f16ff */
[----:B------:R-:W-:Y:S02]  /*256f0*/  ISETP.LT.AND P2, PT, R24, c[0x0][0x17c], !P0 ;  /* 0x00005f0018007a0c */ /* 0x000fe40004741270 */
[----:B------:R-:W4:Y:S01]  /*25700*/  LDL.LU R24, [R1+0x8] ;  /* 0x0000080001187983 */ /* 0x000f220000300800 */
[----:B------:R-:W-:Y:S02]  /*25710*/  IADD3 R13, R29, 0x30, RZ ;  /* 0x000000301d0d7810 */ /* 0x000fe40007ffe0ff */
[----:B------:R-:W-:Y:S02]  /*25720*/  LEA R8, P6, R12, R0, 0x2 ;  /* 0x000000000c087211 */ /* 0x000fe400078c10ff */
[----:B------:R-:W-:-:S02]  /*25730*/  ISETP.LT.AND P3, PT, R13, c[0x0][0x17c], !P0 ;  /* 0x00005f000d007a0c */ /* 0x000fc40004761270 */
[----:B------:R-:W-:Y:S02]  /*25740*/  IADD3 R13, R29, 0x32, RZ ;  /* 0x000000321d0d7810 */ /* 0x000fe40007ffe0ff */
[----:B------:R-:W-:Y:S02]  /*25750*/  IADD3 R25, R3, c[0x0][0x198], RZ ;  /* 0x0000660003197a10 */ /* 0x000fe40007ffe0ff */
[----:B------:R-:W-:Y:S02]  /*25760*/  LEA.HI.X.SX32 R9, R12, R2, 0x2, P6 ;  /* 0x000000020c097211 */ /* 0x000fe400030f16ff */
[----:B------:R-:W-:Y:S02]  /*25770*/  ISETP.LT.AND P1, PT, R13, c[0x0][0x17c], !P0 ;  /* 0x00005f000d007a0c */ /* 0x000fe40004721270 */
[----:B------:R-:W-:Y:S02]  /*25780*/  IADD3 R13, R29, 0x33, RZ ;  /* 0x000000331d0d7810 */ /* 0x000fe40007ffe0ff */
[----:B------:R-:W-:-:S02]  /*25790*/  IADD3 R3, R25, c[0x0][0x198], RZ ;  /* 0x0000660019037a10 */ /* 0x000fc40007ffe0ff */
[----:B------:R-:W-:Y:S01]  /*257a0*/  LEA R12, P6, R25, R0, 0x2 ;  /* 0x00000000190c7211 */ /* 0x000fe200078c10ff */
[----:B------:R1:W-:Y:S01]  /*257b0*/  @P4 STG.E [R8.64], R21 ;  /* 0x0000001508004986 */ /* 0x0003e2000c101904 */
[----:B------:R-:W-:Y:S02]  /*257c0*/  ISETP.LT.AND P4, PT, R13, c[0x0][0x17c], !P0 ;  /* 0x00005f000d007a0c */ /* 0x000fe40004781270 */
[----:B------:R-:W-:Y:S02]  /*257d0*/  LEA.HI.X.SX32 R13, R25, R2, 0x2, P6 ;  /* 0x00000002190d7211 */ /* 0x000fe400030f16ff */
[----:B-1----:R-:W-:Y:S02]  /*257e0*/  IADD3 R21, R3, c[0x0][0x198], RZ ;  /* 0x0000660003157a10 */ /* 0x002fe40007ffe0ff */
[----:B------:R-:W-:Y:S02]  /*257f0*/  IADD3 R9, R29, 0x35, RZ ;  /* 0x000000351d097810 */ /* 0x000fe40007ffe0ff */
[----:B------:R-:W-:-:S02]  /*25800*/  LEA R8, P6, R21, R0, 0x2 ;  /* 0x0000000015087211 */ /* 0x000fc400078c10ff */
[----:B------:R-:W-:Y:S01]  /*25810*/  IADD3 R20, R29, 0x36, RZ ;  /* 0x000000361d147810 */ /* 0x000fe20007ffe0ff */
[----:B--2---:R1:W-:Y:S04]  /*25820*/  @P3 STG.E [R16.64], R4 ;  /* 0x0000000410003986 */ /* 0x0043e8000c101904 */
[----:B---3--:R2:W-:Y:S01]  /*25830*/  @P5 STG.E [R12.64], R5 ;  /* 0x000000050c005986 */ /* 0x0085e2000c101904 */
[----:B------:R-:W-:Y:S02]  /*25840*/  ISETP.LT.AND P5, PT, R9, c[0x0][0x17c], !P0 ;  /* 0x00005f0009007a0c */ /* 0x000fe400047a1270 */
[----:B------:R-:W-:Y:S02]  /*25850*/  LEA.HI.X.SX32 R9, R21, R2, 0x2, P6 ;  /* 0x0000000215097211 */ /* 0x000fe400030f16ff */
[----:B-1----:R-:W-:-:S02]  /*25860*/  LEA R4, P3, R3, R0, 0x2 ;  /* 0x0000000003047211 */ /* 0x002fc400078610ff */
[----:B------:R-:W-:Y:S02]  /*25870*/  IADD3 R21, R21, c[0x0][0x198], RZ ;  /* 0x0000660015157a10 */ /* 0x000fe40007ffe0ff */
[----:B--2---:R-:W-:Y:S02]  /*25880*/  LEA.HI.X.SX32 R5, R3, R2, 0x2, P3 ;  /* 0x0000000203057211 */ /* 0x004fe400018f16ff */
[----:B------:R-:W-:-:S03]  /*25890*/  IADD3 R25, R21, c[0x0][0x198], RZ ;  /* 0x0000660015197a10 */ /* 0x000fc60007ffe0ff */
[----:B------:R1:W-:Y:S01]  /*258a0*/  @P1 STG.E [R4.64], R26 ;  /* 0x0000001a04001986 */ /* 0x0003e2000c101904 */
[-C--:B------:R-:W-:Y:S02]  /*258b0*/  LEA R12, P1, R21, R0.reuse, 0x2 ;  /* 0x00000000150c7211 */ /* 0x080fe400078210ff */
[----:B------:R-:W-:Y:S02]  /*258c0*/  IADD3 R17, R29, 0x37, RZ ;  /* 0x000000371d117810 */ /* 0x000fe40007ffe0ff */
[----:B------:R-:W-:Y:S01]  /*258d0*/  LEA R16, P6, R25, R0, 0x2 ;  /* 0x0000000019107211 */ /* 0x000fe200078c10ff */
[----:B------:R2:W-:Y:S01]  /*258e0*/  @P4 STG.E [R8.64], R27 ;  /* 0x0000001b08004986 */ /* 0x0005e2000c101904 */
[----:B------:R-:W-:Y:S02]  /*258f0*/  LEA.HI.X.SX32 R13, R21, R2, 0x2, P1 ;  /* 0x00000002150d7211 */ /* 0x000fe400008f16ff */
[----:B------:R-:W-:Y:S02]  /*25900*/  IADD3 R21, R25, c[0x0][0x198], RZ ;  /* 0x0000660019157a10 */ /* 0x000fe40007ffe0ff */
[----:B------:R-:W-:-:S02]  /*25910*/  ISETP.LT.AND P4, PT, R17, c[0x0][0x17c], !P0 ;  /* 0x00005f0011007a0c */ /* 0x000fc40004781270 */
[----:B------:R-:W-:Y:S01]  /*25920*/  LEA.HI.X.SX32 R17, R25, R2, 0x2, P6 ;  /* 0x0000000219117211 */ /* 0x000fe200030f16ff */
[----:B------:R-:W-:Y:S01]  /*25930*/  @P2 STG.E [R12.64], R6 ;  /* 0x000000060c002986 */ /* 0x000fe2000c101904 */
[----:B------:R-:W-:Y:S02]  /*25940*/  IADD3 R25, R21, c[0x0][0x198], RZ ;  /* 0x0000660015197a10 */ /* 0x000fe40007ffe0ff */
[----:B-1----:R-:W-:Y:S01]  /*25950*/  IADD3 R5, R29, 0x39, RZ ;  /* 0x000000391d057810 */ /* 0x002fe20007ffe0ff */
[----:B------:R1:W-:Y:S01]  /*25960*/  @P5 STG.E [R16.64], R7 ;  /* 0x0000000710005986 */ /* 0x0003e2000c101904 */
[-C--:B--2---:R-:W-:Y:S02]  /*25970*/  LEA R8, P2, R21, R0.reuse, 0x2 ;  /* 0x0000000015087211 */ /* 0x084fe400078410ff */
[----:B------:R-:W-:Y:S02]  /*25980*/  ISETP.LT.AND P3, PT, R20, c[0x0][0x17c], !P0 ;  /* 0x00005f0014007a0c */ /* 0x000fe40004761270 */
[----:B------:R-:W-:-:S02]  /*25990*/  LEA R4, P5, R25, R0, 0x2 ;  /* 0x0000000019047211 */ /* 0x000fc400078a10ff */
[-C--:B------:R-:W-:Y:S02]  /*259a0*/  LEA.HI.X.SX32 R9, R21, R2.reuse, 0x2, P2 ;  /* 0x0000000215097211 */ /* 0x080fe400010f16ff */
[----:B------:R-:W-:Y:S02]  /*259b0*/  ISETP.LT.AND P2, PT, R5, c[0x0][0x17c], !P0 ;  /* 0x00005f0005007a0c */ /* 0x000fe40004741270 */
[C---:B------:R-:W-:Y:S02]  /*259c0*/  LEA.HI.X.SX32 R5, R25.reuse, R2, 0x2, P5 ;  /* 0x0000000219057211 */ /* 0x040fe400028f16ff */
[----:B------:R-:W-:Y:S02]  /*259d0*/  IADD3 R25, R25, c[0x0][0x198], RZ ;  /* 0x0000660019197a10 */ /* 0x000fe40007ffe0ff */
[----:B------:R-:W-:Y:S02]  /*259e0*/  IADD3 R3, R29, 0x38, RZ ;  /* 0x000000381d037810 */ /* 0x000fe40007ffe0ff */
[----:B-1----:R-:W-:-:S02]  /*259f0*/  IADD3 R7, R25, c[0x0][0x198], RZ ;  /* 0x0000660019077a10 */ /* 0x002fc40007ffe0ff */
[----:B------:R-:W-:Y:S02]  /*25a00*/  ISETP.LT.AND P1, PT, R3, c[0x0][0x17c], !P0 ;  /* 0x00005f0003007a0c */ /* 0x000fe40004721270 */
[----:B------:R-:W-:Y:S01]  /*25a10*/  IADD3 R3, R29, 0x3a, RZ ;  /* 0x0000003a1d037810 */ /* 0x000fe20007ffe0ff */
[----:B------:R1:W-:Y:S01]  /*25a20*/  @P3 STG.E [R8.64], R10 ;  /* 0x0000000a08003986 */ /* 0x0003e2000c101904 */
[-C--:B------:R-:W-:Y:S02]  /*25a30*/  LEA R12, P6, R7, R0.reuse, 0x2 ;  /* 0x00000000070c7211 */ /* 0x080fe400078c10ff */
[----:B------:R-:W-:Y:S02]  /*25a40*/  LEA R16, P3, R25, R0, 0x2 ;  /* 0x0000000019107211 */ /* 0x000fe400078610ff */
[----:B------:R-:W-:Y:S02]  /*25a50*/  IADD3 R21, R7, c[0x0][0x198], RZ ;  /* 0x0000660007157a10 */ /* 0x000fe40007ffe0ff */
[----:B------:R-:W-:-:S02]  /*25a60*/  ISETP.LT.AND P5, PT, R3, c[0x0][0x17c], !P0 ;  /* 0x00005f0003007a0c */ /* 0x000fc400047a1270 */
[----:B------:R-:W-:Y:S02]  /*25a70*/  IADD3 R3, R29, 0x3c, RZ ;  /* 0x0000003c1d037810 */ /* 0x000fe40007ffe0ff */
[-C--:B------:R-:W-:Y:S02]  /*25a80*/  LEA.HI.X.SX32 R13, R7, R2.reuse, 0x2, P6 ;  /* 0x00000002070d7211 */ /* 0x080fe400030f16ff */
[----:B------:R-:W-:Y:S02]  /*25a90*/  LEA.HI.X.SX32 R17, R25, R2, 0x2, P3 ;  /* 0x0000000219117211 */ /* 0x000fe400018f16ff */
[----:B------:R-:W-:Y:S02]  /*25aa0*/  IADD3 R7, R21, c[0x0][0x198], RZ ;  /* 0x0000660015077a10 */ /* 0x000fe40007ffe0ff */
[----:B------:R-:W-:Y:S02]  /*25ab0*/  IADD3 R6, R29, 0x3b, RZ ;  /* 0x0000003b1d067810 */ /* 0x000fe40007ffe0ff */
[----:B------:R-:W-:Y:S01]  /*25ac0*/  ISETP.LT.AND P3, PT, R3, c[0x0][0x17c], !P0 ;  /* 0x00005f0003007a0c */ /* 0x000fe20004761270 */
[----:B------:R2:W-:Y:S01]  /*25ad0*/  @P4 STG.E [R4.64], R11 ;  /* 0x0000000b04004986 */ /* 0x0005e2000c101904 */
[----:B------:R-:W-:-:S02]  /*25ae0*/  IADD3 R3, R29, 0x3d, RZ ;  /* 0x0000003d1d037810 */ /* 0x000fc40007ffe0ff */
[C---:B-1----:R-:W-:Y:S01]  /*25af0*/  IADD3 R9, R7.reuse, c[0x0][0x198], RZ ;  /* 0x0000660007097a10 */ /* 0x042fe20007ffe0ff */
[----:B----4-:R-:W-:Y:S01]  /*25b00*/  @P1 STG.E [R16.64], R24 ;  /* 0x0000001810001986 */ /* 0x010fe2000c101904 */
[----:B------:R-:W-:Y:S02]  /*25b10*/  ISETP.LT.AND P4, PT, R6, c[0x0][0x17c], !P0 ;  /* 0x00005f0006007a0c */ /* 0x000fe40004781270 */
[-C--:B------:R-:W-:Y:S01]  /*25b20*/  LEA R6, P6, R7, R0.reuse, 0x2 ;  /* 0x0000000007067211 */ /* 0x080fe200078c10ff */
[----:B------:R1:W-:Y:S01]  /*25b30*/  @P2 STG.E [R12.64], R28 ;  /* 0x0000001c0c002986 */ /* 0x0003e2000c101904 */
[----:B------:R-:W-:Y:S02]  /*25b40*/  ISETP.LT.AND P2, PT, R3, c[0x0][0x17c], !P0 ;  /* 0x00005f0003007a0c */ /* 0x000fe40004741270 */
[----:B------:R-:W-:Y:S02]  /*25b50*/  IADD3 R3, R9, c[0x0][0x198], RZ ;  /* 0x0000660009037a10 */ /* 0x000fe40007ffe0ff */
[----:B--2---:R-:W-:-:S02]  /*25b60*/  LEA R4, P1, R21, R0, 0x2 ;  /* 0x0000000015047211 */ /* 0x004fc400078210ff */
[----:B------:R-:W-:Y:S02]  /*25b70*/  LEA.HI.X.SX32 R7, R7, R2, 0x2, P6 ;  /* 0x0000000207077211 */ /* 0x000fe400030f16ff */
[----:B------:R-:W-:Y:S02]  /*25b80*/  LEA R10, P6, R3, R0, 0x2 ;  /* 0x00000000030a7211 */ /* 0x000fe400078c10ff */
[----:B------:R-:W-:Y:S02]  /*25b90*/  LEA.HI.X.SX32 R5, R21, R2, 0x2, P1 ;  /* 0x0000000215057211 */ /* 0x000fe400008f16ff */
[----:B------:R-:W-:Y:S02]  /*25ba0*/  LEA R8, P1, R9, R0, 0x2 ;  /* 0x0000000009087211 */ /* 0x000fe400078210ff */
[----:B-1----:R-:W-:Y:S02]  /*25bb0*/  IADD3 R13, R3, c[0x0][0x198], RZ ;  /* 0x00006600030d7a10 */ /* 0x002fe40007ffe0ff */
[----:B------:R-:W-:-:S02]  /*25bc0*/  IADD3 R16, R29, 0x3e, RZ ;  /* 0x0000003e1d107810 */ /* 0x000fc40007ffe0ff */
[-C--:B------:R-:W-:Y:S02]  /*25bd0*/  LEA.HI.X.SX32 R11, R3, R2.reuse, 0x2, P6 ;  /* 0x00000002030b7211 */ /* 0x080fe400030f16ff */
[----:B------:R-:W-:Y:S02]  /*25be0*/  IADD3 R3, R29, 0x3f, RZ ;  /* 0x0000003f1d037810 */ /* 0x000fe40007ffe0ff */
[----:B------:R-:W-:Y:S02]  /*25bf0*/  LEA.HI.X.SX32 R9, R9, R2, 0x2, P1 ;  /* 0x0000000209097211 */ /* 0x000fe400008f16ff */
[----:B------:R-:W-:Y:S02]  /*25c00*/  ISETP.LT.AND P1, PT, R16, c[0x0][0x17c], !P0 ;  /* 0x00005f0010007a0c */ /* 0x000fe40004721270 */
[----:B------:R-:W-:Y:S02]  /*25c10*/  ISETP.LT.AND P0, PT, R3, c[0x0][0x17c], !P0 ;  /* 0x00005f0003007a0c */ /* 0x000fe40004701270 */
[----:B------:R-:W-:-:S02]  /*25c20*/  LEA R12, P6, R13, R0, 0x2 ;  /* 0x000000000d0c7211 */ /* 0x000fc400078c10ff */
[C---:B------:R-:W-:Y:S01]  /*25c30*/  IADD3 R17, R13.reuse, c[0x0][0x198], RZ ;  /* 0x000066000d117a10 */ /* 0x040fe20007ffe0ff */
[----:B------:R1:W-:Y:S01]  /*25c40*/  @P5 STG.E [R4.64], R14 ;  /* 0x0000000e04005986 */ /* 0x0003e2000c101904 */
[----:B------:R-:W-:-:S03]  /*25c50*/  LEA.HI.X.SX32 R13, R13, R2, 0x2, P6 ;  /* 0x000000020d0d7211 */ /* 0x000fc600030f16ff */
[----:B------:R1:W-:Y:S01]  /*25c60*/  @P4 STG.E [R6.64], R15 ;  /* 0x0000000f06004986 */ /* 0x0003e2000c101904 */
[----:B------:R-:W-:-:S03]  /*25c70*/  LEA R16, P6, R17, R0, 0x2 ;  /* 0x0000000011107211 */ /* 0x000fc600078c10ff */
[----:B------:R1:W-:Y:S04]  /*25c80*/  @P3 STG.E [R8.64], R18 ;  /* 0x0000001208003986 */ /* 0x0003e8000c101904 */
[----:B------:R1:W-:Y:S01]  /*25c90*/  @P2 STG.E [R10.64], R19 ;  /* 0x000000130a002986 */ /* 0x0003e2000c101904 */
[----:B------:R-:W-:-:S03]  /*25ca0*/  LEA.HI.X.SX32 R17, R17, R2, 0x2, P6 ;  /* 0x0000000211117211 */ /* 0x000fc600030f16ff */
[----:B------:R1:W-:Y:S01]  /*25cb0*/  @P1 STG.E [R12.64], R22 ;  /* 0x000000160c001986 */ /* 0x0003e2000c101904 */
[----:B------:R-:W-:Y:S05]  /*25cc0*/  @!P0 EXIT ;  /* 0x000000000000894d */ /* 0x000fea0003800000 */
[----:B------:R-:W-:Y:S01]  /*25cd0*/  STG.E [R16.64], R23 ;  /* 0x0000001710007986 */ /* 0x000fe2000c101904 */
[----:B------:R-:W-:Y:S05]  /*25ce0*/  EXIT ;  /* 0x000000000000794d */ /* 0x000fea0003800000 */
.L_x_2:
[----:B------:R-:W-:-:S00]  /*25cf0*/  BRA `(.L_x_2) ;  /* 0xfffffff000007947 */ /* 0x000fc0000383ffff */
[----:B------:R-:W-:-:S00]  /*25d00*/  NOP ;  /* 0x0000000000007918 */ /* 0x000fc00000000000 */
[----:B------:R-:W-:-:S00]  /*25d10*/  NOP ;  /* 0x0000000000007918 */ /* 0x000fc00000000000 */
[----:B------:R-:W-:-:S00]  /*25d20*/  NOP ;  /* 0x0000000000007918 */ /* 0x000fc00000000000 */
[----:B------:R-:W-:-:S00]  /*25d30*/  NOP ;  /* 0x0000000000007918 */ /* 0x000fc00000000000 */
[----:B------:R-:W-:-:S00]  /*25d40*/  NOP ;  /* 0x0000000000007918 */ /* 0x000fc00000000000 */
[----:B------:R-:W-:-:S00]  /*25d50*/  NOP ;  /* 0x0000000000007918 */ /* 0x000fc00000000000 */
[----:B------:R-:W-:-:S00]  /*25d60*/  NOP ;  /* 0x0000000000007918 */ /* 0x000fc00000000000 */
[----:B------:R-:W-:-:S00]  /*25d70*/  NOP ;  /* 0x0000000000007918 */ /* 0x000fc00000000000 */
.L_x_3:


//--------------------- .nv.shared.matmul_kernel  --------------------------
	.section	.nv.shared.matmul_kernel,"aw",@nobits
	.sectionflags	@""
	.align	16
